	.target	sm_100a

	.elftype	@"ET_EXEC"


//--------------------- .note.nv.tkinfo           --------------------------
	.section	.note.nv.tkinfo,"",@"SHT_NOTE"
	.sectionflags	@"SHF_NOTE_NV_TKINFO"
	.tkinfo
        /*0018*/ 	.word	0x00000002
        /*0030*/ 	.string	""
        /*0030*/ 	.string	"ptxas"
        /*0030*/ 	.string	"Cuda compilation tools, release 13.0, V13.0.88"
        /*0030*/ 	.string	"Build cuda_13.0.r13.0/compiler.36424714_0"
        /*0030*/ 	.string	"-arch sm_100a -m 64 "



//--------------------- .note.nv.cuinfo           --------------------------
	.section	.note.nv.cuinfo,"",@"SHT_NOTE"
	.sectionflags	@"SHF_NOTE_NV_CUINFO"
        /*0018*/ 	.short	0x0002
        /*001a*/ 	.short	0x0064
        /*001c*/ 	.short	0x0082
	.zero		2


//--------------------- .nv.info                  --------------------------
	.section	.nv.info,"",@"SHT_CUDA_INFO"
	.align	4


	//----- nvinfo : EIATTR_REGCOUNT
	.align		4
        /*0000*/ 	.byte	0x04, 0x2f
        /*0002*/ 	.short	(.L_52 - .L_51)
	.align		4
.L_51:
        /*0004*/ 	.word	index@(_ZN2at6native29vectorized_elementwise_kernelILi8ENS0_11FillFunctorIhEESt5arrayIPcLm1EEEEviT0_T1_)
        /*0008*/ 	.word	0x0000000a


	//----- nvinfo : EIATTR_FRAME_SIZE
	.align		4
.L_52:
        /*000c*/ 	.byte	0x04, 0x11
        /*000e*/ 	.short	(.L_54 - .L_53)
	.align		4
.L_53:
        /*0010*/ 	.word	index@(_ZN2at6native29vectorized_elementwise_kernelILi8ENS0_11FillFunctorIhEESt5arrayIPcLm1EEEEviT0_T1_)
        /*0014*/ 	.word	0x00000000


	//----- nvinfo : EIATTR_REGCOUNT
	.align		4
.L_54:
        /*0018*/ 	.byte	0x04, 0x2f
        /*001a*/ 	.short	(.L_56 - .L_55)
	.align		4
.L_55:
        /*001c*/ 	.word	index@(_ZN2at6native29vectorized_elementwise_kernelILi4ENS0_11FillFunctorIhEESt5arrayIPcLm1EEEEviT0_T1_)
        /*0020*/ 	.word	0x0000000a


	//----- nvinfo : EIATTR_FRAME_SIZE
	.align		4
.L_56:
        /*0024*/ 	.byte	0x04, 0x11
        /*0026*/ 	.short	(.L_58 - .L_57)
	.align		4
.L_57:
        /*0028*/ 	.word	index@(_ZN2at6native29vectorized_elementwise_kernelILi4ENS0_11FillFunctorIhEESt5arrayIPcLm1EEEEviT0_T1_)
        /*002c*/ 	.word	0x00000000


	//----- nvinfo : EIATTR_REGCOUNT
	.align		4
.L_58:
        /*0030*/ 	.byte	0x04, 0x2f
        /*0032*/ 	.short	(.L_60 - .L_59)
	.align		4
.L_59:
        /*0034*/ 	.word	index@(_ZN2at6native29vectorized_elementwise_kernelILi2ENS0_11FillFunctorIhEESt5arrayIPcLm1EEEEviT0_T1_)
        /*0038*/ 	.word	0x0000000a


	//----- nvinfo : EIATTR_FRAME_SIZE
	.align		4
.L_60:
        /*003c*/ 	.byte	0x04, 0x11
        /*003e*/ 	.short	(.L_62 - .L_61)
	.align		4
.L_61:
        /*0040*/ 	.word	index@(_ZN2at6native29vectorized_elementwise_kernelILi2ENS0_11FillFunctorIhEESt5arrayIPcLm1EEEEviT0_T1_)
        /*0044*/ 	.word	0x00000000


	//----- nvinfo : EIATTR_REGCOUNT
	.align		4
.L_62:
        /*0048*/ 	.byte	0x04, 0x2f
        /*004a*/ 	.short	(.L_64 - .L_63)
	.align		4
.L_63:
        /*004c*/ 	.word	index@(_ZN2at6native27unrolled_elementwise_kernelINS0_11FillFunctorIhEESt5arrayIPcLm1EELi4E23TrivialOffsetCalculatorILi0EjES7_ILi1EjENS0_6memory15LoadWithoutCastENSA_16StoreWithoutCastEEEviT_T0_T2_T3_T4_T5_)
        /*0050*/ 	.word	0x0000000c


	//----- nvinfo : EIATTR_FRAME_SIZE
	.align		4
.L_64:
        /*0054*/ 	.byte	0x04, 0x11
        /*0056*/ 	.short	(.L_66 - .L_65)
	.align		4
.L_65:
        /*0058*/ 	.word	index@(_ZN2at6native27unrolled_elementwise_kernelINS0_11FillFunctorIhEESt5arrayIPcLm1EELi4E23TrivialOffsetCalculatorILi0EjES7_ILi1EjENS0_6memory15LoadWithoutCastENSA_16StoreWithoutCastEEEviT_T0_T2_T3_T4_T5_)
        /*005c*/ 	.word	0x00000000


	//----- nvinfo : EIATTR_REGCOUNT
	.align		4
.L_66:
        /*0060*/ 	.byte	0x04, 0x2f
        /*0062*/ 	.short	(.L_68 - .L_67)
	.align		4
.L_67:
        /*0064*/ 	.word	index@(_ZN2at6native18elementwise_kernelILi128ELi4EZNS0_22gpu_kernel_impl_nocastINS0_11FillFunctorIhEEEEvRNS_18TensorIteratorBaseERKT_EUliE_EEviT1_)
        /*0068*/ 	.word	0x0000000a


	//----- nvinfo : EIATTR_FRAME_SIZE
	.align		4
.L_68:
        /*006c*/ 	.byte	0x04, 0x11
        /*006e*/ 	.short	(.L_70 - .L_69)
	.align		4
.L_69:
        /*0070*/ 	.word	index@(_ZN2at6native18elementwise_kernelILi128ELi4EZNS0_22gpu_kernel_impl_nocastINS0_11FillFunctorIhEEEEvRNS_18TensorIteratorBaseERKT_EUliE_EEviT1_)
        /*0074*/ 	.word	0x00000000


	//----- nvinfo : EIATTR_REGCOUNT
	.align		4
.L_70:
        /*0078*/ 	.byte	0x04, 0x2f
        /*007a*/ 	.short	(.L_72 - .L_71)
	.align		4
.L_71:
        /*007c*/ 	.word	index@(_ZN2at6native27unrolled_elementwise_kernelINS0_11FillFunctorIhEESt5arrayIPcLm1EELi4E23TrivialOffsetCalculatorILi0EjES7_ILi1EjENS0_6memory12LoadWithCastILi0EEENSA_13StoreWithCastILi1EEEEEviT_T0_T2_T3_T4_T5_)
        /*0080*/ 	.word	0x00000018


	//----- nvinfo : EIATTR_FRAME_SIZE
	.align		4
.L_72:
        /*0084*/ 	.byte	0x04, 0x11
        /*0086*/ 	.short	(.L_74 - .L_73)
	.align		4
.L_73:
        /*0088*/ 	.word	index@(_ZN2at6native27unrolled_elementwise_kernelINS0_11FillFunctorIhEESt5arrayIPcLm1EELi4E23TrivialOffsetCalculatorILi0EjES7_ILi1EjENS0_6memory12LoadWithCastILi0EEENSA_13StoreWithCastILi1EEEEEviT_T0_T2_T3_T4_T5_)
        /*008c*/ 	.word	0x00000000


	//----- nvinfo : EIATTR_REGCOUNT
	.align		4
.L_74:
        /*0090*/ 	.byte	0x04, 0x2f
        /*0092*/ 	.short	(.L_76 - .L_75)
	.align		4
.L_75:
        /*0094*/ 	.word	index@(_ZN2at6native18elementwise_kernelILi128ELi4EZNS0_15gpu_kernel_implINS0_11FillFunctorIhEEEEvRNS_18TensorIteratorBaseERKT_EUliE_EEviT1_)
        /*0098*/ 	.word	0x0000002c


	//----- nvinfo : EIATTR_FRAME_SIZE
	.align		4
.L_76:
        /*009c*/ 	.byte	0x04, 0x11
        /*009e*/ 	.short	(.L_78 - .L_77)
	.align		4
.L_77:
        /*00a0*/ 	.word	index@(_ZN2at6native18elementwise_kernelILi128ELi4EZNS0_15gpu_kernel_implINS0_11FillFunctorIhEEEEvRNS_18TensorIteratorBaseERKT_EUliE_EEviT1_)
        /*00a4*/ 	.word	0x00000000


	//----- nvinfo : EIATTR_REGCOUNT
	.align		4
.L_78:
        /*00a8*/ 	.byte	0x04, 0x2f
        /*00aa*/ 	.short	(.L_80 - .L_79)
	.align		4
.L_79:
        /*00ac*/ 	.word	index@(_ZN2at6native29vectorized_elementwise_kernelILi8ENS0_11FillFunctorIaEESt5arrayIPcLm1EEEEviT0_T1_)
        /*00b0*/ 	.word	0x0000000a


	//----- nvinfo : EIATTR_FRAME_SIZE
	.align		4
.L_80:
        /*00b4*/ 	.byte	0x04, 0x11
        /*00b6*/ 	.short	(.L_82 - .L_81)
	.align		4
.L_81:
        /*00b8*/ 	.word	index@(_ZN2at6native29vectorized_elementwise_kernelILi8ENS0_11FillFunctorIaEESt5arrayIPcLm1EEEEviT0_T1_)
        /*00bc*/ 	.word	0x00000000


	//----- nvinfo : EIATTR_REGCOUNT
	.align		4
.L_82:
        /*00c0*/ 	.byte	0x04, 0x2f
        /*00c2*/ 	.short	(.L_84 - .L_83)
	.align		4
.L_83:
        /*00c4*/ 	.word	index@(_ZN2at6native29vectorized_elementwise_kernelILi4ENS0_11FillFunctorIaEESt5arrayIPcLm1EEEEviT0_T1_)
        /*00c8*/ 	.word	0x0000000a


	//----- nvinfo : EIATTR_FRAME_SIZE
	.align		4
.L_84:
        /*00cc*/ 	.byte	0x04, 0x11
        /*00ce*/ 	.short	(.L_86 - .L_85)
	.align		4
.L_85:
        /*00d0*/ 	.word	index@(_ZN2at6native29vectorized_elementwise_kernelILi4ENS0_11FillFunctorIaEESt5arrayIPcLm1EEEEviT0_T1_)
        /*00d4*/ 	.word	0x00000000


	//----- nvinfo : EIATTR_REGCOUNT
	.align		4
.L_86:
        /*00d8*/ 	.byte	0x04, 0x2f
        /*00da*/ 	.short	(.L_88 - .L_87)
	.align		4
.L_87:
        /*00dc*/ 	.word	index@(_ZN2at6native29vectorized_elementwise_kernelILi2ENS0_11FillFunctorIaEESt5arrayIPcLm1EEEEviT0_T1_)
        /*00e0*/ 	.word	0x0000000a


	//----- nvinfo : EIATTR_FRAME_SIZE
	.align		4
.L_88:
        /*00e4*/ 	.byte	0x04, 0x11
        /*00e6*/ 	.short	(.L_90 - .L_89)
	.align		4
.L_89:
        /*00e8*/ 	.word	index@(_ZN2at6native29vectorized_elementwise_kernelILi2ENS0_11FillFunctorIaEESt5arrayIPcLm1EEEEviT0_T1_)
        /*00ec*/ 	.word	0x00000000


	//----- nvinfo : EIATTR_REGCOUNT
	.align		4
.L_90:
        /*00f0*/ 	.byte	0x04, 0x2f
        /*00f2*/ 	.short	(.L_92 - .L_91)
	.align		4
.L_91:
        /*00f4*/ 	.word	index@(_ZN2at6native27unrolled_elementwise_kernelINS0_11FillFunctorIaEESt5arrayIPcLm1EELi4E23TrivialOffsetCalculatorILi0EjES7_ILi1EjENS0_6memory15LoadWithoutCastENSA_16StoreWithoutCastEEEviT_T0_T2_T3_T4_T5_)
        /*00f8*/ 	.word	0x0000000c


	//----- nvinfo : EIATTR_FRAME_SIZE
	.align		4
.L_92:
        /*00fc*/ 	.byte	0x04, 0x11
        /*00fe*/ 	.short	(.L_94 - .L_93)
	.align		4
.L_93:
        /*0100*/ 	.word	index@(_ZN2at6native27unrolled_elementwise_kernelINS0_11FillFunctorIaEESt5arrayIPcLm1EELi4E23TrivialOffsetCalculatorILi0EjES7_ILi1EjENS0_6memory15LoadWithoutCastENSA_16StoreWithoutCastEEEviT_T0_T2_T3_T4_T5_)
        /*0104*/ 	.word	0x00000000


	//----- nvinfo : EIATTR_REGCOUNT
	.align		4
.L_94:
        /*0108*/ 	.byte	0x04, 0x2f
        /*010a*/ 	.short	(.L_96 - .L_95)
	.align		4
.L_95:
        /*010c*/ 	.word	index@(_ZN2at6native18elementwise_kernelILi128ELi4EZNS0_22gpu_kernel_impl_nocastINS0_11FillFunctorIaEEEEvRNS_18TensorIteratorBaseERKT_EUliE_EEviT1_)
        /*0110*/ 	.word	0x0000000a


	//----- nvinfo : EIATTR_FRAME_SIZE
	.align		4
.L_96:
        /*0114*/ 	.byte	0x04, 0x11
        /*0116*/ 	.short	(.L_98 - .L_97)
	.align		4
.L_97:
        /*0118*/ 	.word	index@(_ZN2at6native18elementwise_kernelILi128ELi4EZNS0_22gpu_kernel_impl_nocastINS0_11FillFunctorIaEEEEvRNS_18TensorIteratorBaseERKT_EUliE_EEviT1_)
        /*011c*/ 	.word	0x00000000


	//----- nvinfo : EIATTR_REGCOUNT
	.align		4
.L_98:
        /*0120*/ 	.byte	0x04, 0x2f
        /*0122*/ 	.short	(.L_100 - .L_99)
	.align		4
.L_99:
        /*0124*/ 	.word	index@(_ZN2at6native27unrolled_elementwise_kernelINS0_11FillFunctorIaEESt5arrayIPcLm1EELi4E23TrivialOffsetCalculatorILi0EjES7_ILi1EjENS0_6memory12LoadWithCastILi0EEENSA_13StoreWithCastILi1EEEEEviT_T0_T2_T3_T4_T5_)
        /*0128*/ 	.word	0x00000018


	//----- nvinfo : EIATTR_FRAME_SIZE
	.align		4
.L_100:
        /*012c*/ 	.byte	0x04, 0x11
        /*012e*/ 	.short	(.L_102 - .L_101)
	.align		4
.L_101:
        /*0130*/ 	.word	index@(_ZN2at6native27unrolled_elementwise_kernelINS0_11FillFunctorIaEESt5arrayIPcLm1EELi4E23TrivialOffsetCalculatorILi0EjES7_ILi1EjENS0_6memory12LoadWithCastILi0EEENSA_13StoreWithCastILi1EEEEEviT_T0_T2_T3_T4_T5_)
        /*0134*/ 	.word	0x00000000


	//----- nvinfo : EIATTR_REGCOUNT
	.align		4
.L_102:
        /*0138*/ 	.byte	0x04, 0x2f
        /*013a*/ 	.short	(.L_104 - .L_103)
	.align		4
.L_103:
        /*013c*/ 	.word	index@(_ZN2at6native18elementwise_kernelILi128ELi4EZNS0_15gpu_kernel_implINS0_11FillFunctorIaEEEEvRNS_18TensorIteratorBaseERKT_EUliE_EEviT1_)
        /*0140*/ 	.word	0x00000030


	//----- nvinfo : EIATTR_FRAME_SIZE
	.align		4
.L_104:
        /*0144*/ 	.byte	0x04, 0x11
        /*0146*/ 	.short	(.L_106 - .L_105)
	.align		4
.L_105:
        /*0148*/ 	.word	index@(_ZN2at6native18elementwise_kernelILi128ELi4EZNS0_15gpu_kernel_implINS0_11FillFunctorIaEEEEvRNS_18TensorIteratorBaseERKT_EUliE_EEviT1_)
        /*014c*/ 	.word	0x00000000


	//----- nvinfo : EIATTR_REGCOUNT
	.align		4
.L_106:
        /*0150*/ 	.byte	0x04, 0x2f
        /*0152*/ 	.short	(.L_108 - .L_107)
	.align		4
.L_107:
        /*0154*/ 	.word	index@(_ZN2at6native29vectorized_elementwise_kernelILi8ENS0_11FillFunctorIiEESt5arrayIPcLm1EEEEviT0_T1_)
        /*0158*/ 	.word	0x0000000e


	//----- nvinfo : EIATTR_FRAME_SIZE
	.align		4
.L_108:
        /*015c*/ 	.byte	0x04, 0x11
        /*015e*/ 	.short	(.L_110 - .L_109)
	.align		4
.L_109:
        /*0160*/ 	.word	index@(_ZN2at6native29vectorized_elementwise_kernelILi8ENS0_11FillFunctorIiEESt5arrayIPcLm1EEEEviT0_T1_)
        /*0164*/ 	.word	0x00000000


	//----- nvinfo : EIATTR_REGCOUNT
	.align		4
.L_110:
        /*0168*/ 	.byte	0x04, 0x2f
        /*016a*/ 	.short	(.L_112 - .L_111)
	.align		4
.L_111:
        /*016c*/ 	.word	index@(_ZN2at6native29vectorized_elementwise_kernelILi4ENS0_11FillFunctorIiEESt5arrayIPcLm1EEEEviT0_T1_)
        /*0170*/ 	.word	0x0000000e


	//----- nvinfo : EIATTR_FRAME_SIZE
	.align		4
.L_112:
        /*0174*/ 	.byte	0x04, 0x11
        /*0176*/ 	.short	(.L_114 - .L_113)
	.align		4
.L_113:
        /*0178*/ 	.word	index@(_ZN2at6native29vectorized_elementwise_kernelILi4ENS0_11FillFunctorIiEESt5arrayIPcLm1EEEEviT0_T1_)
        /*017c*/ 	.word	0x00000000


	//----- nvinfo : EIATTR_REGCOUNT
	.align		4
.L_114:
        /*0180*/ 	.byte	0x04, 0x2f
        /*0182*/ 	.short	(.L_116 - .L_115)
	.align		4
.L_115:
        /*0184*/ 	.word	index@(_ZN2at6native29vectorized_elementwise_kernelILi2ENS0_11FillFunctorIiEESt5arrayIPcLm1EEEEviT0_T1_)
        /*0188*/ 	.word	0x0000000e


	//----- nvinfo : EIATTR_FRAME_SIZE
	.align		4
.L_116:
        /*018c*/ 	.byte	0x04, 0x11
        /*018e*/ 	.short	(.L_118 - .L_117)
	.align		4
.L_117:
        /*0190*/ 	.word	index@(_ZN2at6native29vectorized_elementwise_kernelILi2ENS0_11FillFunctorIiEESt5arrayIPcLm1EEEEviT0_T1_)
        /*0194*/ 	.word	0x00000000


	//----- nvinfo : EIATTR_REGCOUNT
	.align		4
.L_118:
        /*0198*/ 	.byte	0x04, 0x2f
        /*019a*/ 	.short	(.L_120 - .L_119)
	.align		4
.L_119:
        /*019c*/ 	.word	index@(_ZN2at6native27unrolled_elementwise_kernelINS0_11FillFunctorIiEESt5arrayIPcLm1EELi4E23TrivialOffsetCalculatorILi0EjES7_ILi1EjENS0_6memory15LoadWithoutCastENSA_16StoreWithoutCastEEEviT_T0_T2_T3_T4_T5_)
        /*01a0*/ 	.word	0x0000000e


	//----- nvinfo : EIATTR_FRAME_SIZE
	.align		4
.L_120:
        /*01a4*/ 	.byte	0x04, 0x11
        /*01a6*/ 	.short	(.L_122 - .L_121)
	.align		4
.L_121:
        /*01a8*/ 	.word	index@(_ZN2at6native27unrolled_elementwise_kernelINS0_11FillFunctorIiEESt5arrayIPcLm1EELi4E23TrivialOffsetCalculatorILi0EjES7_ILi1EjENS0_6memory15LoadWithoutCastENSA_16StoreWithoutCastEEEviT_T0_T2_T3_T4_T5_)
        /*01ac*/ 	.word	0x00000000


	//----- nvinfo : EIATTR_REGCOUNT
	.align		4
.L_122:
        /*01b0*/ 	.byte	0x04, 0x2f
        /*01b2*/ 	.short	(.L_124 - .L_123)
	.align		4
.L_123:
        /*01b4*/ 	.word	index@(_ZN2at6native18elementwise_kernelILi128ELi2EZNS0_22gpu_kernel_impl_nocastINS0_11FillFunctorIiEEEEvRNS_18TensorIteratorBaseERKT_EUliE_EEviT1_)
        /*01b8*/ 	.word	0x0000000a


	//----- nvinfo : EIATTR_FRAME_SIZE
	.align		4
.L_124:
        /*01bc*/ 	.byte	0x04, 0x11
        /*01be*/ 	.short	(.L_126 - .L_125)
	.align		4
.L_125:
        /*01c0*/ 	.word	index@(_ZN2at6native18elementwise_kernelILi128ELi2EZNS0_22gpu_kernel_impl_nocastINS0_11FillFunctorIiEEEEvRNS_18TensorIteratorBaseERKT_EUliE_EEviT1_)
        /*01c4*/ 	.word	0x00000000


	//----- nvinfo : EIATTR_REGCOUNT
	.align		4
.L_126:
        /*01c8*/ 	.byte	0x04, 0x2f
        /*01ca*/ 	.short	(.L_128 - .L_127)
	.align		4
.L_127:
        /*01cc*/ 	.word	index@(_ZN2at6native27unrolled_elementwise_kernelINS0_11FillFunctorIiEESt5arrayIPcLm1EELi4E23TrivialOffsetCalculatorILi0EjES7_ILi1EjENS0_6memory12LoadWithCastILi0EEENSA_13StoreWithCastILi1EEEEEviT_T0_T2_T3_T4_T5_)
        /*01d0*/ 	.word	0x00000018


	//----- nvinfo : EIATTR_FRAME_SIZE
	.align		4
.L_128:
        /*01d4*/ 	.byte	0x04, 0x11
        /*01d6*/ 	.short	(.L_130 - .L_129)
	.align		4
.L_129:
        /*01d8*/ 	.word	index@(_ZN2at6native27unrolled_elementwise_kernelINS0_11FillFunctorIiEESt5arrayIPcLm1EELi4E23TrivialOffsetCalculatorILi0EjES7_ILi1EjENS0_6memory12LoadWithCastILi0EEENSA_13StoreWithCastILi1EEEEEviT_T0_T2_T3_T4_T5_)
        /*01dc*/ 	.word	0x00000000


	//----- nvinfo : EIATTR_REGCOUNT
	.align		4
.L_130:
        /*01e0*/ 	.byte	0x04, 0x2f
        /*01e2*/ 	.short	(.L_132 - .L_131)
	.align		4
.L_131:
        /*01e4*/ 	.word	index@(_ZN2at6native18elementwise_kernelILi128ELi4EZNS0_15gpu_kernel_implINS0_11FillFunctorIiEEEEvRNS_18TensorIteratorBaseERKT_EUliE_EEviT1_)
        /*01e8*/ 	.word	0x0000002e


	//----- nvinfo : EIATTR_FRAME_SIZE
	.align		4
.L_132:
        /*01ec*/ 	.byte	0x04, 0x11
        /*01ee*/ 	.short	(.L_134 - .L_133)
	.align		4
.L_133:
        /*01f0*/ 	.word	index@(_ZN2at6native18elementwise_kernelILi128ELi4EZNS0_15gpu_kernel_implINS0_11FillFunctorIiEEEEvRNS_18TensorIteratorBaseERKT_EUliE_EEviT1_)
        /*01f4*/ 	.word	0x00000000


	//----- nvinfo : EIATTR_REGCOUNT
	.align		4
.L_134:
        /*01f8*/ 	.byte	0x04, 0x2f
        /*01fa*/ 	.short	(.L_136 - .L_135)
	.align		4
.L_135:
        /*01fc*/ 	.word	index@(_ZN2at6native29vectorized_elementwise_kernelILi8ENS0_11FillFunctorIlEESt5arrayIPcLm1EEEEviT0_T1_)
        /*0200*/ 	.word	0x00000016


	//----- nvinfo : EIATTR_FRAME_SIZE
	.align		4
.L_136:
        /*0204*/ 	.byte	0x04, 0x11
        /*0206*/ 	.short	(.L_138 - .L_137)
	.align		4
.L_137:
        /*0208*/ 	.word	index@(_ZN2at6native29vectorized_elementwise_kernelILi8ENS0_11FillFunctorIlEESt5arrayIPcLm1EEEEviT0_T1_)
        /*020c*/ 	.word	0x00000000


	//----- nvinfo : EIATTR_REGCOUNT
	.align		4
.L_138:
        /*0210*/ 	.byte	0x04, 0x2f
        /*0212*/ 	.short	(.L_140 - .L_139)
	.align		4
.L_139:
        /*0214*/ 	.word	index@(_ZN2at6native29vectorized_elementwise_kernelILi4ENS0_11FillFunctorIlEESt5arrayIPcLm1EEEEviT0_T1_)
        /*0218*/ 	.word	0x00000016


	//----- nvinfo : EIATTR_FRAME_SIZE
	.align		4
.L_140:
        /*021c*/ 	.byte	0x04, 0x11
        /*021e*/ 	.short	(.L_142 - .L_141)
	.align		4
.L_141:
        /*0220*/ 	.word	index@(_ZN2at6native29vectorized_elementwise_kernelILi4ENS0_11FillFunctorIlEESt5arrayIPcLm1EEEEviT0_T1_)
        /*0224*/ 	.word	0x00000000


	//----- nvinfo : EIATTR_REGCOUNT
	.align		4
.L_142:
        /*0228*/ 	.byte	0x04, 0x2f
        /*022a*/ 	.short	(.L_144 - .L_143)
	.align		4
.L_143:
        /*022c*/ 	.word	index@(_ZN2at6native29vectorized_elementwise_kernelILi2ENS0_11FillFunctorIlEESt5arrayIPcLm1EEEEviT0_T1_)
        /*0230*/ 	.word	0x00000016


	//----- nvinfo : EIATTR_FRAME_SIZE
	.align		4
.L_144:
        /*0234*/ 	.byte	0x04, 0x11
        /*0236*/ 	.short	(.L_146 - .L_145)
	.align		4
.L_145:
        /*0238*/ 	.word	index@(_ZN2at6native29vectorized_elementwise_kernelILi2ENS0_11FillFunctorIlEESt5arrayIPcLm1EEEEviT0_T1_)
        /*023c*/ 	.word	0x00000000


	//----- nvinfo : EIATTR_REGCOUNT
	.align		4
.L_146:
        /*0240*/ 	.byte	0x04, 0x2f
        /*0242*/ 	.short	(.L_148 - .L_147)
	.align		4
.L_147:
        /*0244*/ 	.word	index@(_ZN2at6native27unrolled_elementwise_kernelINS0_11FillFunctorIlEESt5arrayIPcLm1EELi4E23TrivialOffsetCalculatorILi0EjES7_ILi1EjENS0_6memory15LoadWithoutCastENSA_16StoreWithoutCastEEEviT_T0_T2_T3_T4_T5_)
        /*0248*/ 	.word	0x0000000e


	//----- nvinfo : EIATTR_FRAME_SIZE
	.align		4
.L_148:
        /*024c*/ 	.byte	0x04, 0x11
        /*024e*/ 	.short	(.L_150 - .L_149)
	.align		4
.L_149:
        /*0250*/ 	.word	index@(_ZN2at6native27unrolled_elementwise_kernelINS0_11FillFunctorIlEESt5arrayIPcLm1EELi4E23TrivialOffsetCalculatorILi0EjES7_ILi1EjENS0_6memory15LoadWithoutCastENSA_16StoreWithoutCastEEEviT_T0_T2_T3_T4_T5_)
        /*0254*/ 	.word	0x00000000


	//----- nvinfo : EIATTR_REGCOUNT
	.align		4
.L_150:
        /*0258*/ 	.byte	0x04, 0x2f
        /*025a*/ 	.short	(.L_152 - .L_151)
	.align		4
.L_151:
        /*025c*/ 	.word	index@(_ZN2at6native18elementwise_kernelILi128ELi2EZNS0_22gpu_kernel_impl_nocastINS0_11FillFunctorIlEEEEvRNS_18TensorIteratorBaseERKT_EUliE_EEviT1_)
        /*0260*/ 	.word	0x0000000a


	//----- nvinfo : EIATTR_FRAME_SIZE
	.align		4
.L_152:
        /*0264*/ 	.byte	0x04, 0x11
        /*0266*/ 	.short	(.L_154 - .L_153)
	.align		4
.L_153:
        /*0268*/ 	.word	index@(_ZN2at6native18elementwise_kernelILi128ELi2EZNS0_22gpu_kernel_impl_nocastINS0_11FillFunctorIlEEEEvRNS_18TensorIteratorBaseERKT_EUliE_EEviT1_)
        /*026c*/ 	.word	0x00000000


	//----- nvinfo : EIATTR_REGCOUNT
	.align		4
.L_154:
        /*0270*/ 	.byte	0x04, 0x2f
        /*0272*/ 	.short	(.L_156 - .L_155)
	.align		4
.L_155:
        /*0274*/ 	.word	index@(_ZN2at6native27unrolled_elementwise_kernelINS0_11FillFunctorIlEESt5arrayIPcLm1EELi4E23TrivialOffsetCalculatorILi0EjES7_ILi1EjENS0_6memory12LoadWithCastILi0EEENSA_13StoreWithCastILi1EEEEEviT_T0_T2_T3_T4_T5_)
        /*0278*/ 	.word	0x00000018


	//----- nvinfo : EIATTR_FRAME_SIZE
	.align		4
.L_156:
        /*027c*/ 	.byte	0x04, 0x11
        /*027e*/ 	.short	(.L_158 - .L_157)
	.align		4
.L_157:
        /*0280*/ 	.word	index@(_ZN2at6native27unrolled_elementwise_kernelINS0_11FillFunctorIlEESt5arrayIPcLm1EELi4E23TrivialOffsetCalculatorILi0EjES7_ILi1EjENS0_6memory12LoadWithCastILi0EEENSA_13StoreWithCastILi1EEEEEviT_T0_T2_T3_T4_T5_)
        /*0284*/ 	.word	0x00000000


	//----- nvinfo : EIATTR_REGCOUNT
	.align		4
.L_158:
        /*0288*/ 	.byte	0x04, 0x2f
        /*028a*/ 	.short	(.L_160 - .L_159)
	.align		4
.L_159:
        /*028c*/ 	.word	index@(_ZN2at6native18elementwise_kernelILi128ELi4EZNS0_15gpu_kernel_implINS0_11FillFunctorIlEEEEvRNS_18TensorIteratorBaseERKT_EUliE_EEviT1_)
        /*0290*/ 	.word	0x0000002b


	//----- nvinfo : EIATTR_FRAME_SIZE
	.align		4
.L_160:
        /*0294*/ 	.byte	0x04, 0x11
        /*0296*/ 	.short	(.L_162 - .L_161)
	.align		4
.L_161:
        /*0298*/ 	.word	index@(_ZN2at6native18elementwise_kernelILi128ELi4EZNS0_15gpu_kernel_implINS0_11FillFunctorIlEEEEvRNS_18TensorIteratorBaseERKT_EUliE_EEviT1_)
        /*029c*/ 	.word	0x00000000


	//----- nvinfo : EIATTR_REGCOUNT
	.align		4
.L_162:
        /*02a0*/ 	.byte	0x04, 0x2f
        /*02a2*/ 	.short	(.L_164 - .L_163)
	.align		4
.L_163:
        /*02a4*/ 	.word	index@(_ZN2at6native29vectorized_elementwise_kernelILi8ENS0_11FillFunctorIsEESt5arrayIPcLm1EEEEviT0_T1_)
        /*02a8*/ 	.word	0x0000000c


	//----- nvinfo : EIATTR_FRAME_SIZE
	.align		4
.L_164:
        /*02ac*/ 	.byte	0x04, 0x11
        /*02ae*/ 	.short	(.L_166 - .L_165)
	.align		4
.L_165:
        /*02b0*/ 	.word	index@(_ZN2at6native29vectorized_elementwise_kernelILi8ENS0_11FillFunctorIsEESt5arrayIPcLm1EEEEviT0_T1_)
        /*02b4*/ 	.word	0x00000000


	//----- nvinfo : EIATTR_REGCOUNT
	.align		4
.L_166:
        /*02b8*/ 	.byte	0x04, 0x2f
        /*02ba*/ 	.short	(.L_168 - .L_167)
	.align		4
.L_167:
        /*02bc*/ 	.word	index@(_ZN2at6native29vectorized_elementwise_kernelILi4ENS0_11FillFunctorIsEESt5arrayIPcLm1EEEEviT0_T1_)
        /*02c0*/ 	.word	0x0000000c


	//----- nvinfo : EIATTR_FRAME_SIZE
	.align		4
.L_168:
        /*02c4*/ 	.byte	0x04, 0x11
        /*02c6*/ 	.short	(.L_170 - .L_169)
	.align		4
.L_169:
        /*02c8*/ 	.word	index@(_ZN2at6native29vectorized_elementwise_kernelILi4ENS0_11FillFunctorIsEESt5arrayIPcLm1EEEEviT0_T1_)
        /*02cc*/ 	.word	0x00000000


	//----- nvinfo : EIATTR_REGCOUNT
	.align		4
.L_170:
        /*02d0*/ 	.byte	0x04, 0x2f
        /*02d2*/ 	.short	(.L_172 - .L_171)
	.align		4
.L_171:
        /*02d4*/ 	.word	index@(_ZN2at6native29vectorized_elementwise_kernelILi2ENS0_11FillFunctorIsEESt5arrayIPcLm1EEEEviT0_T1_)
        /*02d8*/ 	.word	0x0000000c


	//----- nvinfo : EIATTR_FRAME_SIZE
	.align		4
.L_172:
        /*02dc*/ 	.byte	0x04, 0x11
        /*02de*/ 	.short	(.L_174 - .L_173)
	.align		4
.L_173:
        /*02e0*/ 	.word	index@(_ZN2at6native29vectorized_elementwise_kernelILi2ENS0_11FillFunctorIsEESt5arrayIPcLm1EEEEviT0_T1_)
        /*02e4*/ 	.word	0x00000000


	//----- nvinfo : EIATTR_REGCOUNT
	.align		4
.L_174:
        /*02e8*/ 	.byte	0x04, 0x2f
        /*02ea*/ 	.short	(.L_176 - .L_175)
	.align		4
.L_175:
        /*02ec*/ 	.word	index@(_ZN2at6native27unrolled_elementwise_kernelINS0_11FillFunctorIsEESt5arrayIPcLm1EELi4E23TrivialOffsetCalculatorILi0EjES7_ILi1EjENS0_6memory15LoadWithoutCastENSA_16StoreWithoutCastEEEviT_T0_T2_T3_T4_T5_)
        /*02f0*/ 	.word	0x0000000e


	//----- nvinfo : EIATTR_FRAME_SIZE
	.align		4
.L_176:
        /*02f4*/ 	.byte	0x04, 0x11
        /*02f6*/ 	.short	(.L_178 - .L_177)
	.align		4
.L_177:
        /*02f8*/ 	.word	index@(_ZN2at6native27unrolled_elementwise_kernelINS0_11FillFunctorIsEESt5arrayIPcLm1EELi4E23TrivialOffsetCalculatorILi0EjES7_ILi1EjENS0_6memory15LoadWithoutCastENSA_16StoreWithoutCastEEEviT_T0_T2_T3_T4_T5_)
        /*02fc*/ 	.word	0x00000000


	//----- nvinfo : EIATTR_REGCOUNT
	.align		4
.L_178:
        /*0300*/ 	.byte	0x04, 0x2f
        /*0302*/ 	.short	(.L_180 - .L_179)
	.align		4
.L_179:
        /*0304*/ 	.word	index@(_ZN2at6native18elementwise_kernelILi128ELi4EZNS0_22gpu_kernel_impl_nocastINS0_11FillFunctorIsEEEEvRNS_18TensorIteratorBaseERKT_EUliE_EEviT1_)
        /*0308*/ 	.word	0x0000000a


	//----- nvinfo : EIATTR_FRAME_SIZE
	.align		4
.L_180:
        /*030c*/ 	.byte	0x04, 0x11
        /*030e*/ 	.short	(.L_182 - .L_181)
	.align		4
.L_181:
        /*0310*/ 	.word	index@(_ZN2at6native18elementwise_kernelILi128ELi4EZNS0_22gpu_kernel_impl_nocastINS0_11FillFunctorIsEEEEvRNS_18TensorIteratorBaseERKT_EUliE_EEviT1_)
        /*0314*/ 	.word	0x00000000


	//----- nvinfo : EIATTR_REGCOUNT
	.align		4
.L_182:
        /*0318*/ 	.byte	0x04, 0x2f
        /*031a*/ 	.short	(.L_184 - .L_183)
	.align		4
.L_183:
        /*031c*/ 	.word	index@(_ZN2at6native27unrolled_elementwise_kernelINS0_11FillFunctorIsEESt5arrayIPcLm1EELi4E23TrivialOffsetCalculatorILi0EjES7_ILi1EjENS0_6memory12LoadWithCastILi0EEENSA_13StoreWithCastILi1EEEEEviT_T0_T2_T3_T4_T5_)
        /*0320*/ 	.word	0x00000018


	//----- nvinfo : EIATTR_FRAME_SIZE
	.align		4
.L_184:
        /*0324*/ 	.byte	0x04, 0x11
        /*0326*/ 	.short	(.L_186 - .L_185)
	.align		4
.L_185:
        /*0328*/ 	.word	index@(_ZN2at6native27unrolled_elementwise_kernelINS0_11FillFunctorIsEESt5arrayIPcLm1EELi4E23TrivialOffsetCalculatorILi0EjES7_ILi1EjENS0_6memory12LoadWithCastILi0EEENSA_13StoreWithCastILi1EEEEEviT_T0_T2_T3_T4_T5_)
        /*032c*/ 	.word	0x00000000


	//----- nvinfo : EIATTR_REGCOUNT
	.align		4
.L_186:
        /*0330*/ 	.byte	0x04, 0x2f
        /*0332*/ 	.short	(.L_188 - .L_187)
	.align		4
.L_187:
        /*0334*/ 	.word	index@(_ZN2at6native18elementwise_kernelILi128ELi4EZNS0_15gpu_kernel_implINS0_11FillFunctorIsEEEEvRNS_18TensorIteratorBaseERKT_EUliE_EEviT1_)
        /*0338*/ 	.word	0x0000002e


	//----- nvinfo : EIATTR_FRAME_SIZE
	.align		4
.L_188:
        /*033c*/ 	.byte	0x04, 0x11
        /*033e*/ 	.short	(.L_190 - .L_189)
	.align		4
.L_189:
        /*0340*/ 	.word	index@(_ZN2at6native18elementwise_kernelILi128ELi4EZNS0_15gpu_kernel_implINS0_11FillFunctorIsEEEEvRNS_18TensorIteratorBaseERKT_EUliE_EEviT1_)
        /*0344*/ 	.word	0x00000000


	//----- nvinfo : EIATTR_REGCOUNT
	.align		4
.L_190:
        /*0348*/ 	.byte	0x04, 0x2f
        /*034a*/ 	.short	(.L_192 - .L_191)
	.align		4
.L_191:
        /*034c*/ 	.word	index@(_ZN2at6native29vectorized_elementwise_kernelILi8ENS0_11FillFunctorIdEESt5arrayIPcLm1EEEEviT0_T1_)
        /*0350*/ 	.word	0x00000016


	//----- nvinfo : EIATTR_FRAME_SIZE
	.align		4
.L_192:
        /*0354*/ 	.byte	0x04, 0x11
        /*0356*/ 	.short	(.L_194 - .L_193)
	.align		4
.L_193:
        /*0358*/ 	.word	index@(_ZN2at6native29vectorized_elementwise_kernelILi8ENS0_11FillFunctorIdEESt5arrayIPcLm1EEEEviT0_T1_)
        /*035c*/ 	.word	0x00000000


	//----- nvinfo : EIATTR_REGCOUNT
	.align		4
.L_194:
        /*0360*/ 	.byte	0x04, 0x2f
        /*0362*/ 	.short	(.L_196 - .L_195)
	.align		4
.L_195:
        /*0364*/ 	.word	index@(_ZN2at6native29vectorized_elementwise_kernelILi4ENS0_11FillFunctorIdEESt5arrayIPcLm1EEEEviT0_T1_)
        /*0368*/ 	.word	0x00000016


	//----- nvinfo : EIATTR_FRAME_SIZE
	.align		4
.L_196:
        /*036c*/ 	.byte	0x04, 0x11
        /*036e*/ 	.short	(.L_198 - .L_197)
	.align		4
.L_197:
        /*0370*/ 	.word	index@(_ZN2at6native29vectorized_elementwise_kernelILi4ENS0_11FillFunctorIdEESt5arrayIPcLm1EEEEviT0_T1_)
        /*0374*/ 	.word	0x00000000


	//----- nvinfo : EIATTR_REGCOUNT
	.align		4
.L_198:
        /*0378*/ 	.byte	0x04, 0x2f
        /*037a*/ 	.short	(.L_200 - .L_199)
	.align		4
.L_199:
        /*037c*/ 	.word	index@(_ZN2at6native29vectorized_elementwise_kernelILi2ENS0_11FillFunctorIdEESt5arrayIPcLm1EEEEviT0_T1_)
        /*0380*/ 	.word	0x00000016


	//----- nvinfo : EIATTR_FRAME_SIZE
	.align		4
.L_200:
        /*0384*/ 	.byte	0x04, 0x11
        /*0386*/ 	.short	(.L_202 - .L_201)
	.align		4
.L_201:
        /*0388*/ 	.word	index@(_ZN2at6native29vectorized_elementwise_kernelILi2ENS0_11FillFunctorIdEESt5arrayIPcLm1EEEEviT0_T1_)
        /*038c*/ 	.word	0x00000000


	//----- nvinfo : EIATTR_REGCOUNT
	.align		4
.L_202:
        /*0390*/ 	.byte	0x04, 0x2f
        /*0392*/ 	.short	(.L_204 - .L_203)
	.align		4
.L_203:
        /*0394*/ 	.word	index@(_ZN2at6native27unrolled_elementwise_kernelINS0_11FillFunctorIdEESt5arrayIPcLm1EELi4E23TrivialOffsetCalculatorILi0EjES7_ILi1EjENS0_6memory15LoadWithoutCastENSA_16StoreWithoutCastEEEviT_T0_T2_T3_T4_T5_)
        /*0398*/ 	.word	0x0000000e


	//----- nvinfo : EIATTR_FRAME_SIZE
	.align		4
.L_204:
        /*039c*/ 	.byte	0x04, 0x11
        /*039e*/ 	.short	(.L_206 - .L_205)
	.align		4
.L_205:
        /*03a0*/ 	.word	index@(_ZN2at6native27unrolled_elementwise_kernelINS0_11FillFunctorIdEESt5arrayIPcLm1EELi4E23TrivialOffsetCalculatorILi0EjES7_ILi1EjENS0_6memory15LoadWithoutCastENSA_16StoreWithoutCastEEEviT_T0_T2_T3_T4_T5_)
        /*03a4*/ 	.word	0x00000000


	//----- nvinfo : EIATTR_REGCOUNT
	.align		4
.L_206:
        /*03a8*/ 	.byte	0x04, 0x2f
        /*03aa*/ 	.short	(.L_208 - .L_207)
	.align		4
.L_207:
        /*03ac*/ 	.word	index@(_ZN2at6native18elementwise_kernelILi128ELi2EZNS0_22gpu_kernel_impl_nocastINS0_11FillFunctorIdEEEEvRNS_18TensorIteratorBaseERKT_EUliE_EEviT1_)
        /*03b0*/ 	.word	0x0000000a


	//----- nvinfo : EIATTR_FRAME_SIZE
	.align		4
.L_208:
        /*03b4*/ 	.byte	0x04, 0x11
        /*03b6*/ 	.short	(.L_210 - .L_209)
	.align		4
.L_209:
        /*03b8*/ 	.word	index@(_ZN2at6native18elementwise_kernelILi128ELi2EZNS0_22gpu_kernel_impl_nocastINS0_11FillFunctorIdEEEEvRNS_18TensorIteratorBaseERKT_EUliE_EEviT1_)
        /*03bc*/ 	.word	0x00000000


	//----- nvinfo : EIATTR_REGCOUNT
	.align		4
.L_210:
        /*03c0*/ 	.byte	0x04, 0x2f
        /*03c2*/ 	.short	(.L_212 - .L_211)
	.align		4
.L_211:
        /*03c4*/ 	.word	index@(_ZN2at6native27unrolled_elementwise_kernelINS0_11FillFunctorIdEESt5arrayIPcLm1EELi4E23TrivialOffsetCalculatorILi0EjES7_ILi1EjENS0_6memory12LoadWithCastILi0EEENSA_13StoreWithCastILi1EEEEEviT_T0_T2_T3_T4_T5_)
        /*03c8*/ 	.word	0x00000018


	//----- nvinfo : EIATTR_FRAME_SIZE
	.align		4
.L_212:
        /*03cc*/ 	.byte	0x04, 0x11
        /*03ce*/ 	.short	(.L_214 - .L_213)
	.align		4
.L_213:
        /*03d0*/ 	.word	index@(_ZN2at6native27unrolled_elementwise_kernelINS0_11FillFunctorIdEESt5arrayIPcLm1EELi4E23TrivialOffsetCalculatorILi0EjES7_ILi1EjENS0_6memory12LoadWithCastILi0EEENSA_13StoreWithCastILi1EEEEEviT_T0_T2_T3_T4_T5_)
        /*03d4*/ 	.word	0x00000000


	//----- nvinfo : EIATTR_REGCOUNT
	.align		4
.L_214:
        /*03d8*/ 	.byte	0x04, 0x2f
        /*03da*/ 	.short	(.L_216 - .L_215)
	.align		4
.L_215:
        /*03dc*/ 	.word	index@(_ZN2at6native18elementwise_kernelILi128ELi4EZNS0_15gpu_kernel_implINS0_11FillFunctorIdEEEEvRNS_18TensorIteratorBaseERKT_EUliE_EEviT1_)
        /*03e0*/ 	.word	0x0000002e


	//----- nvinfo : EIATTR_FRAME_SIZE
	.align		4
.L_216:
        /*03e4*/ 	.byte	0x04, 0x11
        /*03e6*/ 	.short	(.L_218 - .L_217)
	.align		4
.L_217:
        /*03e8*/ 	.word	index@(_ZN2at6native18elementwise_kernelILi128ELi4EZNS0_15gpu_kernel_implINS0_11FillFunctorIdEEEEvRNS_18TensorIteratorBaseERKT_EUliE_EEviT1_)
        /*03ec*/ 	.word	0x00000000


	//----- nvinfo : EIATTR_REGCOUNT
	.align		4
.L_218:
        /*03f0*/ 	.byte	0x04, 0x2f
        /*03f2*/ 	.short	(.L_220 - .L_219)
	.align		4
.L_219:
        /*03f4*/ 	.word	index@(_ZN2at6native29vectorized_elementwise_kernelILi8ENS0_11FillFunctorIfEESt5arrayIPcLm1EEEEviT0_T1_)
        /*03f8*/ 	.word	0x0000000e


	//----- nvinfo : EIATTR_FRAME_SIZE
	.align		4
.L_220:
        /*03fc*/ 	.byte	0x04, 0x11
        /*03fe*/ 	.short	(.L_222 - .L_221)
	.align		4
.L_221:
        /*0400*/ 	.word	index@(_ZN2at6native29vectorized_elementwise_kernelILi8ENS0_11FillFunctorIfEESt5arrayIPcLm1EEEEviT0_T1_)
        /*0404*/ 	.word	0x00000000


	//----- nvinfo : EIATTR_REGCOUNT
	.align		4
.L_222:
        /*0408*/ 	.byte	0x04, 0x2f
        /*040a*/ 	.short	(.L_224 - .L_223)
	.align		4
.L_223:
        /*040c*/ 	.word	index@(_ZN2at6native29vectorized_elementwise_kernelILi4ENS0_11FillFunctorIfEESt5arrayIPcLm1EEEEviT0_T1_)
        /*0410*/ 	.word	0x0000000e


	//----- nvinfo : EIATTR_FRAME_SIZE
	.align		4
.L_224:
        /*0414*/ 	.byte	0x04, 0x11
        /*0416*/ 	.short	(.L_226 - .L_225)
	.align		4
.L_225:
        /*0418*/ 	.word	index@(_ZN2at6native29vectorized_elementwise_kernelILi4ENS0_11FillFunctorIfEESt5arrayIPcLm1EEEEviT0_T1_)
        /*041c*/ 	.word	0x00000000


	//----- nvinfo : EIATTR_REGCOUNT
	.align		4
.L_226:
        /*0420*/ 	.byte	0x04, 0x2f
        /*0422*/ 	.short	(.L_228 - .L_227)
	.align		4
.L_227:
        /*0424*/ 	.word	index@(_ZN2at6native29vectorized_elementwise_kernelILi2ENS0_11FillFunctorIfEESt5arrayIPcLm1EEEEviT0_T1_)
        /*0428*/ 	.word	0x0000000e


	//----- nvinfo : EIATTR_FRAME_SIZE
	.align		4
.L_228:
        /*042c*/ 	.byte	0x04, 0x11
        /*042e*/ 	.short	(.L_230 - .L_229)
	.align		4
.L_229:
        /*0430*/ 	.word	index@(_ZN2at6native29vectorized_elementwise_kernelILi2ENS0_11FillFunctorIfEESt5arrayIPcLm1EEEEviT0_T1_)
        /*0434*/ 	.word	0x00000000


	//----- nvinfo : EIATTR_REGCOUNT
	.align		4
.L_230:
        /*0438*/ 	.byte	0x04, 0x2f
        /*043a*/ 	.short	(.L_232 - .L_231)
	.align		4
.L_231:
        /*043c*/ 	.word	index@(_ZN2at6native27unrolled_elementwise_kernelINS0_11FillFunctorIfEESt5arrayIPcLm1EELi4E23TrivialOffsetCalculatorILi0EjES7_ILi1EjENS0_6memory15LoadWithoutCastENSA_16StoreWithoutCastEEEviT_T0_T2_T3_T4_T5_)
        /*0440*/ 	.word	0x0000000e


	//----- nvinfo : EIATTR_FRAME_SIZE
	.align		4
.L_232:
        /*0444*/ 	.byte	0x04, 0x11
        /*0446*/ 	.short	(.L_234 - .L_233)
	.align		4
.L_233:
        /*0448*/ 	.word	index@(_ZN2at6native27unrolled_elementwise_kernelINS0_11FillFunctorIfEESt5arrayIPcLm1EELi4E23TrivialOffsetCalculatorILi0EjES7_ILi1EjENS0_6memory15LoadWithoutCastENSA_16StoreWithoutCastEEEviT_T0_T2_T3_T4_T5_)
        /*044c*/ 	.word	0x00000000


	//----- nvinfo : EIATTR_REGCOUNT
	.align		4
.L_234:
        /*0450*/ 	.byte	0x04, 0x2f
        /*0452*/ 	.short	(.L_236 - .L_235)
	.align		4
.L_235:
        /*0454*/ 	.word	index@(_ZN2at6native18elementwise_kernelILi128ELi2EZNS0_22gpu_kernel_impl_nocastINS0_11FillFunctorIfEEEEvRNS_18TensorIteratorBaseERKT_EUliE_EEviT1_)
        /*0458*/ 	.word	0x0000000a


	//----- nvinfo : EIATTR_FRAME_SIZE
	.align		4
.L_236:
        /*045c*/ 	.byte	0x04, 0x11
        /*045e*/ 	.short	(.L_238 - .L_237)
	.align		4
.L_237:
        /*0460*/ 	.word	index@(_ZN2at6native18elementwise_kernelILi128ELi2EZNS0_22gpu_kernel_impl_nocastINS0_11FillFunctorIfEEEEvRNS_18TensorIteratorBaseERKT_EUliE_EEviT1_)
        /*0464*/ 	.word	0x00000000


	//----- nvinfo : EIATTR_REGCOUNT
	.align		4
.L_238:
        /*0468*/ 	.byte	0x04, 0x2f
        /*046a*/ 	.short	(.L_240 - .L_239)
	.align		4
.L_239:
        /*046c*/ 	.word	index@(_ZN2at6native27unrolled_elementwise_kernelINS0_11FillFunctorIfEESt5arrayIPcLm1EELi4E23TrivialOffsetCalculatorILi0EjES7_ILi1EjENS0_6memory12LoadWithCastILi0EEENSA_13StoreWithCastILi1EEEEEviT_T0_T2_T3_T4_T5_)
        /*0470*/ 	.word	0x00000018


	//----- nvinfo : EIATTR_FRAME_SIZE
	.align		4
.L_240:
        /*0474*/ 	.byte	0x04, 0x11
        /*0476*/ 	.short	(.L_242 - .L_241)
	.align		4
.L_241:
        /*0478*/ 	.word	index@(_ZN2at6native27unrolled_elementwise_kernelINS0_11FillFunctorIfEESt5arrayIPcLm1EELi4E23TrivialOffsetCalculatorILi0EjES7_ILi1EjENS0_6memory12LoadWithCastILi0EEENSA_13StoreWithCastILi1EEEEEviT_T0_T2_T3_T4_T5_)
        /*047c*/ 	.word	0x00000000


	//----- nvinfo : EIATTR_REGCOUNT
	.align		4
.L_242:
        /*0480*/ 	.byte	0x04, 0x2f
        /*0482*/ 	.short	(.L_244 - .L_243)
	.align		4
.L_243:
        /*0484*/ 	.word	index@(_ZN2at6native18elementwise_kernelILi128ELi4EZNS0_15gpu_kernel_implINS0_11FillFunctorIfEEEEvRNS_18TensorIteratorBaseERKT_EUliE_EEviT1_)
        /*0488*/ 	.word	0x00000030


	//----- nvinfo : EIATTR_FRAME_SIZE
	.align		4
.L_244:
        /*048c*/ 	.byte	0x04, 0x11
        /*048e*/ 	.short	(.L_246 - .L_245)
	.align		4
.L_245:
        /*0490*/ 	.word	index@(_ZN2at6native18elementwise_kernelILi128ELi4EZNS0_15gpu_kernel_implINS0_11FillFunctorIfEEEEvRNS_18TensorIteratorBaseERKT_EUliE_EEviT1_)
        /*0494*/ 	.word	0x00000000


	//----- nvinfo : EIATTR_REGCOUNT
	.align		4
.L_246:
        /*0498*/ 	.byte	0x04, 0x2f
        /*049a*/ 	.short	(.L_248 - .L_247)
	.align		4
.L_247:
        /*049c*/ 	.word	index@(_ZN2at6native29vectorized_elementwise_kernelILi8ENS0_11FillFunctorIN3c107complexIdEEEESt5arrayIPcLm1EEEEviT0_T1_)
        /*04a0*/ 	.word	0x00000014


	//----- nvinfo : EIATTR_FRAME_SIZE
	.align		4
.L_248:
        /*04a4*/ 	.byte	0x04, 0x11
        /*04a6*/ 	.short	(.L_250 - .L_249)
	.align		4
.L_249:
        /*04a8*/ 	.word	index@(_ZN2at6native29vectorized_elementwise_kernelILi8ENS0_11FillFunctorIN3c107complexIdEEEESt5arrayIPcLm1EEEEviT0_T1_)
        /*04ac*/ 	.word	0x00000000


	//----- nvinfo : EIATTR_REGCOUNT
	.align		4
.L_250:
        /*04b0*/ 	.byte	0x04, 0x2f
        /*04b2*/ 	.short	(.L_252 - .L_251)
	.align		4
.L_251:
        /*04b4*/ 	.word	index@(_ZN2at6native29vectorized_elementwise_kernelILi4ENS0_11FillFunctorIN3c107complexIdEEEESt5arrayIPcLm1EEEEviT0_T1_)
        /*04b8*/ 	.word	0x00000014


	//----- nvinfo : EIATTR_FRAME_SIZE
	.align		4
.L_252:
        /*04bc*/ 	.byte	0x04, 0x11
        /*04be*/ 	.short	(.L_254 - .L_253)
	.align		4
.L_253:
        /*04c0*/ 	.word	index@(_ZN2at6native29vectorized_elementwise_kernelILi4ENS0_11FillFunctorIN3c107complexIdEEEESt5arrayIPcLm1EEEEviT0_T1_)
        /*04c4*/ 	.word	0x00000000


	//----- nvinfo : EIATTR_REGCOUNT
	.align		4
.L_254:
        /*04c8*/ 	.byte	0x04, 0x2f
        /*04ca*/ 	.short	(.L_256 - .L_255)
	.align		4
.L_255:
        /*04cc*/ 	.word	index@(_ZN2at6native29vectorized_elementwise_kernelILi2ENS0_11FillFunctorIN3c107complexIdEEEESt5arrayIPcLm1EEEEviT0_T1_)
        /*04d0*/ 	.word	0x00000014


	//----- nvinfo : EIATTR_FRAME_SIZE
	.align		4
.L_256:
        /*04d4*/ 	.byte	0x04, 0x11
        /*04d6*/ 	.short	(.L_258 - .L_257)
	.align		4
.L_257:
        /*04d8*/ 	.word	index@(_ZN2at6native29vectorized_elementwise_kernelILi2ENS0_11FillFunctorIN3c107complexIdEEEESt5arrayIPcLm1EEEEviT0_T1_)
        /*04dc*/ 	.word	0x00000000


	//----- nvinfo : EIATTR_REGCOUNT
	.align		4
.L_258:
        /*04e0*/ 	.byte	0x04, 0x2f
        /*04e2*/ 	.short	(.L_260 - .L_259)
	.align		4
.L_259:
        /*04e4*/ 	.word	index@(_ZN2at6native27unrolled_elementwise_kernelINS0_11FillFunctorIN3c107complexIdEEEESt5arrayIPcLm1EELi4E23TrivialOffsetCalculatorILi0EjESA_ILi1EjENS0_6memory15LoadWithoutCastENSD_16StoreWithoutCastEEEviT_T0_T2_T3_T4_T5_)
        /*04e8*/ 	.word	0x00000016


	//----- nvinfo : EIATTR_FRAME_SIZE
	.align		4
.L_260:
        /*04ec*/ 	.byte	0x04, 0x11
        /*04ee*/ 	.short	(.L_262 - .L_261)
	.align		4
.L_261:
        /*04f0*/ 	.word	index@(_ZN2at6native27unrolled_elementwise_kernelINS0_11FillFunctorIN3c107complexIdEEEESt5arrayIPcLm1EELi4E23TrivialOffsetCalculatorILi0EjESA_ILi1EjENS0_6memory15LoadWithoutCastENSD_16StoreWithoutCastEEEviT_T0_T2_T3_T4_T5_)
        /*04f4*/ 	.word	0x00000000


	//----- nvinfo : EIATTR_REGCOUNT
	.align		4
.L_262:
        /*04f8*/ 	.byte	0x04, 0x2f
        /*04fa*/ 	.short	(.L_264 - .L_263)
	.align		4
.L_263:
        /*04fc*/ 	.word	index@(_ZN2at6native18elementwise_kernelILi128ELi2EZNS0_22gpu_kernel_impl_nocastINS0_11FillFunctorIN3c107complexIdEEEEEEvRNS_18TensorIteratorBaseERKT_EUliE_EEviT1_)
        /*0500*/ 	.word	0x0000000e


	//----- nvinfo : EIATTR_FRAME_SIZE
	.align		4
.L_264:
        /*0504*/ 	.byte	0x04, 0x11
        /*0506*/ 	.short	(.L_266 - .L_265)
	.align		4
.L_265:
        /*0508*/ 	.word	index@(_ZN2at6native18elementwise_kernelILi128ELi2EZNS0_22gpu_kernel_impl_nocastINS0_11FillFunctorIN3c107complexIdEEEEEEvRNS_18TensorIteratorBaseERKT_EUliE_EEviT1_)
        /*050c*/ 	.word	0x00000000


	//----- nvinfo : EIATTR_REGCOUNT
	.align		4
.L_266:
        /*0510*/ 	.byte	0x04, 0x2f
        /*0512*/ 	.short	(.L_268 - .L_267)
	.align		4
.L_267:
        /*0514*/ 	.word	index@(_ZN2at6native27unrolled_elementwise_kernelINS0_11FillFunctorIN3c107complexIdEEEESt5arrayIPcLm1EELi4E23TrivialOffsetCalculatorILi0EjESA_ILi1EjENS0_6memory12LoadWithCastILi0EEENSD_13StoreWithCastILi1EEEEEviT_T0_T2_T3_T4_T5_)
        /*0518*/ 	.word	0x00000023


	//----- nvinfo : EIATTR_FRAME_SIZE
	.align		4
.L_268:
        /*051c*/ 	.byte	0x04, 0x11
        /*051e*/ 	.short	(.L_270 - .L_269)
	.align		4
.L_269:
        /*0520*/ 	.word	index@(_ZN2at6native27unrolled_elementwise_kernelINS0_11FillFunctorIN3c107complexIdEEEESt5arrayIPcLm1EELi4E23TrivialOffsetCalculatorILi0EjESA_ILi1EjENS0_6memory12LoadWithCastILi0EEENSD_13StoreWithCastILi1EEEEEviT_T0_T2_T3_T4_T5_)
        /*0524*/ 	.word	0x00000000


	//----- nvinfo : EIATTR_REGCOUNT
	.align		4
.L_270:
        /*0528*/ 	.byte	0x04, 0x2f
        /*052a*/ 	.short	(.L_272 - .L_271)
	.align		4
.L_271:
        /*052c*/ 	.word	index@(_ZN2at6native18elementwise_kernelILi128ELi4EZNS0_15gpu_kernel_implINS0_11FillFunctorIN3c107complexIdEEEEEEvRNS_18TensorIteratorBaseERKT_EUliE_EEviT1_)
        /*0530*/ 	.word	0x0000002e


	//----- nvinfo : EIATTR_FRAME_SIZE
	.align		4
.L_272:
        /*0534*/ 	.byte	0x04, 0x11
        /*0536*/ 	.short	(.L_274 - .L_273)
	.align		4
.L_273:
        /*0538*/ 	.word	index@(_ZN2at6native18elementwise_kernelILi128ELi4EZNS0_15gpu_kernel_implINS0_11FillFunctorIN3c107complexIdEEEEEEvRNS_18TensorIteratorBaseERKT_EUliE_EEviT1_)
        /*053c*/ 	.word	0x00000000


	//----- nvinfo : EIATTR_REGCOUNT
	.align		4
.L_274:
        /*0540*/ 	.byte	0x04, 0x2f
        /*0542*/ 	.short	(.L_276 - .L_275)
	.align		4
.L_275:
        /*0544*/ 	.word	index@(_ZN2at6native29vectorized_elementwise_kernelILi8ENS0_11FillFunctorIN3c107complexIfEEEESt5arrayIPcLm1EEEEviT0_T1_)
        /*0548*/ 	.word	0x00000016


	//----- nvinfo : EIATTR_FRAME_SIZE
	.align		4
.L_276:
        /*054c*/ 	.byte	0x04, 0x11
        /*054e*/ 	.short	(.L_278 - .L_277)
	.align		4
.L_277:
        /*0550*/ 	.word	index@(_ZN2at6native29vectorized_elementwise_kernelILi8ENS0_11FillFunctorIN3c107complexIfEEEESt5arrayIPcLm1EEEEviT0_T1_)
        /*0554*/ 	.word	0x00000000


	//----- nvinfo : EIATTR_REGCOUNT
	.align		4
.L_278:
        /*0558*/ 	.byte	0x04, 0x2f
        /*055a*/ 	.short	(.L_280 - .L_279)
	.align		4
.L_279:
        /*055c*/ 	.word	index@(_ZN2at6native29vectorized_elementwise_kernelILi4ENS0_11FillFunctorIN3c107complexIfEEEESt5arrayIPcLm1EEEEviT0_T1_)
        /*0560*/ 	.word	0x00000016


	//----- nvinfo : EIATTR_FRAME_SIZE
	.align		4
.L_280:
        /*0564*/ 	.byte	0x04, 0x11
        /*0566*/ 	.short	(.L_282 - .L_281)
	.align		4
.L_281:
        /*0568*/ 	.word	index@(_ZN2at6native29vectorized_elementwise_kernelILi4ENS0_11FillFunctorIN3c107complexIfEEEESt5arrayIPcLm1EEEEviT0_T1_)
        /*056c*/ 	.word	0x00000000


	//----- nvinfo : EIATTR_REGCOUNT
	.align		4
.L_282:
        /*0570*/ 	.byte	0x04, 0x2f
        /*0572*/ 	.short	(.L_284 - .L_283)
	.align		4
.L_283:
        /*0574*/ 	.word	index@(_ZN2at6native29vectorized_elementwise_kernelILi2ENS0_11FillFunctorIN3c107complexIfEEEESt5arrayIPcLm1EEEEviT0_T1_)
        /*0578*/ 	.word	0x00000016


	//----- nvinfo : EIATTR_FRAME_SIZE
	.align		4
.L_284:
        /*057c*/ 	.byte	0x04, 0x11
        /*057e*/ 	.short	(.L_286 - .L_285)
	.align		4
.L_285:
        /*0580*/ 	.word	index@(_ZN2at6native29vectorized_elementwise_kernelILi2ENS0_11FillFunctorIN3c107complexIfEEEESt5arrayIPcLm1EEEEviT0_T1_)
        /*0584*/ 	.word	0x00000000


	//----- nvinfo : EIATTR_REGCOUNT
	.align		4
.L_286:
        /*0588*/ 	.byte	0x04, 0x2f
        /*058a*/ 	.short	(.L_288 - .L_287)
	.align		4
.L_287:
        /*058c*/ 	.word	index@(_ZN2at6native27unrolled_elementwise_kernelINS0_11FillFunctorIN3c107complexIfEEEESt5arrayIPcLm1EELi4E23TrivialOffsetCalculatorILi0EjESA_ILi1EjENS0_6memory15LoadWithoutCastENSD_16StoreWithoutCastEEEviT_T0_T2_T3_T4_T5_)
        /*0590*/ 	.word	0x00000010


	//----- nvinfo : EIATTR_FRAME_SIZE
	.align		4
.L_288:
        /*0594*/ 	.byte	0x04, 0x11
        /*0596*/ 	.short	(.L_290 - .L_289)
	.align		4
.L_289:
        /*0598*/ 	.word	index@(_ZN2at6native27unrolled_elementwise_kernelINS0_11FillFunctorIN3c107complexIfEEEESt5arrayIPcLm1EELi4E23TrivialOffsetCalculatorILi0EjESA_ILi1EjENS0_6memory15LoadWithoutCastENSD_16StoreWithoutCastEEEviT_T0_T2_T3_T4_T5_)
        /*059c*/ 	.word	0x00000000


	//----- nvinfo : EIATTR_REGCOUNT
	.align		4
.L_290:
        /*05a0*/ 	.byte	0x04, 0x2f
        /*05a2*/ 	.short	(.L_292 - .L_291)
	.align		4
.L_291:
        /*05a4*/ 	.word	index@(_ZN2at6native18elementwise_kernelILi128ELi2EZNS0_22gpu_kernel_impl_nocastINS0_11FillFunctorIN3c107complexIfEEEEEEvRNS_18TensorIteratorBaseERKT_EUliE_EEviT1_)
        /*05a8*/ 	.word	0x0000000c


	//----- nvinfo : EIATTR_FRAME_SIZE
	.align		4
.L_292:
        /*05ac*/ 	.byte	0x04, 0x11
        /*05ae*/ 	.short	(.L_294 - .L_293)
	.align		4
.L_293:
        /*05b0*/ 	.word	index@(_ZN2at6native18elementwise_kernelILi128ELi2EZNS0_22gpu_kernel_impl_nocastINS0_11FillFunctorIN3c107complexIfEEEEEEvRNS_18TensorIteratorBaseERKT_EUliE_EEviT1_)
        /*05b4*/ 	.word	0x00000000


	//----- nvinfo : EIATTR_REGCOUNT
	.align		4
.L_294:
        /*05b8*/ 	.byte	0x04, 0x2f
        /*05ba*/ 	.short	(.L_296 - .L_295)
	.align		4
.L_295:
        /*05bc*/ 	.word	index@(_ZN2at6native27unrolled_elementwise_kernelINS0_11FillFunctorIN3c107complexIfEEEESt5arrayIPcLm1EELi4E23TrivialOffsetCalculatorILi0EjESA_ILi1EjENS0_6memory12LoadWithCastILi0EEENSD_13StoreWithCastILi1EEEEEviT_T0_T2_T3_T4_T5_)
        /*05c0*/ 	.word	0x0000001e


	//----- nvinfo : EIATTR_FRAME_SIZE
	.align		4
.L_296:
        /*05c4*/ 	.byte	0x04, 0x11
        /*05c6*/ 	.short	(.L_298 - .L_297)
	.align		4
.L_297:
        /*05c8*/ 	.word	index@(_ZN2at6native27unrolled_elementwise_kernelINS0_11FillFunctorIN3c107complexIfEEEESt5arrayIPcLm1EELi4E23TrivialOffsetCalculatorILi0EjESA_ILi1EjENS0_6memory12LoadWithCastILi0EEENSD_13StoreWithCastILi1EEEEEviT_T0_T2_T3_T4_T5_)
        /*05cc*/ 	.word	0x00000000


	//----- nvinfo : EIATTR_REGCOUNT
	.align		4
.L_298:
        /*05d0*/ 	.byte	0x04, 0x2f
        /*05d2*/ 	.short	(.L_300 - .L_299)
	.align		4
.L_299:
        /*05d4*/ 	.word	index@(_ZN2at6native18elementwise_kernelILi128ELi4EZNS0_15gpu_kernel_implINS0_11FillFunctorIN3c107complexIfEEEEEEvRNS_18TensorIteratorBaseERKT_EUliE_EEviT1_)
        /*05d8*/ 	.word	0x00000030


	//----- nvinfo : EIATTR_FRAME_SIZE
	.align		4
.L_300:
        /*05dc*/ 	.byte	0x04, 0x11
        /*05de*/ 	.short	(.L_302 - .L_301)
	.align		4
.L_301:
        /*05e0*/ 	.word	index@(_ZN2at6native18elementwise_kernelILi128ELi4EZNS0_15gpu_kernel_implINS0_11FillFunctorIN3c107complexIfEEEEEEvRNS_18TensorIteratorBaseERKT_EUliE_EEviT1_)
        /*05e4*/ 	.word	0x00000000


	//----- nvinfo : EIATTR_REGCOUNT
	.align		4
.L_302:
        /*05e8*/ 	.byte	0x04, 0x2f
        /*05ea*/ 	.short	(.L_304 - .L_303)
	.align		4
.L_303:
        /*05ec*/ 	.word	index@(_ZN2at6native29vectorized_elementwise_kernelILi8ENS0_11FillFunctorIN3c107complexINS3_4HalfEEEEESt5arrayIPcLm1EEEEviT0_T1_)
        /*05f0*/ 	.word	0x0000000e


	//----- nvinfo : EIATTR_FRAME_SIZE
	.align		4
.L_304:
        /*05f4*/ 	.byte	0x04, 0x11
        /*05f6*/ 	.short	(.L_306 - .L_305)
	.align		4
.L_305:
        /*05f8*/ 	.word	index@(_ZN2at6native29vectorized_elementwise_kernelILi8ENS0_11FillFunctorIN3c107complexINS3_4HalfEEEEESt5arrayIPcLm1EEEEviT0_T1_)
        /*05fc*/ 	.word	0x00000000


	//----- nvinfo : EIATTR_REGCOUNT
	.align		4
.L_306:
        /*0600*/ 	.byte	0x04, 0x2f
        /*0602*/ 	.short	(.L_308 - .L_307)
	.align		4
.L_307:
        /*0604*/ 	.word	index@(_ZN2at6native29vectorized_elementwise_kernelILi4ENS0_11FillFunctorIN3c107complexINS3_4HalfEEEEESt5arrayIPcLm1EEEEviT0_T1_)
        /*0608*/ 	.word	0x0000000e


	//----- nvinfo : EIATTR_FRAME_SIZE
	.align		4
.L_308:
        /*060c*/ 	.byte	0x04, 0x11
        /*060e*/ 	.short	(.L_310 - .L_309)
	.align		4
.L_309:
        /*0610*/ 	.word	index@(_ZN2at6native29vectorized_elementwise_kernelILi4ENS0_11FillFunctorIN3c107complexINS3_4HalfEEEEESt5arrayIPcLm1EEEEviT0_T1_)
        /*0614*/ 	.word	0x00000000


	//----- nvinfo : EIATTR_REGCOUNT
	.align		4
.L_310:
        /*0618*/ 	.byte	0x04, 0x2f
        /*061a*/ 	.short	(.L_312 - .L_311)
	.align		4
.L_311:
        /*061c*/ 	.word	index@(_ZN2at6native29vectorized_elementwise_kernelILi2ENS0_11FillFunctorIN3c107complexINS3_4HalfEEEEESt5arrayIPcLm1EEEEviT0_T1_)
        /*0620*/ 	.word	0x0000000e


	//----- nvinfo : EIATTR_FRAME_SIZE
	.align		4
.L_312:
        /*0624*/ 	.byte	0x04, 0x11
        /*0626*/ 	.short	(.L_314 - .L_313)
	.align		4
.L_313:
        /*0628*/ 	.word	index@(_ZN2at6native29vectorized_elementwise_kernelILi2ENS0_11FillFunctorIN3c107complexINS3_4HalfEEEEESt5arrayIPcLm1EEEEviT0_T1_)
        /*062c*/ 	.word	0x00000000


	//----- nvinfo : EIATTR_REGCOUNT
	.align		4
.L_314:
        /*0630*/ 	.byte	0x04, 0x2f
        /*0632*/ 	.short	(.L_316 - .L_315)
	.align		4
.L_315:
        /*0634*/ 	.word	index@(_ZN2at6native27unrolled_elementwise_kernelINS0_11FillFunctorIN3c107complexINS3_4HalfEEEEESt5arrayIPcLm1EELi4E23TrivialOffsetCalculatorILi0EjESB_ILi1EjENS0_6memory15LoadWithoutCastENSE_16StoreWithoutCastEEEviT_T0_T2_T3_T4_T5_)
        /*0638*/ 	.word	0x0000000e


	//----- nvinfo : EIATTR_FRAME_SIZE
	.align		4
.L_316:
        /*063c*/ 	.byte	0x04, 0x11
        /*063e*/ 	.short	(.L_318 - .L_317)
	.align		4
.L_317:
        /*0640*/ 	.word	index@(_ZN2at6native27unrolled_elementwise_kernelINS0_11FillFunctorIN3c107complexINS3_4HalfEEEEESt5arrayIPcLm1EELi4E23TrivialOffsetCalculatorILi0EjESB_ILi1EjENS0_6memory15LoadWithoutCastENSE_16StoreWithoutCastEEEviT_T0_T2_T3_T4_T5_)
        /*0644*/ 	.word	0x00000000


	//----- nvinfo : EIATTR_REGCOUNT
	.align		4
.L_318:
        /*0648*/ 	.byte	0x04, 0x2f
        /*064a*/ 	.short	(.L_320 - .L_319)
	.align		4
.L_319:
        /*064c*/ 	.word	index@(_ZN2at6native18elementwise_kernelILi128ELi2EZNS0_22gpu_kernel_impl_nocastINS0_11FillFunctorIN3c107complexINS4_4HalfEEEEEEEvRNS_18TensorIteratorBaseERKT_EUliE_EEviT1_)
        /*0650*/ 	.word	0x0000000a


	//----- nvinfo : EIATTR_FRAME_SIZE
	.align		4
.L_320:
        /*0654*/ 	.byte	0x04, 0x11
        /*0656*/ 	.short	(.L_322 - .L_321)
	.align		4
.L_321:
        /*0658*/ 	.word	index@(_ZN2at6native18elementwise_kernelILi128ELi2EZNS0_22gpu_kernel_impl_nocastINS0_11FillFunctorIN3c107complexINS4_4HalfEEEEEEEvRNS_18TensorIteratorBaseERKT_EUliE_EEviT1_)
        /*065c*/ 	.word	0x00000000


	//----- nvinfo : EIATTR_REGCOUNT
	.align		4
.L_322:
        /*0660*/ 	.byte	0x04, 0x2f
        /*0662*/ 	.short	(.L_324 - .L_323)
	.align		4
.L_323:
        /*0664*/ 	.word	index@(_ZN2at6native27unrolled_elementwise_kernelINS0_11FillFunctorIN3c107complexINS3_4HalfEEEEESt5arrayIPcLm1EELi4E23TrivialOffsetCalculatorILi0EjESB_ILi1EjENS0_6memory12LoadWithCastILi0EEENSE_13StoreWithCastILi1EEEEEviT_T0_T2_T3_T4_T5_)
        /*0668*/ 	.word	0x00000018


	//----- nvinfo : EIATTR_FRAME_SIZE
	.align		4
.L_324:
        /*066c*/ 	.byte	0x04, 0x11
        /*066e*/ 	.short	(.L_326 - .L_325)
	.align		4
.L_325:
        /*0670*/ 	.word	index@(_ZN2at6native27unrolled_elementwise_kernelINS0_11FillFunctorIN3c107complexINS3_4HalfEEEEESt5arrayIPcLm1EELi4E23TrivialOffsetCalculatorILi0EjESB_ILi1EjENS0_6memory12LoadWithCastILi0EEENSE_13StoreWithCastILi1EEEEEviT_T0_T2_T3_T4_T5_)
        /*0674*/ 	.word	0x00000000


	//----- nvinfo : EIATTR_REGCOUNT
	.align		4
.L_326:
        /*0678*/ 	.byte	0x04, 0x2f
        /*067a*/ 	.short	(.L_328 - .L_327)
	.align		4
.L_327:
        /*067c*/ 	.word	index@(_ZN2at6native18elementwise_kernelILi128ELi4EZNS0_15gpu_kernel_implINS0_11FillFunctorIN3c107complexINS4_4HalfEEEEEEEvRNS_18TensorIteratorBaseERKT_EUliE_EEviT1_)
        /*0680*/ 	.word	0x00000018


	//----- nvinfo : EIATTR_FRAME_SIZE
	.align		4
.L_328:
        /*0684*/ 	.byte	0x04, 0x11
        /*0686*/ 	.short	(.L_330 - .L_329)
	.align		4
.L_329:
        /*0688*/ 	.word	index@(_ZN2at6native18elementwise_kernelILi128ELi4EZNS0_15gpu_kernel_implINS0_11FillFunctorIN3c107complexINS4_4HalfEEEEEEEvRNS_18TensorIteratorBaseERKT_EUliE_EEviT1_)
        /*068c*/ 	.word	0x00000000


	//----- nvinfo : EIATTR_REGCOUNT
	.align		4
.L_330:
        /*0690*/ 	.byte	0x04, 0x2f
        /*0692*/ 	.short	(.L_332 - .L_331)
	.align		4
.L_331:
        /*0694*/ 	.word	index@(_ZN2at6native29vectorized_elementwise_kernelILi8ENS0_11FillFunctorIbEESt5arrayIPcLm1EEEEviT0_T1_)
        /*0698*/ 	.word	0x0000000a


	//----- nvinfo : EIATTR_FRAME_SIZE
	.align		4
.L_332:
        /*069c*/ 	.byte	0x04, 0x11
        /*069e*/ 	.short	(.L_334 - .L_333)
	.align		4
.L_333:
        /*06a0*/ 	.word	index@(_ZN2at6native29vectorized_elementwise_kernelILi8ENS0_11FillFunctorIbEESt5arrayIPcLm1EEEEviT0_T1_)
        /*06a4*/ 	.word	0x00000000


	//----- nvinfo : EIATTR_REGCOUNT
	.align		4
.L_334:
        /*06a8*/ 	.byte	0x04, 0x2f
        /*06aa*/ 	.short	(.L_336 - .L_335)
	.align		4
.L_335:
        /*06ac*/ 	.word	index@(_ZN2at6native29vectorized_elementwise_kernelILi4ENS0_11FillFunctorIbEESt5arrayIPcLm1EEEEviT0_T1_)
        /*06b0*/ 	.word	0x0000000a


	//----- nvinfo : EIATTR_FRAME_SIZE
	.align		4
.L_336:
        /*06b4*/ 	.byte	0x04, 0x11
        /*06b6*/ 	.short	(.L_338 - .L_337)
	.align		4
.L_337:
        /*06b8*/ 	.word	index@(_ZN2at6native29vectorized_elementwise_kernelILi4ENS0_11FillFunctorIbEESt5arrayIPcLm1EEEEviT0_T1_)
        /*06bc*/ 	.word	0x00000000


	//----- nvinfo : EIATTR_REGCOUNT
	.align		4
.L_338:
        /*06c0*/ 	.byte	0x04, 0x2f
        /*06c2*/ 	.short	(.L_340 - .L_339)
	.align		4
.L_339:
        /*06c4*/ 	.word	index@(_ZN2at6native29vectorized_elementwise_kernelILi2ENS0_11FillFunctorIbEESt5arrayIPcLm1EEEEviT0_T1_)
        /*06c8*/ 	.word	0x0000000a


	//----- nvinfo : EIATTR_FRAME_SIZE
	.align		4
.L_340:
        /*06cc*/ 	.byte	0x04, 0x11
        /*06ce*/ 	.short	(.L_342 - .L_341)
	.align		4
.L_341:
        /*06d0*/ 	.word	index@(_ZN2at6native29vectorized_elementwise_kernelILi2ENS0_11FillFunctorIbEESt5arrayIPcLm1EEEEviT0_T1_)
        /*06d4*/ 	.word	0x00000000


	//----- nvinfo : EIATTR_REGCOUNT
	.align		4
.L_342:
        /*06d8*/ 	.byte	0x04, 0x2f
        /*06da*/ 	.short	(.L_344 - .L_343)
	.align		4
.L_343:
        /*06dc*/ 	.word	index@(_ZN2at6native27unrolled_elementwise_kernelINS0_11FillFunctorIbEESt5arrayIPcLm1EELi4E23TrivialOffsetCalculatorILi0EjES7_ILi1EjENS0_6memory15LoadWithoutCastENSA_16StoreWithoutCastEEEviT_T0_T2_T3_T4_T5_)
        /*06e0*/ 	.word	0x0000000c


	//----- nvinfo : EIATTR_FRAME_SIZE
	.align		4
.L_344:
        /*06e4*/ 	.byte	0x04, 0x11
        /*06e6*/ 	.short	(.L_346 - .L_345)
	.align		4
.L_345:
        /*06e8*/ 	.word	index@(_ZN2at6native27unrolled_elementwise_kernelINS0_11FillFunctorIbEESt5arrayIPcLm1EELi4E23TrivialOffsetCalculatorILi0EjES7_ILi1EjENS0_6memory15LoadWithoutCastENSA_16StoreWithoutCastEEEviT_T0_T2_T3_T4_T5_)
        /*06ec*/ 	.word	0x00000000


	//----- nvinfo : EIATTR_REGCOUNT
	.align		4
.L_346:
        /*06f0*/ 	.byte	0x04, 0x2f
        /*06f2*/ 	.short	(.L_348 - .L_347)
	.align		4
.L_347:
        /*06f4*/ 	.word	index@(_ZN2at6native18elementwise_kernelILi128ELi4EZNS0_22gpu_kernel_impl_nocastINS0_11FillFunctorIbEEEEvRNS_18TensorIteratorBaseERKT_EUliE_EEviT1_)
        /*06f8*/ 	.word	0x0000000a


	//----- nvinfo : EIATTR_FRAME_SIZE
	.align		4
.L_348:
        /*06fc*/ 	.byte	0x04, 0x11
        /*06fe*/ 	.short	(.L_350 - .L_349)
	.align		4
.L_349:
        /*0700*/ 	.word	index@(_ZN2at6native18elementwise_kernelILi128ELi4EZNS0_22gpu_kernel_impl_nocastINS0_11FillFunctorIbEEEEvRNS_18TensorIteratorBaseERKT_EUliE_EEviT1_)
        /*0704*/ 	.word	0x00000000


	//----- nvinfo : EIATTR_REGCOUNT
	.align		4
.L_350:
        /*0708*/ 	.byte	0x04, 0x2f
        /*070a*/ 	.short	(.L_352 - .L_351)
	.align		4
.L_351:
        /*070c*/ 	.word	index@(_ZN2at6native27unrolled_elementwise_kernelINS0_11FillFunctorIbEESt5arrayIPcLm1EELi4E23TrivialOffsetCalculatorILi0EjES7_ILi1EjENS0_6memory12LoadWithCastILi0EEENSA_13StoreWithCastILi1EEEEEviT_T0_T2_T3_T4_T5_)
        /*0710*/ 	.word	0x00000018


	//----- nvinfo : EIATTR_FRAME_SIZE
	.align		4
.L_352:
        /*0714*/ 	.byte	0x04, 0x11
        /*0716*/ 	.short	(.L_354 - .L_353)
	.align		4
.L_353:
        /*0718*/ 	.word	index@(_ZN2at6native27unrolled_elementwise_kernelINS0_11FillFunctorIbEESt5arrayIPcLm1EELi4E23TrivialOffsetCalculatorILi0EjES7_ILi1EjENS0_6memory12LoadWithCastILi0EEENSA_13StoreWithCastILi1EEEEEviT_T0_T2_T3_T4_T5_)
        /*071c*/ 	.word	0x00000000


	//----- nvinfo : EIATTR_REGCOUNT
	.align		4
.L_354:
        /*0720*/ 	.byte	0x04, 0x2f
        /*0722*/ 	.short	(.L_356 - .L_355)
	.align		4
.L_355:
        /*0724*/ 	.word	index@(_ZN2at6native18elementwise_kernelILi128ELi4EZNS0_15gpu_kernel_implINS0_11FillFunctorIbEEEEvRNS_18TensorIteratorBaseERKT_EUliE_EEviT1_)
        /*0728*/ 	.word	0x00000030


	//----- nvinfo : EIATTR_FRAME_SIZE
	.align		4
.L_356:
        /*072c*/ 	.byte	0x04, 0x11
        /*072e*/ 	.short	(.L_358 - .L_357)
	.align		4
.L_357:
        /*0730*/ 	.word	index@(_ZN2at6native18elementwise_kernelILi128ELi4EZNS0_15gpu_kernel_implINS0_11FillFunctorIbEEEEvRNS_18TensorIteratorBaseERKT_EUliE_EEviT1_)
        /*0734*/ 	.word	0x00000000


	//----- nvinfo : EIATTR_REGCOUNT
	.align		4
.L_358:
        /*0738*/ 	.byte	0x04, 0x2f
        /*073a*/ 	.short	(.L_360 - .L_359)
	.align		4
.L_359:
        /*073c*/ 	.word	index@(_ZN2at6native29vectorized_elementwise_kernelILi8ENS0_11FillFunctorIN3c104HalfEEESt5arrayIPcLm1EEEEviT0_T1_)
        /*0740*/ 	.word	0x0000000c


	//----- nvinfo : EIATTR_FRAME_SIZE
	.align		4
.L_360:
        /*0744*/ 	.byte	0x04, 0x11
        /*0746*/ 	.short	(.L_362 - .L_361)
	.align		4
.L_361:
        /*0748*/ 	.word	index@(_ZN2at6native29vectorized_elementwise_kernelILi8ENS0_11FillFunctorIN3c104HalfEEESt5arrayIPcLm1EEEEviT0_T1_)
        /*074c*/ 	.word	0x00000000


	//----- nvinfo : EIATTR_REGCOUNT
	.align		4
.L_362:
        /*0750*/ 	.byte	0x04, 0x2f
        /*0752*/ 	.short	(.L_364 - .L_363)
	.align		4
.L_363:
        /*0754*/ 	.word	index@(_ZN2at6native29vectorized_elementwise_kernelILi4ENS0_11FillFunctorIN3c104HalfEEESt5arrayIPcLm1EEEEviT0_T1_)
        /*0758*/ 	.word	0x0000000c


	//----- nvinfo : EIATTR_FRAME_SIZE
	.align		4
.L_364:
        /*075c*/ 	.byte	0x04, 0x11
        /*075e*/ 	.short	(.L_366 - .L_365)
	.align		4
.L_365:
        /*0760*/ 	.word	index@(_ZN2at6native29vectorized_elementwise_kernelILi4ENS0_11FillFunctorIN3c104HalfEEESt5arrayIPcLm1EEEEviT0_T1_)
        /*0764*/ 	.word	0x00000000


	//----- nvinfo : EIATTR_REGCOUNT
	.align		4
.L_366:
        /*0768*/ 	.byte	0x04, 0x2f
        /*076a*/ 	.short	(.L_368 - .L_367)
	.align		4
.L_367:
        /*076c*/ 	.word	index@(_ZN2at6native29vectorized_elementwise_kernelILi2ENS0_11FillFunctorIN3c104HalfEEESt5arrayIPcLm1EEEEviT0_T1_)
        /*0770*/ 	.word	0x0000000c


	//----- nvinfo : EIATTR_FRAME_SIZE
	.align		4
.L_368:
        /*0774*/ 	.byte	0x04, 0x11
        /*0776*/ 	.short	(.L_370 - .L_369)
	.align		4
.L_369:
        /*0778*/ 	.word	index@(_ZN2at6native29vectorized_elementwise_kernelILi2ENS0_11FillFunctorIN3c104HalfEEESt5arrayIPcLm1EEEEviT0_T1_)
        /*077c*/ 	.word	0x00000000


	//----- nvinfo : EIATTR_REGCOUNT
	.align		4
.L_370:
        /*0780*/ 	.byte	0x04, 0x2f
        /*0782*/ 	.short	(.L_372 - .L_371)
	.align		4
.L_371:
        /*0784*/ 	.word	index@(_ZN2at6native27unrolled_elementwise_kernelINS0_11FillFunctorIN3c104HalfEEESt5arrayIPcLm1EELi4E23TrivialOffsetCalculatorILi0EjES9_ILi1EjENS0_6memory15LoadWithoutCastENSC_16StoreWithoutCastEEEviT_T0_T2_T3_T4_T5_)
        /*0788*/ 	.word	0x0000000e


	//----- nvinfo : EIATTR_FRAME_SIZE
	.align		4
.L_372:
        /*078c*/ 	.byte	0x04, 0x11
        /*078e*/ 	.short	(.L_374 - .L_373)
	.align		4
.L_373:
        /*0790*/ 	.word	index@(_ZN2at6native27unrolled_elementwise_kernelINS0_11FillFunctorIN3c104HalfEEESt5arrayIPcLm1EELi4E23TrivialOffsetCalculatorILi0EjES9_ILi1EjENS0_6memory15LoadWithoutCastENSC_16StoreWithoutCastEEEviT_T0_T2_T3_T4_T5_)
        /*0794*/ 	.word	0x00000000


	//----- nvinfo : EIATTR_REGCOUNT
	.align		4
.L_374:
        /*0798*/ 	.byte	0x04, 0x2f
        /*079a*/ 	.short	(.L_376 - .L_375)
	.align		4
.L_375:
        /*079c*/ 	.word	index@(_ZN2at6native18elementwise_kernelILi128ELi4EZNS0_22gpu_kernel_impl_nocastINS0_11FillFunctorIN3c104HalfEEEEEvRNS_18TensorIteratorBaseERKT_EUliE_EEviT1_)
        /*07a0*/ 	.word	0x0000000a


	//----- nvinfo : EIATTR_FRAME_SIZE
	.align		4
.L_376:
        /*07a4*/ 	.byte	0x04, 0x11
        /*07a6*/ 	.short	(.L_378 - .L_377)
	.align		4
.L_377:
        /*07a8*/ 	.word	index@(_ZN2at6native18elementwise_kernelILi128ELi4EZNS0_22gpu_kernel_impl_nocastINS0_11FillFunctorIN3c104HalfEEEEEvRNS_18TensorIteratorBaseERKT_EUliE_EEviT1_)
        /*07ac*/ 	.word	0x00000000


	//----- nvinfo : EIATTR_REGCOUNT
	.align		4
.L_378:
        /*07b0*/ 	.byte	0x04, 0x2f
        /*07b2*/ 	.short	(.L_380 - .L_379)
	.align		4
.L_379:
        /*07b4*/ 	.word	index@(_ZN2at6native27unrolled_elementwise_kernelINS0_11FillFunctorIN3c104HalfEEESt5arrayIPcLm1EELi4E23TrivialOffsetCalculatorILi0EjES9_ILi1EjENS0_6memory12LoadWithCastILi0EEENSC_13StoreWithCastILi1EEEEEviT_T0_T2_T3_T4_T5_)
        /*07b8*/ 	.word	0x00000018


	//----- nvinfo : EIATTR_FRAME_SIZE
	.align		4
.L_380:
        /*07bc*/ 	.byte	0x04, 0x11
        /*07be*/ 	.short	(.L_382 - .L_381)
	.align		4
.L_381:
        /*07c0*/ 	.word	index@(_ZN2at6native27unrolled_elementwise_kernelINS0_11FillFunctorIN3c104HalfEEESt5arrayIPcLm1EELi4E23TrivialOffsetCalculatorILi0EjES9_ILi1EjENS0_6memory12LoadWithCastILi0EEENSC_13StoreWithCastILi1EEEEEviT_T0_T2_T3_T4_T5_)
        /*07c4*/ 	.word	0x00000000


	//----- nvinfo : EIATTR_REGCOUNT
	.align		4
.L_382:
        /*07c8*/ 	.byte	0x04, 0x2f
        /*07ca*/ 	.short	(.L_384 - .L_383)
	.align		4
.L_383:
        /*07cc*/ 	.word	index@(_ZN2at6native18elementwise_kernelILi128ELi4EZNS0_15gpu_kernel_implINS0_11FillFunctorIN3c104HalfEEEEEvRNS_18TensorIteratorBaseERKT_EUliE_EEviT1_)
        /*07d0*/ 	.word	0x00000018


	//----- nvinfo : EIATTR_FRAME_SIZE
	.align		4
.L_384:
        /*07d4*/ 	.byte	0x04, 0x11
        /*07d6*/ 	.short	(.L_386 - .L_385)
	.align		4
.L_385:
        /*07d8*/ 	.word	index@(_ZN2at6native18elementwise_kernelILi128ELi4EZNS0_15gpu_kernel_implINS0_11FillFunctorIN3c104HalfEEEEEvRNS_18TensorIteratorBaseERKT_EUliE_EEviT1_)
        /*07dc*/ 	.word	0x00000000


	//----- nvinfo : EIATTR_REGCOUNT
	.align		4
.L_386:
        /*07e0*/ 	.byte	0x04, 0x2f
        /*07e2*/ 	.short	(.L_388 - .L_387)
	.align		4
.L_387:
        /*07e4*/ 	.word	index@(_ZN2at6native29vectorized_elementwise_kernelILi8ENS0_11FillFunctorIN3c108BFloat16EEESt5arrayIPcLm1EEEEviT0_T1_)
        /*07e8*/ 	.word	0x0000000c


	//----- nvinfo : EIATTR_FRAME_SIZE
	.align		4
.L_388:
        /*07ec*/ 	.byte	0x04, 0x11
        /*07ee*/ 	.short	(.L_390 - .L_389)
	.align		4
.L_389:
        /*07f0*/ 	.word	index@(_ZN2at6native29vectorized_elementwise_kernelILi8ENS0_11FillFunctorIN3c108BFloat16EEESt5arrayIPcLm1EEEEviT0_T1_)
        /*07f4*/ 	.word	0x00000000


	//----- nvinfo : EIATTR_REGCOUNT
	.align		4
.L_390:
        /*07f8*/ 	.byte	0x04, 0x2f
        /*07fa*/ 	.short	(.L_392 - .L_391)
	.align		4
.L_391:
        /*07fc*/ 	.word	index@(_ZN2at6native29vectorized_elementwise_kernelILi4ENS0_11FillFunctorIN3c108BFloat16EEESt5arrayIPcLm1EEEEviT0_T1_)
        /*0800*/ 	.word	0x0000000c


	//----- nvinfo : EIATTR_FRAME_SIZE
	.align		4
.L_392:
        /*0804*/ 	.byte	0x04, 0x11
        /*0806*/ 	.short	(.L_394 - .L_393)
	.align		4
.L_393:
        /*0808*/ 	.word	index@(_ZN2at6native29vectorized_elementwise_kernelILi4ENS0_11FillFunctorIN3c108BFloat16EEESt5arrayIPcLm1EEEEviT0_T1_)
        /*080c*/ 	.word	0x00000000


	//----- nvinfo : EIATTR_REGCOUNT
	.align		4
.L_394:
        /*0810*/ 	.byte	0x04, 0x2f
        /*0812*/ 	.short	(.L_396 - .L_395)
	.align		4
.L_395:
        /*0814*/ 	.word	index@(_ZN2at6native29vectorized_elementwise_kernelILi2ENS0_11FillFunctorIN3c108BFloat16EEESt5arrayIPcLm1EEEEviT0_T1_)
        /*0818*/ 	.word	0x0000000c


	//----- nvinfo : EIATTR_FRAME_SIZE
	.align		4
.L_396:
        /*081c*/ 	.byte	0x04, 0x11
        /*081e*/ 	.short	(.L_398 - .L_397)
	.align		4
.L_397:
        /*0820*/ 	.word	index@(_ZN2at6native29vectorized_elementwise_kernelILi2ENS0_11FillFunctorIN3c108BFloat16EEESt5arrayIPcLm1EEEEviT0_T1_)
        /*0824*/ 	.word	0x00000000


	//----- nvinfo : EIATTR_REGCOUNT
	.align		4
.L_398:
        /*0828*/ 	.byte	0x04, 0x2f
        /*082a*/ 	.short	(.L_400 - .L_399)
	.align		4
.L_399:
        /*082c*/ 	.word	index@(_ZN2at6native27unrolled_elementwise_kernelINS0_11FillFunctorIN3c108BFloat16EEESt5arrayIPcLm1EELi4E23TrivialOffsetCalculatorILi0EjES9_ILi1EjENS0_6memory15LoadWithoutCastENSC_16StoreWithoutCastEEEviT_T0_T2_T3_T4_T5_)
        /*0830*/ 	.word	0x0000000e


	//----- nvinfo : EIATTR_FRAME_SIZE
	.align		4
.L_400:
        /*0834*/ 	.byte	0x04, 0x11
        /*0836*/ 	.short	(.L_402 - .L_401)
	.align		4
.L_401:
        /*0838*/ 	.word	index@(_ZN2at6native27unrolled_elementwise_kernelINS0_11FillFunctorIN3c108BFloat16EEESt5arrayIPcLm1EELi4E23TrivialOffsetCalculatorILi0EjES9_ILi1EjENS0_6memory15LoadWithoutCastENSC_16StoreWithoutCastEEEviT_T0_T2_T3_T4_T5_)
        /*083c*/ 	.word	0x00000000


	//----- nvinfo : EIATTR_REGCOUNT
	.align		4
.L_402:
        /*0840*/ 	.byte	0x04, 0x2f
        /*0842*/ 	.short	(.L_404 - .L_403)
	.align		4
.L_403:
        /*0844*/ 	.word	index@(_ZN2at6native18elementwise_kernelILi128ELi4EZNS0_22gpu_kernel_impl_nocastINS0_11FillFunctorIN3c108BFloat16EEEEEvRNS_18TensorIteratorBaseERKT_EUliE_EEviT1_)
        /*0848*/ 	.word	0x0000000a


	//----- nvinfo : EIATTR_FRAME_SIZE
	.align		4
.L_404:
        /*084c*/ 	.byte	0x04, 0x11
        /*084e*/ 	.short	(.L_406 - .L_405)
	.align		4
.L_405:
        /*0850*/ 	.word	index@(_ZN2at6native18elementwise_kernelILi128ELi4EZNS0_22gpu_kernel_impl_nocastINS0_11FillFunctorIN3c108BFloat16EEEEEvRNS_18TensorIteratorBaseERKT_EUliE_EEviT1_)
        /*0854*/ 	.word	0x00000000


	//----- nvinfo : EIATTR_REGCOUNT
	.align		4
.L_406:
        /*0858*/ 	.byte	0x04, 0x2f
        /*085a*/ 	.short	(.L_408 - .L_407)
	.align		4
.L_407:
        /*085c*/ 	.word	index@(_ZN2at6native27unrolled_elementwise_kernelINS0_11FillFunctorIN3c108BFloat16EEESt5arrayIPcLm1EELi4E23TrivialOffsetCalculatorILi0EjES9_ILi1EjENS0_6memory12LoadWithCastILi0EEENSC_13StoreWithCastILi1EEEEEviT_T0_T2_T3_T4_T5_)
        /*0860*/ 	.word	0x00000018


	//----- nvinfo : EIATTR_FRAME_SIZE
	.align		4
.L_408:
        /*0864*/ 	.byte	0x04, 0x11
        /*0866*/ 	.short	(.L_410 - .L_409)
	.align		4
.L_409:
        /*0868*/ 	.word	index@(_ZN2at6native27unrolled_elementwise_kernelINS0_11FillFunctorIN3c108BFloat16EEESt5arrayIPcLm1EELi4E23TrivialOffsetCalculatorILi0EjES9_ILi1EjENS0_6memory12LoadWithCastILi0EEENSC_13StoreWithCastILi1EEEEEviT_T0_T2_T3_T4_T5_)
        /*086c*/ 	.word	0x00000000


	//----- nvinfo : EIATTR_REGCOUNT
	.align		4
.L_410:
        /*0870*/ 	.byte	0x04, 0x2f
        /*0872*/ 	.short	(.L_412 - .L_411)
	.align		4
.L_411:
        /*0874*/ 	.word	index@(_ZN2at6native18elementwise_kernelILi128ELi4EZNS0_15gpu_kernel_implINS0_11FillFunctorIN3c108BFloat16EEEEEvRNS_18TensorIteratorBaseERKT_EUliE_EEviT1_)
        /*0878*/ 	.word	0x00000018


	//----- nvinfo : EIATTR_FRAME_SIZE
	.align		4
.L_412:
        /*087c*/ 	.byte	0x04, 0x11
        /*087e*/ 	.short	(.L_414 - .L_413)
	.align		4
.L_413:
        /*0880*/ 	.word	index@(_ZN2at6native18elementwise_kernelILi128ELi4EZNS0_15gpu_kernel_implINS0_11FillFunctorIN3c108BFloat16EEEEEvRNS_18TensorIteratorBaseERKT_EUliE_EEviT1_)
        /*0884*/ 	.word	0x00000000


	//----- nvinfo : EIATTR_REGCOUNT
	.align		4
.L_414:
        /*0888*/ 	.byte	0x04, 0x2f
        /*088a*/ 	.short	(.L_416 - .L_415)
	.align		4
.L_415:
        /*088c*/ 	.word	index@(_ZN2at6native29vectorized_elementwise_kernelILi8ENS0_11FillFunctorIN3c1011Float8_e5m2EEESt5arrayIPcLm1EEEEviT0_T1_)
        /*0890*/ 	.word	0x0000000a


	//----- nvinfo : EIATTR_FRAME_SIZE
	.align		4
.L_416:
        /*0894*/ 	.byte	0x04, 0x11
        /*0896*/ 	.short	(.L_418 - .L_417)
	.align		4
.L_417:
        /*0898*/ 	.word	index@(_ZN2at6native29vectorized_elementwise_kernelILi8ENS0_11FillFunctorIN3c1011Float8_e5m2EEESt5arrayIPcLm1EEEEviT0_T1_)
        /*089c*/ 	.word	0x00000000


	//----- nvinfo : EIATTR_REGCOUNT
	.align		4
.L_418:
        /*08a0*/ 	.byte	0x04, 0x2f
        /*08a2*/ 	.short	(.L_420 - .L_419)
	.align		4
.L_419:
        /*08a4*/ 	.word	index@(_ZN2at6native29vectorized_elementwise_kernelILi4ENS0_11FillFunctorIN3c1011Float8_e5m2EEESt5arrayIPcLm1EEEEviT0_T1_)
        /*08a8*/ 	.word	0x0000000a


	//----- nvinfo : EIATTR_FRAME_SIZE
	.align		4
.L_420:
        /*08ac*/ 	.byte	0x04, 0x11
        /*08ae*/ 	.short	(.L_422 - .L_421)
	.align		4
.L_421:
        /*08b0*/ 	.word	index@(_ZN2at6native29vectorized_elementwise_kernelILi4ENS0_11FillFunctorIN3c1011Float8_e5m2EEESt5arrayIPcLm1EEEEviT0_T1_)
        /*08b4*/ 	.word	0x00000000


	//----- nvinfo : EIATTR_REGCOUNT
	.align		4
.L_422:
        /*08b8*/ 	.byte	0x04, 0x2f
        /*08ba*/ 	.short	(.L_424 - .L_423)
	.align		4
.L_423:
        /*08bc*/ 	.word	index@(_ZN2at6native29vectorized_elementwise_kernelILi2ENS0_11FillFunctorIN3c1011Float8_e5m2EEESt5arrayIPcLm1EEEEviT0_T1_)
        /*08c0*/ 	.word	0x0000000a


	//----- nvinfo : EIATTR_FRAME_SIZE
	.align		4
.L_424:
        /*08c4*/ 	.byte	0x04, 0x11
        /*08c6*/ 	.short	(.L_426 - .L_425)
	.align		4
.L_425:
        /*08c8*/ 	.word	index@(_ZN2at6native29vectorized_elementwise_kernelILi2ENS0_11FillFunctorIN3c1011Float8_e5m2EEESt5arrayIPcLm1EEEEviT0_T1_)
        /*08cc*/ 	.word	0x00000000


	//----- nvinfo : EIATTR_REGCOUNT
	.align		4
.L_426:
        /*08d0*/ 	.byte	0x04, 0x2f
        /*08d2*/ 	.short	(.L_428 - .L_427)
	.align		4
.L_427:
        /*08d4*/ 	.word	index@(_ZN2at6native27unrolled_elementwise_kernelINS0_11FillFunctorIN3c1011Float8_e5m2EEESt5arrayIPcLm1EELi4E23TrivialOffsetCalculatorILi0EjES9_ILi1EjENS0_6memory15LoadWithoutCastENSC_16StoreWithoutCastEEEviT_T0_T2_T3_T4_T5_)
        /*08d8*/ 	.word	0x0000000c


	//----- nvinfo : EIATTR_FRAME_SIZE
	.align		4
.L_428:
        /*08dc*/ 	.byte	0x04, 0x11
        /*08de*/ 	.short	(.L_430 - .L_429)
	.align		4
.L_429:
        /*08e0*/ 	.word	index@(_ZN2at6native27unrolled_elementwise_kernelINS0_11FillFunctorIN3c1011Float8_e5m2EEESt5arrayIPcLm1EELi4E23TrivialOffsetCalculatorILi0EjES9_ILi1EjENS0_6memory15LoadWithoutCastENSC_16StoreWithoutCastEEEviT_T0_T2_T3_T4_T5_)
        /*08e4*/ 	.word	0x00000000


	//----- nvinfo : EIATTR_REGCOUNT
	.align		4
.L_430:
        /*08e8*/ 	.byte	0x04, 0x2f
        /*08ea*/ 	.short	(.L_432 - .L_431)
	.align		4
.L_431:
        /*08ec*/ 	.word	index@(_ZN2at6native18elementwise_kernelILi128ELi4EZNS0_22gpu_kernel_impl_nocastINS0_11FillFunctorIN3c1011Float8_e5m2EEEEEvRNS_18TensorIteratorBaseERKT_EUliE_EEviT1_)
        /*08f0*/ 	.word	0x0000000a


	//----- nvinfo : EIATTR_FRAME_SIZE
	.align		4
.L_432:
        /*08f4*/ 	.byte	0x04, 0x11
        /*08f6*/ 	.short	(.L_434 - .L_433)
	.align		4
.L_433:
        /*08f8*/ 	.word	index@(_ZN2at6native18elementwise_kernelILi128ELi4EZNS0_22gpu_kernel_impl_nocastINS0_11FillFunctorIN3c1011Float8_e5m2EEEEEvRNS_18TensorIteratorBaseERKT_EUliE_EEviT1_)
        /*08fc*/ 	.word	0x00000000


	//----- nvinfo : EIATTR_REGCOUNT
	.align		4
.L_434:
        /*0900*/ 	.byte	0x04, 0x2f
        /*0902*/ 	.short	(.L_436 - .L_435)
	.align		4
.L_435:
        /*0904*/ 	.word	index@(_ZN2at6native27unrolled_elementwise_kernelINS0_11FillFunctorIN3c1011Float8_e5m2EEESt5arrayIPcLm1EELi4E23TrivialOffsetCalculatorILi0EjES9_ILi1EjENS0_6memory12LoadWithCastILi0EEENSC_13StoreWithCastILi1EEEEEviT_T0_T2_T3_T4_T5_)
        /*0908*/ 	.word	0x00000018


	//----- nvinfo : EIATTR_FRAME_SIZE
	.align		4
.L_436:
        /*090c*/ 	.byte	0x04, 0x11
        /*090e*/ 	.short	(.L_438 - .L_437)
	.align		4
.L_437:
        /*0910*/ 	.word	index@(_ZN2at6native27unrolled_elementwise_kernelINS0_11FillFunctorIN3c1011Float8_e5m2EEESt5arrayIPcLm1EELi4E23TrivialOffsetCalculatorILi0EjES9_ILi1EjENS0_6memory12LoadWithCastILi0EEENSC_13StoreWithCastILi1EEEEEviT_T0_T2_T3_T4_T5_)
        /*0914*/ 	.word	0x00000000


	//----- nvinfo : EIATTR_REGCOUNT
	.align		4
.L_438:
        /*0918*/ 	.byte	0x04, 0x2f
        /*091a*/ 	.short	(.L_440 - .L_439)
	.align		4
.L_439:
        /*091c*/ 	.word	index@(_ZN2at6native18elementwise_kernelILi128ELi4EZNS0_15gpu_kernel_implINS0_11FillFunctorIN3c1011Float8_e5m2EEEEEvRNS_18TensorIteratorBaseERKT_EUliE_EEviT1_)
        /*0920*/ 	.word	0x0000001b


	//----- nvinfo : EIATTR_FRAME_SIZE
	.align		4
.L_440:
        /*0924*/ 	.byte	0x04, 0x11
        /*0926*/ 	.short	(.L_442 - .L_441)
	.align		4
.L_441:
        /*0928*/ 	.word	index@(_ZN2at6native18elementwise_kernelILi128ELi4EZNS0_15gpu_kernel_implINS0_11FillFunctorIN3c1011Float8_e5m2EEEEEvRNS_18TensorIteratorBaseERKT_EUliE_EEviT1_)
        /*092c*/ 	.word	0x00000000


	//----- nvinfo : EIATTR_REGCOUNT
	.align		4
.L_442:
        /*0930*/ 	.byte	0x04, 0x2f
        /*0932*/ 	.short	(.L_444 - .L_443)
	.align		4
.L_443:
        /*0934*/ 	.word	index@(_ZN2at6native29vectorized_elementwise_kernelILi8ENS0_11FillFunctorIN3c1015Float8_e5m2fnuzEEESt5arrayIPcLm1EEEEviT0_T1_)
        /*0938*/ 	.word	0x0000000a


	//----- nvinfo : EIATTR_FRAME_SIZE
	.align		4
.L_444:
        /*093c*/ 	.byte	0x04, 0x11
        /*093e*/ 	.short	(.L_446 - .L_445)
	.align		4
.L_445:
        /*0940*/ 	.word	index@(_ZN2at6native29vectorized_elementwise_kernelILi8ENS0_11FillFunctorIN3c1015Float8_e5m2fnuzEEESt5arrayIPcLm1EEEEviT0_T1_)
        /*0944*/ 	.word	0x00000000


	//----- nvinfo : EIATTR_REGCOUNT
	.align		4
.L_446:
        /*0948*/ 	.byte	0x04, 0x2f
        /*094a*/ 	.short	(.L_448 - .L_447)
	.align		4
.L_447:
        /*094c*/ 	.word	index@(_ZN2at6native29vectorized_elementwise_kernelILi4ENS0_11FillFunctorIN3c1015Float8_e5m2fnuzEEESt5arrayIPcLm1EEEEviT0_T1_)
        /*0950*/ 	.word	0x0000000a


	//----- nvinfo : EIATTR_FRAME_SIZE
	.align		4
.L_448:
        /*0954*/ 	.byte	0x04, 0x11
        /*0956*/ 	.short	(.L_450 - .L_449)
	.align		4
.L_449:
        /*0958*/ 	.word	index@(_ZN2at6native29vectorized_elementwise_kernelILi4ENS0_11FillFunctorIN3c1015Float8_e5m2fnuzEEESt5arrayIPcLm1EEEEviT0_T1_)
        /*095c*/ 	.word	0x00000000


	//----- nvinfo : EIATTR_REGCOUNT
	.align		4
.L_450:
        /*0960*/ 	.byte	0x04, 0x2f
        /*0962*/ 	.short	(.L_452 - .L_451)
	.align		4
.L_451:
        /*0964*/ 	.word	index@(_ZN2at6native29vectorized_elementwise_kernelILi2ENS0_11FillFunctorIN3c1015Float8_e5m2fnuzEEESt5arrayIPcLm1EEEEviT0_T1_)
        /*0968*/ 	.word	0x0000000a


	//----- nvinfo : EIATTR_FRAME_SIZE
	.align		4
.L_452:
        /*096c*/ 	.byte	0x04, 0x11
        /*096e*/ 	.short	(.L_454 - .L_453)
	.align		4
.L_453:
        /*0970*/ 	.word	index@(_ZN2at6native29vectorized_elementwise_kernelILi2ENS0_11FillFunctorIN3c1015Float8_e5m2fnuzEEESt5arrayIPcLm1EEEEviT0_T1_)
        /*0974*/ 	.word	0x00000000


	//----- nvinfo : EIATTR_REGCOUNT
	.align		4
.L_454:
        /*0978*/ 	.byte	0x04, 0x2f
        /*097a*/ 	.short	(.L_456 - .L_455)
	.align		4
.L_455:
        /*097c*/ 	.word	index@(_ZN2at6native27unrolled_elementwise_kernelINS0_11FillFunctorIN3c1015Float8_e5m2fnuzEEESt5arrayIPcLm1EELi4E23TrivialOffsetCalculatorILi0EjES9_ILi1EjENS0_6memory15LoadWithoutCastENSC_16StoreWithoutCastEEEviT_T0_T2_T3_T4_T5_)
        /*0980*/ 	.word	0x0000000c


	//----- nvinfo : EIATTR_FRAME_SIZE
	.align		4
.L_456:
        /*0984*/ 	.byte	0x04, 0x11
        /*0986*/ 	.short	(.L_458 - .L_457)
	.align		4
.L_457:
        /*0988*/ 	.word	index@(_ZN2at6native27unrolled_elementwise_kernelINS0_11FillFunctorIN3c1015Float8_e5m2fnuzEEESt5arrayIPcLm1EELi4E23TrivialOffsetCalculatorILi0EjES9_ILi1EjENS0_6memory15LoadWithoutCastENSC_16StoreWithoutCastEEEviT_T0_T2_T3_T4_T5_)
        /*098c*/ 	.word	0x00000000


	//----- nvinfo : EIATTR_REGCOUNT
	.align		4
.L_458:
        /*0990*/ 	.byte	0x04, 0x2f
        /*0992*/ 	.short	(.L_460 - .L_459)
	.align		4
.L_459:
        /*0994*/ 	.word	index@(_ZN2at6native18elementwise_kernelILi128ELi4EZNS0_22gpu_kernel_impl_nocastINS0_11FillFunctorIN3c1015Float8_e5m2fnuzEEEEEvRNS_18TensorIteratorBaseERKT_EUliE_EEviT1_)
        /*0998*/ 	.word	0x0000000a


	//----- nvinfo : EIATTR_FRAME_SIZE
	.align		4
.L_460:
        /*099c*/ 	.byte	0x04, 0x11
        /*099e*/ 	.short	(.L_462 - .L_461)
	.align		4
.L_461:
        /*09a0*/ 	.word	index@(_ZN2at6native18elementwise_kernelILi128ELi4EZNS0_22gpu_kernel_impl_nocastINS0_11FillFunctorIN3c1015Float8_e5m2fnuzEEEEEvRNS_18TensorIteratorBaseERKT_EUliE_EEviT1_)
        /*09a4*/ 	.word	0x00000000


	//----- nvinfo : EIATTR_REGCOUNT
	.align		4
.L_462:
        /*09a8*/ 	.byte	0x04, 0x2f
        /*09aa*/ 	.short	(.L_464 - .L_463)
	.align		4
.L_463:
        /*09ac*/ 	.word	index@(_ZN2at6native27unrolled_elementwise_kernelINS0_11FillFunctorIN3c1015Float8_e5m2fnuzEEESt5arrayIPcLm1EELi4E23TrivialOffsetCalculatorILi0EjES9_ILi1EjENS0_6memory12LoadWithCastILi0EEENSC_13StoreWithCastILi1EEEEEviT_T0_T2_T3_T4_T5_)
        /*09b0*/ 	.word	0x00000018


	//----- nvinfo : EIATTR_FRAME_SIZE
	.align		4
.L_464:
        /*09b4*/ 	.byte	0x04, 0x11
        /*09b6*/ 	.short	(.L_466 - .L_465)
	.align		4
.L_465:
        /*09b8*/ 	.word	index@(_ZN2at6native27unrolled_elementwise_kernelINS0_11FillFunctorIN3c1015Float8_e5m2fnuzEEESt5arrayIPcLm1EELi4E23TrivialOffsetCalculatorILi0EjES9_ILi1EjENS0_6memory12LoadWithCastILi0EEENSC_13StoreWithCastILi1EEEEEviT_T0_T2_T3_T4_T5_)
        /*09bc*/ 	.word	0x00000000


	//----- nvinfo : EIATTR_REGCOUNT
	.align		4
.L_466:
        /*09c0*/ 	.byte	0x04, 0x2f
        /*09c2*/ 	.short	(.L_468 - .L_467)
	.align		4
.L_467:
        /*09c4*/ 	.word	index@(_ZN2at6native18elementwise_kernelILi128ELi4EZNS0_15gpu_kernel_implINS0_11FillFunctorIN3c1015Float8_e5m2fnuzEEEEEvRNS_18TensorIteratorBaseERKT_EUliE_EEviT1_)
        /*09c8*/ 	.word	0x0000001c


	//----- nvinfo : EIATTR_FRAME_SIZE
	.align		4
.L_468:
        /*09cc*/ 	.byte	0x04, 0x11
        /*09ce*/ 	.short	(.L_470 - .L_469)
	.align		4
.L_469:
        /*09d0*/ 	.word	index@(_ZN2at6native18elementwise_kernelILi128ELi4EZNS0_15gpu_kernel_implINS0_11FillFunctorIN3c1015Float8_e5m2fnuzEEEEEvRNS_18TensorIteratorBaseERKT_EUliE_EEviT1_)
        /*09d4*/ 	.word	0x00000000


	//----- nvinfo : EIATTR_REGCOUNT
	.align		4
.L_470:
        /*09d8*/ 	.byte	0x04, 0x2f
        /*09da*/ 	.short	(.L_472 - .L_471)
	.align		4
.L_471:
        /*09dc*/ 	.word	index@(_ZN2at6native29vectorized_elementwise_kernelILi8ENS0_11FillFunctorIN3c1013Float8_e4m3fnEEESt5arrayIPcLm1EEEEviT0_T1_)
        /*09e0*/ 	.word	0x0000000a


	//----- nvinfo : EIATTR_FRAME_SIZE
	.align		4
.L_472:
        /*09e4*/ 	.byte	0x04, 0x11
        /*09e6*/ 	.short	(.L_474 - .L_473)
	.align		4
.L_473:
        /*09e8*/ 	.word	index@(_ZN2at6native29vectorized_elementwise_kernelILi8ENS0_11FillFunctorIN3c1013Float8_e4m3fnEEESt5arrayIPcLm1EEEEviT0_T1_)
        /*09ec*/ 	.word	0x00000000


	//----- nvinfo : EIATTR_REGCOUNT
	.align		4
.L_474:
        /*09f0*/ 	.byte	0x04, 0x2f
        /*09f2*/ 	.short	(.L_476 - .L_475)
	.align		4
.L_475:
        /*09f4*/ 	.word	index@(_ZN2at6native29vectorized_elementwise_kernelILi4ENS0_11FillFunctorIN3c1013Float8_e4m3fnEEESt5arrayIPcLm1EEEEviT0_T1_)
        /*09f8*/ 	.word	0x0000000a


	//----- nvinfo : EIATTR_FRAME_SIZE
	.align		4
.L_476:
        /*09fc*/ 	.byte	0x04, 0x11
        /*09fe*/ 	.short	(.L_478 - .L_477)
	.align		4
.L_477:
        /*0a00*/ 	.word	index@(_ZN2at6native29vectorized_elementwise_kernelILi4ENS0_11FillFunctorIN3c1013Float8_e4m3fnEEESt5arrayIPcLm1EEEEviT0_T1_)
        /*0a04*/ 	.word	0x00000000


	//----- nvinfo : EIATTR_REGCOUNT
	.align		4
.L_478:
        /*0a08*/ 	.byte	0x04, 0x2f
        /*0a0a*/ 	.short	(.L_480 - .L_479)
	.align		4
.L_479:
        /*0a0c*/ 	.word	index@(_ZN2at6native29vectorized_elementwise_kernelILi2ENS0_11FillFunctorIN3c1013Float8_e4m3fnEEESt5arrayIPcLm1EEEEviT0_T1_)
        /*0a10*/ 	.word	0x0000000a


	//----- nvinfo : EIATTR_FRAME_SIZE
	.align		4
.L_480:
        /*0a14*/ 	.byte	0x04, 0x11
        /*0a16*/ 	.short	(.L_482 - .L_481)
	.align		4
.L_481:
        /*0a18*/ 	.word	index@(_ZN2at6native29vectorized_elementwise_kernelILi2ENS0_11FillFunctorIN3c1013Float8_e4m3fnEEESt5arrayIPcLm1EEEEviT0_T1_)
        /*0a1c*/ 	.word	0x00000000


	//----- nvinfo : EIATTR_REGCOUNT
	.align		4
.L_482:
        /*0a20*/ 	.byte	0x04, 0x2f
        /*0a22*/ 	.short	(.L_484 - .L_483)
	.align		4
.L_483:
        /*0a24*/ 	.word	index@(_ZN2at6native27unrolled_elementwise_kernelINS0_11FillFunctorIN3c1013Float8_e4m3fnEEESt5arrayIPcLm1EELi4E23TrivialOffsetCalculatorILi0EjES9_ILi1EjENS0_6memory15LoadWithoutCastENSC_16StoreWithoutCastEEEviT_T0_T2_T3_T4_T5_)
        /*0a28*/ 	.word	0x0000000c


	//----- nvinfo : EIATTR_FRAME_SIZE
	.align		4
.L_484:
        /*0a2c*/ 	.byte	0x04, 0x11
        /*0a2e*/ 	.short	(.L_486 - .L_485)
	.align		4
.L_485:
        /*0a30*/ 	.word	index@(_ZN2at6native27unrolled_elementwise_kernelINS0_11FillFunctorIN3c1013Float8_e4m3fnEEESt5arrayIPcLm1EELi4E23TrivialOffsetCalculatorILi0EjES9_ILi1EjENS0_6memory15LoadWithoutCastENSC_16StoreWithoutCastEEEviT_T0_T2_T3_T4_T5_)
        /*0a34*/ 	.word	0x00000000


	//----- nvinfo : EIATTR_REGCOUNT
	.align		4
.L_486:
        /*0a38*/ 	.byte	0x04, 0x2f
        /*0a3a*/ 	.short	(.L_488 - .L_487)
	.align		4
.L_487:
        /*0a3c*/ 	.word	index@(_ZN2at6native18elementwise_kernelILi128ELi4EZNS0_22gpu_kernel_impl_nocastINS0_11FillFunctorIN3c1013Float8_e4m3fnEEEEEvRNS_18TensorIteratorBaseERKT_EUliE_EEviT1_)
        /*0a40*/ 	.word	0x0000000a


	//----- nvinfo : EIATTR_FRAME_SIZE
	.align		4
.L_488:
        /*0a44*/ 	.byte	0x04, 0x11
        /*0a46*/ 	.short	(.L_490 - .L_489)
	.align		4
.L_489:
        /*0a48*/ 	.word	index@(_ZN2at6native18elementwise_kernelILi128ELi4EZNS0_22gpu_kernel_impl_nocastINS0_11FillFunctorIN3c1013Float8_e4m3fnEEEEEvRNS_18TensorIteratorBaseERKT_EUliE_EEviT1_)
        /*0a4c*/ 	.word	0x00000000


	//----- nvinfo : EIATTR_REGCOUNT
	.align		4
.L_490:
        /*0a50*/ 	.byte	0x04, 0x2f
        /*0a52*/ 	.short	(.L_492 - .L_491)
	.align		4
.L_491:
        /*0a54*/ 	.word	index@(_ZN2at6native27unrolled_elementwise_kernelINS0_11FillFunctorIN3c1013Float8_e4m3fnEEESt5arrayIPcLm1EELi4E23TrivialOffsetCalculatorILi0EjES9_ILi1EjENS0_6memory12LoadWithCastILi0EEENSC_13StoreWithCastILi1EEEEEviT_T0_T2_T3_T4_T5_)
        /*0a58*/ 	.word	0x00000018


	//----- nvinfo : EIATTR_FRAME_SIZE
	.align		4
.L_492:
        /*0a5c*/ 	.byte	0x04, 0x11
        /*0a5e*/ 	.short	(.L_494 - .L_493)
	.align		4
.L_493:
        /*0a60*/ 	.word	index@(_ZN2at6native27unrolled_elementwise_kernelINS0_11FillFunctorIN3c1013Float8_e4m3fnEEESt5arrayIPcLm1EELi4E23TrivialOffsetCalculatorILi0EjES9_ILi1EjENS0_6memory12LoadWithCastILi0EEENSC_13StoreWithCastILi1EEEEEviT_T0_T2_T3_T4_T5_)
        /*0a64*/ 	.word	0x00000000


	//----- nvinfo : EIATTR_REGCOUNT
	.align		4
.L_494:
        /*0a68*/ 	.byte	0x04, 0x2f
        /*0a6a*/ 	.short	(.L_496 - .L_495)
	.align		4
.L_495:
        /*0a6c*/ 	.word	index@(_ZN2at6native18elementwise_kernelILi128ELi4EZNS0_15gpu_kernel_implINS0_11FillFunctorIN3c1013Float8_e4m3fnEEEEEvRNS_18TensorIteratorBaseERKT_EUliE_EEviT1_)
        /*0a70*/ 	.word	0x00000032


	//----- nvinfo : EIATTR_FRAME_SIZE
	.align		4
.L_496:
        /*0a74*/ 	.byte	0x04, 0x11
        /*0a76*/ 	.short	(.L_498 - .L_497)
	.align		4
.L_497:
        /*0a78*/ 	.word	index@(_ZN2at6native18elementwise_kernelILi128ELi4EZNS0_15gpu_kernel_implINS0_11FillFunctorIN3c1013Float8_e4m3fnEEEEEvRNS_18TensorIteratorBaseERKT_EUliE_EEviT1_)
        /*0a7c*/ 	.word	0x00000000


	//----- nvinfo : EIATTR_REGCOUNT
	.align		4
.L_498:
        /*0a80*/ 	.byte	0x04, 0x2f
        /*0a82*/ 	.short	(.L_500 - .L_499)
	.align		4
.L_499:
        /*0a84*/ 	.word	index@(_ZN2at6native29vectorized_elementwise_kernelILi8ENS0_11FillFunctorIN3c1015Float8_e4m3fnuzEEESt5arrayIPcLm1EEEEviT0_T1_)
        /*0a88*/ 	.word	0x0000000a


	//----- nvinfo : EIATTR_FRAME_SIZE
	.align		4
.L_500:
        /*0a8c*/ 	.byte	0x04, 0x11
        /*0a8e*/ 	.short	(.L_502 - .L_501)
	.align		4
.L_501:
        /*0a90*/ 	.word	index@(_ZN2at6native29vectorized_elementwise_kernelILi8ENS0_11FillFunctorIN3c1015Float8_e4m3fnuzEEESt5arrayIPcLm1EEEEviT0_T1_)
        /*0a94*/ 	.word	0x00000000


	//----- nvinfo : EIATTR_REGCOUNT
	.align		4
.L_502:
        /*0a98*/ 	.byte	0x04, 0x2f
        /*0a9a*/ 	.short	(.L_504 - .L_503)
	.align		4
.L_503:
        /*0a9c*/ 	.word	index@(_ZN2at6native29vectorized_elementwise_kernelILi4ENS0_11FillFunctorIN3c1015Float8_e4m3fnuzEEESt5arrayIPcLm1EEEEviT0_T1_)
        /*0aa0*/ 	.word	0x0000000a


	//----- nvinfo : EIATTR_FRAME_SIZE
	.align		4
.L_504:
        /*0aa4*/ 	.byte	0x04, 0x11
        /*0aa6*/ 	.short	(.L_506 - .L_505)
	.align		4
.L_505:
        /*0aa8*/ 	.word	index@(_ZN2at6native29vectorized_elementwise_kernelILi4ENS0_11FillFunctorIN3c1015Float8_e4m3fnuzEEESt5arrayIPcLm1EEEEviT0_T1_)
        /*0aac*/ 	.word	0x00000000


	//----- nvinfo : EIATTR_REGCOUNT
	.align		4
.L_506:
        /*0ab0*/ 	.byte	0x04, 0x2f
        /*0ab2*/ 	.short	(.L_508 - .L_507)
	.align		4
.L_507:
        /*0ab4*/ 	.word	index@(_ZN2at6native29vectorized_elementwise_kernelILi2ENS0_11FillFunctorIN3c1015Float8_e4m3fnuzEEESt5arrayIPcLm1EEEEviT0_T1_)
        /*0ab8*/ 	.word	0x0000000a


	//----- nvinfo : EIATTR_FRAME_SIZE
	.align		4
.L_508:
        /*0abc*/ 	.byte	0x04, 0x11
        /*0abe*/ 	.short	(.L_510 - .L_509)
	.align		4
.L_509:
        /*0ac0*/ 	.word	index@(_ZN2at6native29vectorized_elementwise_kernelILi2ENS0_11FillFunctorIN3c1015Float8_e4m3fnuzEEESt5arrayIPcLm1EEEEviT0_T1_)
        /*0ac4*/ 	.word	0x00000000


	//----- nvinfo : EIATTR_REGCOUNT
	.align		4
.L_510:
        /*0ac8*/ 	.byte	0x04, 0x2f
        /*0aca*/ 	.short	(.L_512 - .L_511)
	.align		4
.L_511:
        /*0acc*/ 	.word	index@(_ZN2at6native27unrolled_elementwise_kernelINS0_11FillFunctorIN3c1015Float8_e4m3fnuzEEESt5arrayIPcLm1EELi4E23TrivialOffsetCalculatorILi0EjES9_ILi1EjENS0_6memory15LoadWithoutCastENSC_16StoreWithoutCastEEEviT_T0_T2_T3_T4_T5_)
        /*0ad0*/ 	.word	0x0000000c


	//----- nvinfo : EIATTR_FRAME_SIZE
	.align		4
.L_512:
        /*0ad4*/ 	.byte	0x04, 0x11
        /*0ad6*/ 	.short	(.L_514 - .L_513)
	.align		4
.L_513:
        /*0ad8*/ 	.word	index@(_ZN2at6native27unrolled_elementwise_kernelINS0_11FillFunctorIN3c1015Float8_e4m3fnuzEEESt5arrayIPcLm1EELi4E23TrivialOffsetCalculatorILi0EjES9_ILi1EjENS0_6memory15LoadWithoutCastENSC_16StoreWithoutCastEEEviT_T0_T2_T3_T4_T5_)
        /*0adc*/ 	.word	0x00000000


	//----- nvinfo : EIATTR_REGCOUNT
	.align		4
.L_514:
        /*0ae0*/ 	.byte	0x04, 0x2f
        /*0ae2*/ 	.short	(.L_516 - .L_515)
	.align		4
.L_515:
        /*0ae4*/ 	.word	index@(_ZN2at6native18elementwise_kernelILi128ELi4EZNS0_22gpu_kernel_impl_nocastINS0_11FillFunctorIN3c1015Float8_e4m3fnuzEEEEEvRNS_18TensorIteratorBaseERKT_EUliE_EEviT1_)
        /*0ae8*/ 	.word	0x0000000a


	//----- nvinfo : EIATTR_FRAME_SIZE
	.align		4
.L_516:
        /*0aec*/ 	.byte	0x04, 0x11
        /*0aee*/ 	.short	(.L_518 - .L_517)
	.align		4
.L_517:
        /*0af0*/ 	.word	index@(_ZN2at6native18elementwise_kernelILi128ELi4EZNS0_22gpu_kernel_impl_nocastINS0_11FillFunctorIN3c1015Float8_e4m3fnuzEEEEEvRNS_18TensorIteratorBaseERKT_EUliE_EEviT1_)
        /*0af4*/ 	.word	0x00000000


	//----- nvinfo : EIATTR_REGCOUNT
	.align		4
.L_518:
        /*0af8*/ 	.byte	0x04, 0x2f
        /*0afa*/ 	.short	(.L_520 - .L_519)
	.align		4
.L_519:
        /*0afc*/ 	.word	index@(_ZN2at6native27unrolled_elementwise_kernelINS0_11FillFunctorIN3c1015Float8_e4m3fnuzEEESt5arrayIPcLm1EELi4E23TrivialOffsetCalculatorILi0EjES9_ILi1EjENS0_6memory12LoadWithCastILi0EEENSC_13StoreWithCastILi1EEEEEviT_T0_T2_T3_T4_T5_)
        /*0b00*/ 	.word	0x00000018


	//----- nvinfo : EIATTR_FRAME_SIZE
	.align		4
.L_520:
        /*0b04*/ 	.byte	0x04, 0x11
        /*0b06*/ 	.short	(.L_522 - .L_521)
	.align		4
.L_521:
        /*0b08*/ 	.word	index@(_ZN2at6native27unrolled_elementwise_kernelINS0_11FillFunctorIN3c1015Float8_e4m3fnuzEEESt5arrayIPcLm1EELi4E23TrivialOffsetCalculatorILi0EjES9_ILi1EjENS0_6memory12LoadWithCastILi0EEENSC_13StoreWithCastILi1EEEEEviT_T0_T2_T3_T4_T5_)
        /*0b0c*/ 	.word	0x00000000


	//----- nvinfo : EIATTR_REGCOUNT
	.align		4
.L_522:
        /*0b10*/ 	.byte	0x04, 0x2f
        /*0b12*/ 	.short	(.L_524 - .L_523)
	.align		4
.L_523:
        /*0b14*/ 	.word	index@(_ZN2at6native18elementwise_kernelILi128ELi4EZNS0_15gpu_kernel_implINS0_11FillFunctorIN3c1015Float8_e4m3fnuzEEEEEvRNS_18TensorIteratorBaseERKT_EUliE_EEviT1_)
        /*0b18*/ 	.word	0x0000001c


	//----- nvinfo : EIATTR_FRAME_SIZE
	.align		4
.L_524:
        /*0b1c*/ 	.byte	0x04, 0x11
        /*0b1e*/ 	.short	(.L_526 - .L_525)
	.align		4
.L_525:
        /*0b20*/ 	.word	index@(_ZN2at6native18elementwise_kernelILi128ELi4EZNS0_15gpu_kernel_implINS0_11FillFunctorIN3c1015Float8_e4m3fnuzEEEEEvRNS_18TensorIteratorBaseERKT_EUliE_EEviT1_)
        /*0b24*/ 	.word	0x00000000


	//----- nvinfo : EIATTR_REGCOUNT
	.align		4
.L_526:
        /*0b28*/ 	.byte	0x04, 0x2f
        /*0b2a*/ 	.short	(.L_528 - .L_527)
	.align		4
.L_527:
        /*0b2c*/ 	.word	index@(_ZN2at6native29vectorized_elementwise_kernelILi8ENS0_11FillFunctorIN3c1014Float8_e8m0fnuEEESt5arrayIPcLm1EEEEviT0_T1_)
        /*0b30*/ 	.word	0x0000000a


	//----- nvinfo : EIATTR_FRAME_SIZE
	.align		4
.L_528:
        /*0b34*/ 	.byte	0x04, 0x11
        /*0b36*/ 	.short	(.L_530 - .L_529)
	.align		4
.L_529:
        /*0b38*/ 	.word	index@(_ZN2at6native29vectorized_elementwise_kernelILi8ENS0_11FillFunctorIN3c1014Float8_e8m0fnuEEESt5arrayIPcLm1EEEEviT0_T1_)
        /*0b3c*/ 	.word	0x00000000


	//----- nvinfo : EIATTR_REGCOUNT
	.align		4
.L_530:
        /*0b40*/ 	.byte	0x04, 0x2f
        /*0b42*/ 	.short	(.L_532 - .L_531)
	.align		4
.L_531:
        /*0b44*/ 	.word	index@(_ZN2at6native29vectorized_elementwise_kernelILi4ENS0_11FillFunctorIN3c1014Float8_e8m0fnuEEESt5arrayIPcLm1EEEEviT0_T1_)
        /*0b48*/ 	.word	0x0000000a


	//----- nvinfo : EIATTR_FRAME_SIZE
	.align		4
.L_532:
        /*0b4c*/ 	.byte	0x04, 0x11
        /*0b4e*/ 	.short	(.L_534 - .L_533)
	.align		4
.L_533:
        /*0b50*/ 	.word	index@(_ZN2at6native29vectorized_elementwise_kernelILi4ENS0_11FillFunctorIN3c1014Float8_e8m0fnuEEESt5arrayIPcLm1EEEEviT0_T1_)
        /*0b54*/ 	.word	0x00000000


	//----- nvinfo : EIATTR_REGCOUNT
	.align		4
.L_534:
        /*0b58*/ 	.byte	0x04, 0x2f
        /*0b5a*/ 	.short	(.L_536 - .L_535)
	.align		4
.L_535:
        /*0b5c*/ 	.word	index@(_ZN2at6native29vectorized_elementwise_kernelILi2ENS0_11FillFunctorIN3c1014Float8_e8m0fnuEEESt5arrayIPcLm1EEEEviT0_T1_)
        /*0b60*/ 	.word	0x0000000a


	//----- nvinfo : EIATTR_FRAME_SIZE
	.align		4
.L_536:
        /*0b64*/ 	.byte	0x04, 0x11
        /*0b66*/ 	.short	(.L_538 - .L_537)
	.align		4
.L_537:
        /*0b68*/ 	.word	index@(_ZN2at6native29vectorized_elementwise_kernelILi2ENS0_11FillFunctorIN3c1014Float8_e8m0fnuEEESt5arrayIPcLm1EEEEviT0_T1_)
        /*0b6c*/ 	.word	0x00000000


	//----- nvinfo : EIATTR_REGCOUNT
	.align		4
.L_538:
        /*0b70*/ 	.byte	0x04, 0x2f
        /*0b72*/ 	.short	(.L_540 - .L_539)
	.align		4
.L_539:
        /*0b74*/ 	.word	index@(_ZN2at6native27unrolled_elementwise_kernelINS0_11FillFunctorIN3c1014Float8_e8m0fnuEEESt5arrayIPcLm1EELi4E23TrivialOffsetCalculatorILi0EjES9_ILi1EjENS0_6memory15LoadWithoutCastENSC_16StoreWithoutCastEEEviT_T0_T2_T3_T4_T5_)
        /*0b78*/ 	.word	0x0000000c


	//----- nvinfo : EIATTR_FRAME_SIZE
	.align		4
.L_540:
        /*0b7c*/ 	.byte	0x04, 0x11
        /*0b7e*/ 	.short	(.L_542 - .L_541)
	.align		4
.L_541:
        /*0b80*/ 	.word	index@(_ZN2at6native27unrolled_elementwise_kernelINS0_11FillFunctorIN3c1014Float8_e8m0fnuEEESt5arrayIPcLm1EELi4E23TrivialOffsetCalculatorILi0EjES9_ILi1EjENS0_6memory15LoadWithoutCastENSC_16StoreWithoutCastEEEviT_T0_T2_T3_T4_T5_)
        /*0b84*/ 	.word	0x00000000


	//----- nvinfo : EIATTR_REGCOUNT
	.align		4
.L_542:
        /*0b88*/ 	.byte	0x04, 0x2f
        /*0b8a*/ 	.short	(.L_544 - .L_543)
	.align		4
.L_543:
        /*0b8c*/ 	.word	index@(_ZN2at6native18elementwise_kernelILi128ELi4EZNS0_22gpu_kernel_impl_nocastINS0_11FillFunctorIN3c1014Float8_e8m0fnuEEEEEvRNS_18TensorIteratorBaseERKT_EUliE_EEviT1_)
        /*0b90*/ 	.word	0x0000000a


	//----- nvinfo : EIATTR_FRAME_SIZE
	.align		4
.L_544:
        /*0b94*/ 	.byte	0x04, 0x11
        /*0b96*/ 	.short	(.L_546 - .L_545)
	.align		4
.L_545:
        /*0b98*/ 	.word	index@(_ZN2at6native18elementwise_kernelILi128ELi4EZNS0_22gpu_kernel_impl_nocastINS0_11FillFunctorIN3c1014Float8_e8m0fnuEEEEEvRNS_18TensorIteratorBaseERKT_EUliE_EEviT1_)
        /*0b9c*/ 	.word	0x00000000


	//----- nvinfo : EIATTR_REGCOUNT
	.align		4
.L_546:
        /*0ba0*/ 	.byte	0x04, 0x2f
        /*0ba2*/ 	.short	(.L_548 - .L_547)
	.align		4
.L_547:
        /*0ba4*/ 	.word	index@(_ZN2at6native27unrolled_elementwise_kernelINS0_11FillFunctorIN3c1014Float8_e8m0fnuEEESt5arrayIPcLm1EELi4E23TrivialOffsetCalculatorILi0EjES9_ILi1EjENS0_6memory12LoadWithCastILi0EEENSC_13StoreWithCastILi1EEEEEviT_T0_T2_T3_T4_T5_)
        /*0ba8*/ 	.word	0x00000019


	//----- nvinfo : EIATTR_FRAME_SIZE
	.align		4
.L_548:
        /*0bac*/ 	.byte	0x04, 0x11
        /*0bae*/ 	.short	(.L_550 - .L_549)
	.align		4
.L_549:
        /*0bb0*/ 	.word	index@(_ZN2at6native27unrolled_elementwise_kernelINS0_11FillFunctorIN3c1014Float8_e8m0fnuEEESt5arrayIPcLm1EELi4E23TrivialOffsetCalculatorILi0EjES9_ILi1EjENS0_6memory12LoadWithCastILi0EEENSC_13StoreWithCastILi1EEEEEviT_T0_T2_T3_T4_T5_)
        /*0bb4*/ 	.word	0x00000000


	//----- nvinfo : EIATTR_REGCOUNT
	.align		4
.L_550:
        /*0bb8*/ 	.byte	0x04, 0x2f
        /*0bba*/ 	.short	(.L_552 - .L_551)
	.align		4
.L_551:
        /*0bbc*/ 	.word	index@(_ZN2at6native18elementwise_kernelILi128ELi4EZNS0_15gpu_kernel_implINS0_11FillFunctorIN3c1014Float8_e8m0fnuEEEEEvRNS_18TensorIteratorBaseERKT_EUliE_EEviT1_)
        /*0bc0*/ 	.word	0x0000001a


	//----- nvinfo : EIATTR_FRAME_SIZE
	.align		4
.L_552:
        /*0bc4*/ 	.byte	0x04, 0x11
        /*0bc6*/ 	.short	(.L_554 - .L_553)
	.align		4
.L_553:
        /*0bc8*/ 	.word	index@(_ZN2at6native18elementwise_kernelILi128ELi4EZNS0_15gpu_kernel_implINS0_11FillFunctorIN3c1014Float8_e8m0fnuEEEEEvRNS_18TensorIteratorBaseERKT_EUliE_EEviT1_)
        /*0bcc*/ 	.word	0x00000000


	//----- nvinfo : EIATTR_REGCOUNT
	.align		4
.L_554:
        /*0bd0*/ 	.byte	0x04, 0x2f
        /*0bd2*/ 	.short	(.L_556 - .L_555)
	.align		4
.L_555:
        /*0bd4*/ 	.word	index@(_ZN2at6native29vectorized_elementwise_kernelILi8ENS0_11FillFunctorItEESt5arrayIPcLm1EEEEviT0_T1_)
        /*0bd8*/ 	.word	0x0000000c


	//----- nvinfo : EIATTR_FRAME_SIZE
	.align		4
.L_556:
        /*0bdc*/ 	.byte	0x04, 0x11
        /*0bde*/ 	.short	(.L_558 - .L_557)
	.align		4
.L_557:
        /*0be0*/ 	.word	index@(_ZN2at6native29vectorized_elementwise_kernelILi8ENS0_11FillFunctorItEESt5arrayIPcLm1EEEEviT0_T1_)
        /*0be4*/ 	.word	0x00000000


	//----- nvinfo : EIATTR_REGCOUNT
	.align		4
.L_558:
        /*0be8*/ 	.byte	0x04, 0x2f
        /*0bea*/ 	.short	(.L_560 - .L_559)
	.align		4
.L_559:
        /*0bec*/ 	.word	index@(_ZN2at6native29vectorized_elementwise_kernelILi4ENS0_11FillFunctorItEESt5arrayIPcLm1EEEEviT0_T1_)
        /*0bf0*/ 	.word	0x0000000c


	//----- nvinfo : EIATTR_FRAME_SIZE
	.align		4
.L_560:
        /*0bf4*/ 	.byte	0x04, 0x11
        /*0bf6*/ 	.short	(.L_562 - .L_561)
	.align		4
.L_561:
        /*0bf8*/ 	.word	index@(_ZN2at6native29vectorized_elementwise_kernelILi4ENS0_11FillFunctorItEESt5arrayIPcLm1EEEEviT0_T1_)
        /*0bfc*/ 	.word	0x00000000


	//----- nvinfo : EIATTR_REGCOUNT
	.align		4
.L_562:
        /*0c00*/ 	.byte	0x04, 0x2f
        /*0c02*/ 	.short	(.L_564 - .L_563)
	.align		4
.L_563:
        /*0c04*/ 	.word	index@(_ZN2at6native29vectorized_elementwise_kernelILi2ENS0_11FillFunctorItEESt5arrayIPcLm1EEEEviT0_T1_)
        /*0c08*/ 	.word	0x0000000c


	//----- nvinfo : EIATTR_FRAME_SIZE
	.align		4
.L_564:
        /*0c0c*/ 	.byte	0x04, 0x11
        /*0c0e*/ 	.short	(.L_566 - .L_565)
	.align		4
.L_565:
        /*0c10*/ 	.word	index@(_ZN2at6native29vectorized_elementwise_kernelILi2ENS0_11FillFunctorItEESt5arrayIPcLm1EEEEviT0_T1_)
        /*0c14*/ 	.word	0x00000000


	//----- nvinfo : EIATTR_REGCOUNT
	.align		4
.L_566:
        /*0c18*/ 	.byte	0x04, 0x2f
        /*0c1a*/ 	.short	(.L_568 - .L_567)
	.align		4
.L_567:
        /*0c1c*/ 	.word	index@(_ZN2at6native27unrolled_elementwise_kernelINS0_11FillFunctorItEESt5arrayIPcLm1EELi4E23TrivialOffsetCalculatorILi0EjES7_ILi1EjENS0_6memory15LoadWithoutCastENSA_16StoreWithoutCastEEEviT_T0_T2_T3_T4_T5_)
        /*0c20*/ 	.word	0x0000000e


	//----- nvinfo : EIATTR_FRAME_SIZE
	.align		4
.L_568:
        /*0c24*/ 	.byte	0x04, 0x11
        /*0c26*/ 	.short	(.L_570 - .L_569)
	.align		4
.L_569:
        /*0c28*/ 	.word	index@(_ZN2at6native27unrolled_elementwise_kernelINS0_11FillFunctorItEESt5arrayIPcLm1EELi4E23TrivialOffsetCalculatorILi0EjES7_ILi1EjENS0_6memory15LoadWithoutCastENSA_16StoreWithoutCastEEEviT_T0_T2_T3_T4_T5_)
        /*0c2c*/ 	.word	0x00000000


	//----- nvinfo : EIATTR_REGCOUNT
	.align		4
.L_570:
        /*0c30*/ 	.byte	0x04, 0x2f
        /*0c32*/ 	.short	(.L_572 - .L_571)
	.align		4
.L_571:
        /*0c34*/ 	.word	index@(_ZN2at6native18elementwise_kernelILi128ELi4EZNS0_22gpu_kernel_impl_nocastINS0_11FillFunctorItEEEEvRNS_18TensorIteratorBaseERKT_EUliE_EEviT1_)
        /*0c38*/ 	.word	0x0000000a


	//----- nvinfo : EIATTR_FRAME_SIZE
	.align		4
.L_572:
        /*0c3c*/ 	.byte	0x04, 0x11
        /*0c3e*/ 	.short	(.L_574 - .L_573)
	.align		4
.L_573:
        /*0c40*/ 	.word	index@(_ZN2at6native18elementwise_kernelILi128ELi4EZNS0_22gpu_kernel_impl_nocastINS0_11FillFunctorItEEEEvRNS_18TensorIteratorBaseERKT_EUliE_EEviT1_)
        /*0c44*/ 	.word	0x00000000


	//----- nvinfo : EIATTR_REGCOUNT
	.align		4
.L_574:
        /*0c48*/ 	.byte	0x04, 0x2f
        /*0c4a*/ 	.short	(.L_576 - .L_575)
	.align		4
.L_575:
        /*0c4c*/ 	.word	index@(_ZN2at6native27unrolled_elementwise_kernelINS0_11FillFunctorItEESt5arrayIPcLm1EELi4E23TrivialOffsetCalculatorILi0EjES7_ILi1EjENS0_6memory12LoadWithCastILi0EEENSA_13StoreWithCastILi1EEEEEviT_T0_T2_T3_T4_T5_)
        /*0c50*/ 	.word	0x00000018


	//----- nvinfo : EIATTR_FRAME_SIZE
	.align		4
.L_576:
        /*0c54*/ 	.byte	0x04, 0x11
        /*0c56*/ 	.short	(.L_578 - .L_577)
	.align		4
.L_577:
        /*0c58*/ 	.word	index@(_ZN2at6native27unrolled_elementwise_kernelINS0_11FillFunctorItEESt5arrayIPcLm1EELi4E23TrivialOffsetCalculatorILi0EjES7_ILi1EjENS0_6memory12LoadWithCastILi0EEENSA_13StoreWithCastILi1EEEEEviT_T0_T2_T3_T4_T5_)
        /*0c5c*/ 	.word	0x00000000


	//----- nvinfo : EIATTR_REGCOUNT
	.align		4
.L_578:
        /*0c60*/ 	.byte	0x04, 0x2f
        /*0c62*/ 	.short	(.L_580 - .L_579)
	.align		4
.L_579:
        /*0c64*/ 	.word	index@(_ZN2at6native18elementwise_kernelILi128ELi4EZNS0_15gpu_kernel_implINS0_11FillFunctorItEEEEvRNS_18TensorIteratorBaseERKT_EUliE_EEviT1_)
        /*0c68*/ 	.word	0x0000002c


	//----- nvinfo : EIATTR_FRAME_SIZE
	.align		4
.L_580:
        /*0c6c*/ 	.byte	0x04, 0x11
        /*0c6e*/ 	.short	(.L_582 - .L_581)
	.align		4
.L_581:
        /*0c70*/ 	.word	index@(_ZN2at6native18elementwise_kernelILi128ELi4EZNS0_15gpu_kernel_implINS0_11FillFunctorItEEEEvRNS_18TensorIteratorBaseERKT_EUliE_EEviT1_)
        /*0c74*/ 	.word	0x00000000


	//----- nvinfo : EIATTR_REGCOUNT
	.align		4
.L_582:
        /*0c78*/ 	.byte	0x04, 0x2f
        /*0c7a*/ 	.short	(.L_584 - .L_583)
	.align		4
.L_583:
        /*0c7c*/ 	.word	index@(_ZN2at6native29vectorized_elementwise_kernelILi8ENS0_11FillFunctorIjEESt5arrayIPcLm1EEEEviT0_T1_)
        /*0c80*/ 	.word	0x0000000e


	//----- nvinfo : EIATTR_FRAME_SIZE
	.align		4
.L_584:
        /*0c84*/ 	.byte	0x04, 0x11
        /*0c86*/ 	.short	(.L_586 - .L_585)
	.align		4
.L_585:
        /*0c88*/ 	.word	index@(_ZN2at6native29vectorized_elementwise_kernelILi8ENS0_11FillFunctorIjEESt5arrayIPcLm1EEEEviT0_T1_)
        /*0c8c*/ 	.word	0x00000000


	//----- nvinfo : EIATTR_REGCOUNT
	.align		4
.L_586:
        /*0c90*/ 	.byte	0x04, 0x2f
        /*0c92*/ 	.short	(.L_588 - .L_587)
	.align		4
.L_587:
        /*0c94*/ 	.word	index@(_ZN2at6native29vectorized_elementwise_kernelILi4ENS0_11FillFunctorIjEESt5arrayIPcLm1EEEEviT0_T1_)
        /*0c98*/ 	.word	0x0000000e


	//----- nvinfo : EIATTR_FRAME_SIZE
	.align		4
.L_588:
        /*0c9c*/ 	.byte	0x04, 0x11
        /*0c9e*/ 	.short	(.L_590 - .L_589)
	.align		4
.L_589:
        /*0ca0*/ 	.word	index@(_ZN2at6native29vectorized_elementwise_kernelILi4ENS0_11FillFunctorIjEESt5arrayIPcLm1EEEEviT0_T1_)
        /*0ca4*/ 	.word	0x00000000


	//----- nvinfo : EIATTR_REGCOUNT
	.align		4
.L_590:
        /*0ca8*/ 	.byte	0x04, 0x2f
        /*0caa*/ 	.short	(.L_592 - .L_591)
	.align		4
.L_591:
        /*0cac*/ 	.word	index@(_ZN2at6native29vectorized_elementwise_kernelILi2ENS0_11FillFunctorIjEESt5arrayIPcLm1EEEEviT0_T1_)
        /*0cb0*/ 	.word	0x0000000e


	//----- nvinfo : EIATTR_FRAME_SIZE
	.align		4
.L_592:
        /*0cb4*/ 	.byte	0x04, 0x11
        /*0cb6*/ 	.short	(.L_594 - .L_593)
	.align		4
.L_593:
        /*0cb8*/ 	.word	index@(_ZN2at6native29vectorized_elementwise_kernelILi2ENS0_11FillFunctorIjEESt5arrayIPcLm1EEEEviT0_T1_)
        /*0cbc*/ 	.word	0x00000000


	//----- nvinfo : EIATTR_REGCOUNT
	.align		4
.L_594:
        /*0cc0*/ 	.byte	0x04, 0x2f
        /*0cc2*/ 	.short	(.L_596 - .L_595)
	.align		4
.L_595:
        /*0cc4*/ 	.word	index@(_ZN2at6native27unrolled_elementwise_kernelINS0_11FillFunctorIjEESt5arrayIPcLm1EELi4E23TrivialOffsetCalculatorILi0EjES7_ILi1EjENS0_6memory15LoadWithoutCastENSA_16StoreWithoutCastEEEviT_T0_T2_T3_T4_T5_)
        /*0cc8*/ 	.word	0x0000000e


	//----- nvinfo : EIATTR_FRAME_SIZE
	.align		4
.L_596:
        /*0ccc*/ 	.byte	0x04, 0x11
        /*0cce*/ 	.short	(.L_598 - .L_597)
	.align		4
.L_597:
        /*0cd0*/ 	.word	index@(_ZN2at6native27unrolled_elementwise_kernelINS0_11FillFunctorIjEESt5arrayIPcLm1EELi4E23TrivialOffsetCalculatorILi0EjES7_ILi1EjENS0_6memory15LoadWithoutCastENSA_16StoreWithoutCastEEEviT_T0_T2_T3_T4_T5_)
        /*0cd4*/ 	.word	0x00000000


	//----- nvinfo : EIATTR_REGCOUNT
	.align		4
.L_598:
        /*0cd8*/ 	.byte	0x04, 0x2f
        /*0cda*/ 	.short	(.L_600 - .L_599)
	.align		4
.L_599:
        /*0cdc*/ 	.word	index@(_ZN2at6native18elementwise_kernelILi128ELi2EZNS0_22gpu_kernel_impl_nocastINS0_11FillFunctorIjEEEEvRNS_18TensorIteratorBaseERKT_EUliE_EEviT1_)
        /*0ce0*/ 	.word	0x0000000a


	//----- nvinfo : EIATTR_FRAME_SIZE
	.align		4
.L_600:
        /*0ce4*/ 	.byte	0x04, 0x11
        /*0ce6*/ 	.short	(.L_602 - .L_601)
	.align		4
.L_601:
        /*0ce8*/ 	.word	index@(_ZN2at6native18elementwise_kernelILi128ELi2EZNS0_22gpu_kernel_impl_nocastINS0_11FillFunctorIjEEEEvRNS_18TensorIteratorBaseERKT_EUliE_EEviT1_)
        /*0cec*/ 	.word	0x00000000


	//----- nvinfo : EIATTR_REGCOUNT
	.align		4
.L_602:
        /*0cf0*/ 	.byte	0x04, 0x2f
        /*0cf2*/ 	.short	(.L_604 - .L_603)
	.align		4
.L_603:
        /*0cf4*/ 	.word	index@(_ZN2at6native27unrolled_elementwise_kernelINS0_11FillFunctorIjEESt5arrayIPcLm1EELi4E23TrivialOffsetCalculatorILi0EjES7_ILi1EjENS0_6memory12LoadWithCastILi0EEENSA_13StoreWithCastILi1EEEEEviT_T0_T2_T3_T4_T5_)
        /*0cf8*/ 	.word	0x00000018


	//----- nvinfo : EIATTR_FRAME_SIZE
	.align		4
.L_604:
        /*0cfc*/ 	.byte	0x04, 0x11
        /*0cfe*/ 	.short	(.L_606 - .L_605)
	.align		4
.L_605:
        /*0d00*/ 	.word	index@(_ZN2at6native27unrolled_elementwise_kernelINS0_11FillFunctorIjEESt5arrayIPcLm1EELi4E23TrivialOffsetCalculatorILi0EjES7_ILi1EjENS0_6memory12LoadWithCastILi0EEENSA_13StoreWithCastILi1EEEEEviT_T0_T2_T3_T4_T5_)
        /*0d04*/ 	.word	0x00000000


	//----- nvinfo : EIATTR_REGCOUNT
	.align		4
.L_606:
        /*0d08*/ 	.byte	0x04, 0x2f
        /*0d0a*/ 	.short	(.L_608 - .L_607)
	.align		4
.L_607:
        /*0d0c*/ 	.word	index@(_ZN2at6native18elementwise_kernelILi128ELi4EZNS0_15gpu_kernel_implINS0_11FillFunctorIjEEEEvRNS_18TensorIteratorBaseERKT_EUliE_EEviT1_)
        /*0d10*/ 	.word	0x0000002c


	//----- nvinfo : EIATTR_FRAME_SIZE
	.align		4
.L_608:
        /*0d14*/ 	.byte	0x04, 0x11
        /*0d16*/ 	.short	(.L_610 - .L_609)
	.align		4
.L_609:
        /*0d18*/ 	.word	index@(_ZN2at6native18elementwise_kernelILi128ELi4EZNS0_15gpu_kernel_implINS0_11FillFunctorIjEEEEvRNS_18TensorIteratorBaseERKT_EUliE_EEviT1_)
        /*0d1c*/ 	.word	0x00000000


	//----- nvinfo : EIATTR_REGCOUNT
	.align		4
.L_610:
        /*0d20*/ 	.byte	0x04, 0x2f
        /*0d22*/ 	.short	(.L_612 - .L_611)
	.align		4
.L_611:
        /*0d24*/ 	.word	index@(_ZN2at6native29vectorized_elementwise_kernelILi8ENS0_11FillFunctorImEESt5arrayIPcLm1EEEEviT0_T1_)
        /*0d28*/ 	.word	0x00000016


	//----- nvinfo : EIATTR_FRAME_SIZE
	.align		4
.L_612:
        /*0d2c*/ 	.byte	0x04, 0x11
        /*0d2e*/ 	.short	(.L_614 - .L_613)
	.align		4
.L_613:
        /*0d30*/ 	.word	index@(_ZN2at6native29vectorized_elementwise_kernelILi8ENS0_11FillFunctorImEESt5arrayIPcLm1EEEEviT0_T1_)
        /*0d34*/ 	.word	0x00000000


	//----- nvinfo : EIATTR_REGCOUNT
	.align		4
.L_614:
        /*0d38*/ 	.byte	0x04, 0x2f
        /*0d3a*/ 	.short	(.L_616 - .L_615)
	.align		4
.L_615:
        /*0d3c*/ 	.word	index@(_ZN2at6native29vectorized_elementwise_kernelILi4ENS0_11FillFunctorImEESt5arrayIPcLm1EEEEviT0_T1_)
        /*0d40*/ 	.word	0x00000016


	//----- nvinfo : EIATTR_FRAME_SIZE
	.align		4
.L_616:
        /*0d44*/ 	.byte	0x04, 0x11
        /*0d46*/ 	.short	(.L_618 - .L_617)
	.align		4
.L_617:
        /*0d48*/ 	.word	index@(_ZN2at6native29vectorized_elementwise_kernelILi4ENS0_11FillFunctorImEESt5arrayIPcLm1EEEEviT0_T1_)
        /*0d4c*/ 	.word	0x00000000


	//----- nvinfo : EIATTR_REGCOUNT
	.align		4
.L_618:
        /*0d50*/ 	.byte	0x04, 0x2f
        /*0d52*/ 	.short	(.L_620 - .L_619)
	.align		4
.L_619:
        /*0d54*/ 	.word	index@(_ZN2at6native29vectorized_elementwise_kernelILi2ENS0_11FillFunctorImEESt5arrayIPcLm1EEEEviT0_T1_)
        /*0d58*/ 	.word	0x00000016


	//----- nvinfo : EIATTR_FRAME_SIZE
	.align		4
.L_620:
        /*0d5c*/ 	.byte	0x04, 0x11
        /*0d5e*/ 	.short	(.L_622 - .L_621)
	.align		4
.L_621:
        /*0d60*/ 	.word	index@(_ZN2at6native29vectorized_elementwise_kernelILi2ENS0_11FillFunctorImEESt5arrayIPcLm1EEEEviT0_T1_)
        /*0d64*/ 	.word	0x00000000


	//----- nvinfo : EIATTR_REGCOUNT
	.align		4
.L_622:
        /*0d68*/ 	.byte	0x04, 0x2f
        /*0d6a*/ 	.short	(.L_624 - .L_623)
	.align		4
.L_623:
        /*0d6c*/ 	.word	index@(_ZN2at6native27unrolled_elementwise_kernelINS0_11FillFunctorImEESt5arrayIPcLm1EELi4E23TrivialOffsetCalculatorILi0EjES7_ILi1EjENS0_6memory15LoadWithoutCastENSA_16StoreWithoutCastEEEviT_T0_T2_T3_T4_T5_)
        /*0d70*/ 	.word	0x0000000e


	//----- nvinfo : EIATTR_FRAME_SIZE
	.align		4
.L_624:
        /*0d74*/ 	.byte	0x04, 0x11
        /*0d76*/ 	.short	(.L_626 - .L_625)
	.align		4
.L_625:
        /*0d78*/ 	.word	index@(_ZN2at6native27unrolled_elementwise_kernelINS0_11FillFunctorImEESt5arrayIPcLm1EELi4E23TrivialOffsetCalculatorILi0EjES7_ILi1EjENS0_6memory15LoadWithoutCastENSA_16StoreWithoutCastEEEviT_T0_T2_T3_T4_T5_)
        /*0d7c*/ 	.word	0x00000000


	//----- nvinfo : EIATTR_REGCOUNT
	.align		4
.L_626:
        /*0d80*/ 	.byte	0x04, 0x2f
        /*0d82*/ 	.short	(.L_628 - .L_627)
	.align		4
.L_627:
        /*0d84*/ 	.word	index@(_ZN2at6native18elementwise_kernelILi128ELi2EZNS0_22gpu_kernel_impl_nocastINS0_11FillFunctorImEEEEvRNS_18TensorIteratorBaseERKT_EUliE_EEviT1_)
        /*0d88*/ 	.word	0x0000000a


	//----- nvinfo : EIATTR_FRAME_SIZE
	.align		4
.L_628:
        /*0d8c*/ 	.byte	0x04, 0x11
        /*0d8e*/ 	.short	(.L_630 - .L_629)
	.align		4
.L_629:
        /*0d90*/ 	.word	index@(_ZN2at6native18elementwise_kernelILi128ELi2EZNS0_22gpu_kernel_impl_nocastINS0_11FillFunctorImEEEEvRNS_18TensorIteratorBaseERKT_EUliE_EEviT1_)
        /*0d94*/ 	.word	0x00000000


	//----- nvinfo : EIATTR_REGCOUNT
	.align		4
.L_630:
        /*0d98*/ 	.byte	0x04, 0x2f
        /*0d9a*/ 	.short	(.L_632 - .L_631)
	.align		4
.L_631:
        /*0d9c*/ 	.word	index@(_ZN2at6native27unrolled_elementwise_kernelINS0_11FillFunctorImEESt5arrayIPcLm1EELi4E23TrivialOffsetCalculatorILi0EjES7_ILi1EjENS0_6memory12LoadWithCastILi0EEENSA_13StoreWithCastILi1EEEEEviT_T0_T2_T3_T4_T5_)
        /*0da0*/ 	.word	0x00000018


	//----- nvinfo : EIATTR_FRAME_SIZE
	.align		4
.L_632:
        /*0da4*/ 	.byte	0x04, 0x11
        /*0da6*/ 	.short	(.L_634 - .L_633)
	.align		4
.L_633:
        /*0da8*/ 	.word	index@(_ZN2at6native27unrolled_elementwise_kernelINS0_11FillFunctorImEESt5arrayIPcLm1EELi4E23TrivialOffsetCalculatorILi0EjES7_ILi1EjENS0_6memory12LoadWithCastILi0EEENSA_13StoreWithCastILi1EEEEEviT_T0_T2_T3_T4_T5_)
        /*0dac*/ 	.word	0x00000000


	//----- nvinfo : EIATTR_REGCOUNT
	.align		4
.L_634:
        /*0db0*/ 	.byte	0x04, 0x2f
        /*0db2*/ 	.short	(.L_636 - .L_635)
	.align		4
.L_635:
        /*0db4*/ 	.word	index@(_ZN2at6native18elementwise_kernelILi128ELi4EZNS0_15gpu_kernel_implINS0_11FillFunctorImEEEEvRNS_18TensorIteratorBaseERKT_EUliE_EEviT1_)
        /*0db8*/ 	.word	0x00000029


	//----- nvinfo : EIATTR_FRAME_SIZE
	.align		4
.L_636:
        /*0dbc*/ 	.byte	0x04, 0x11
        /*0dbe*/ 	.short	(.L_638 - .L_637)
	.align		4
.L_637:
        /*0dc0*/ 	.word	index@(_ZN2at6native18elementwise_kernelILi128ELi4EZNS0_15gpu_kernel_implINS0_11FillFunctorImEEEEvRNS_18TensorIteratorBaseERKT_EUliE_EEviT1_)
        /*0dc4*/ 	.word	0x00000000


	//----- nvinfo : EIATTR_MIN_STACK_SIZE
	.align		4
.L_638:
        /*0dc8*/ 	.byte	0x04, 0x12
        /*0dca*/ 	.short	(.L_640 - .L_639)
	.align		4
.L_639:
        /*0dcc*/ 	.word	index@(_ZN2at6native18elementwise_kernelILi128ELi4EZNS0_15gpu_kernel_implINS0_11FillFunctorImEEEEvRNS_18TensorIteratorBaseERKT_EUliE_EEviT1_)
        /*0dd0*/ 	.word	0x00000000


	//----- nvinfo : EIATTR_MIN_STACK_SIZE
	.align		4
.L_640:
        /*0dd4*/ 	.byte	0x04, 0x12
        /*0dd6*/ 	.short	(.L_642 - .L_641)
	.align		4
.L_641:
        /*0dd8*/ 	.word	index@(_ZN2at6native27unrolled_elementwise_kernelINS0_11FillFunctorImEESt5arrayIPcLm1EELi4E23TrivialOffsetCalculatorILi0EjES7_ILi1EjENS0_6memory12LoadWithCastILi0EEENSA_13StoreWithCastILi1EEEEEviT_T0_T2_T3_T4_T5_)
        /*0ddc*/ 	.word	0x00000000


	//----- nvinfo : EIATTR_MIN_STACK_SIZE
	.align		4
.L_642:
        /*0de0*/ 	.byte	0x04, 0x12
        /*0de2*/ 	.short	(.L_644 - .L_643)
	.align		4
.L_643:
        /*0de4*/ 	.word	index@(_ZN2at6native18elementwise_kernelILi128ELi2EZNS0_22gpu_kernel_impl_nocastINS0_11FillFunctorImEEEEvRNS_18TensorIteratorBaseERKT_EUliE_EEviT1_)
        /*0de8*/ 	.word	0x00000000


	//----- nvinfo : EIATTR_MIN_STACK_SIZE
	.align		4
.L_644:
        /*0dec*/ 	.byte	0x04, 0x12
        /*0dee*/ 	.short	(.L_646 - .L_645)
	.align		4
.L_645:
        /*0df0*/ 	.word	index@(_ZN2at6native27unrolled_elementwise_kernelINS0_11FillFunctorImEESt5arrayIPcLm1EELi4E23TrivialOffsetCalculatorILi0EjES7_ILi1EjENS0_6memory15LoadWithoutCastENSA_16StoreWithoutCastEEEviT_T0_T2_T3_T4_T5_)
        /*0df4*/ 	.word	0x00000000


	//----- nvinfo : EIATTR_MIN_STACK_SIZE
	.align		4
.L_646:
        /*0df8*/ 	.byte	0x04, 0x12
        /*0dfa*/ 	.short	(.L_648 - .L_647)
	.align		4
.L_647:
        /*0dfc*/ 	.word	index@(_ZN2at6native29vectorized_elementwise_kernelILi2ENS0_11FillFunctorImEESt5arrayIPcLm1EEEEviT0_T1_)
        /*0e00*/ 	.word	0x00000000


	//----- nvinfo : EIATTR_MIN_STACK_SIZE
	.align		4
.L_648:
        /*0e04*/ 	.byte	0x04, 0x12
        /*0e06*/ 	.short	(.L_650 - .L_649)
	.align		4
.L_649:
        /*0e08*/ 	.word	index@(_ZN2at6native29vectorized_elementwise_kernelILi4ENS0_11FillFunctorImEESt5arrayIPcLm1EEEEviT0_T1_)
        /*0e0c*/ 	.word	0x00000000


	//----- nvinfo : EIATTR_MIN_STACK_SIZE
	.align		4
.L_650:
        /*0e10*/ 	.byte	0x04, 0x12
        /*0e12*/ 	.short	(.L_652 - .L_651)
	.align		4
.L_651:
        /*0e14*/ 	.word	index@(_ZN2at6native29vectorized_elementwise_kernelILi8ENS0_11FillFunctorImEESt5arrayIPcLm1EEEEviT0_T1_)
        /*0e18*/ 	.word	0x00000000


	//----- nvinfo : EIATTR_MIN_STACK_SIZE
	.align		4
.L_652:
        /*0e1c*/ 	.byte	0x04, 0x12
        /*0e1e*/ 	.short	(.L_654 - .L_653)
	.align		4
.L_653:
        /*0e20*/ 	.word	index@(_ZN2at6native18elementwise_kernelILi128ELi4EZNS0_15gpu_kernel_implINS0_11FillFunctorIjEEEEvRNS_18TensorIteratorBaseERKT_EUliE_EEviT1_)
        /*0e24*/ 	.word	0x00000000


	//----- nvinfo : EIATTR_MIN_STACK_SIZE
	.align		4
.L_654:
        /*0e28*/ 	.byte	0x04, 0x12
        /*0e2a*/ 	.short	(.L_656 - .L_655)
	.align		4
.L_655:
        /*0e2c*/ 	.word	index@(_ZN2at6native27unrolled_elementwise_kernelINS0_11FillFunctorIjEESt5arrayIPcLm1EELi4E23TrivialOffsetCalculatorILi0EjES7_ILi1EjENS0_6memory12LoadWithCastILi0EEENSA_13StoreWithCastILi1EEEEEviT_T0_T2_T3_T4_T5_)
        /*0e30*/ 	.word	0x00000000


	//----- nvinfo : EIATTR_MIN_STACK_SIZE
	.align		4
.L_656:
        /*0e34*/ 	.byte	0x04, 0x12
        /*0e36*/ 	.short	(.L_658 - .L_657)
	.align		4
.L_657:
        /*0e38*/ 	.word	index@(_ZN2at6native18elementwise_kernelILi128ELi2EZNS0_22gpu_kernel_impl_nocastINS0_11FillFunctorIjEEEEvRNS_18TensorIteratorBaseERKT_EUliE_EEviT1_)
        /*0e3c*/ 	.word	0x00000000


	//----- nvinfo : EIATTR_MIN_STACK_SIZE
	.align		4
.L_658:
        /*0e40*/ 	.byte	0x04, 0x12
        /*0e42*/ 	.short	(.L_660 - .L_659)
	.align		4
.L_659:
        /*0e44*/ 	.word	index@(_ZN2at6native27unrolled_elementwise_kernelINS0_11FillFunctorIjEESt5arrayIPcLm1EELi4E23TrivialOffsetCalculatorILi0EjES7_ILi1EjENS0_6memory15LoadWithoutCastENSA_16StoreWithoutCastEEEviT_T0_T2_T3_T4_T5_)
        /*0e48*/ 	.word	0x00000000


	//----- nvinfo : EIATTR_MIN_STACK_SIZE
	.align		4
.L_660:
        /*0e4c*/ 	.byte	0x04, 0x12
        /*0e4e*/ 	.short	(.L_662 - .L_661)
	.align		4
.L_661:
        /*0e50*/ 	.word	index@(_ZN2at6native29vectorized_elementwise_kernelILi2ENS0_11FillFunctorIjEESt5arrayIPcLm1EEEEviT0_T1_)
        /*0e54*/ 	.word	0x00000000


	//----- nvinfo : EIATTR_MIN_STACK_SIZE
	.align		4
.L_662:
        /*0e58*/ 	.byte	0x04, 0x12
        /*0e5a*/ 	.short	(.L_664 - .L_663)
	.align		4
.L_663:
        /*0e5c*/ 	.word	index@(_ZN2at6native29vectorized_elementwise_kernelILi4ENS0_11FillFunctorIjEESt5arrayIPcLm1EEEEviT0_T1_)
        /*0e60*/ 	.word	0x00000000


	//----- nvinfo : EIATTR_MIN_STACK_SIZE
	.align		4
.L_664:
        /*0e64*/ 	.byte	0x04, 0x12
        /*0e66*/ 	.short	(.L_666 - .L_665)
	.align		4
.L_665:
        /*0e68*/ 	.word	index@(_ZN2at6native29vectorized_elementwise_kernelILi8ENS0_11FillFunctorIjEESt5arrayIPcLm1EEEEviT0_T1_)
        /*0e6c*/ 	.word	0x00000000


	//----- nvinfo : EIATTR_MIN_STACK_SIZE
	.align		4
.L_666:
        /*0e70*/ 	.byte	0x04, 0x12
        /*0e72*/ 	.short	(.L_668 - .L_667)
	.align		4
.L_667:
        /*0e74*/ 	.word	index@(_ZN2at6native18elementwise_kernelILi128ELi4EZNS0_15gpu_kernel_implINS0_11FillFunctorItEEEEvRNS_18TensorIteratorBaseERKT_EUliE_EEviT1_)
        /*0e78*/ 	.word	0x00000000


	//----- nvinfo : EIATTR_MIN_STACK_SIZE
	.align		4
.L_668:
        /*0e7c*/ 	.byte	0x04, 0x12
        /*0e7e*/ 	.short	(.L_670 - .L_669)
	.align		4
.L_669:
        /*0e80*/ 	.word	index@(_ZN2at6native27unrolled_elementwise_kernelINS0_11FillFunctorItEESt5arrayIPcLm1EELi4E23TrivialOffsetCalculatorILi0EjES7_ILi1EjENS0_6memory12LoadWithCastILi0EEENSA_13StoreWithCastILi1EEEEEviT_T0_T2_T3_T4_T5_)
        /*0e84*/ 	.word	0x00000000


	//----- nvinfo : EIATTR_MIN_STACK_SIZE
	.align		4
.L_670:
        /*0e88*/ 	.byte	0x04, 0x12
        /*0e8a*/ 	.short	(.L_672 - .L_671)
	.align		4
.L_671:
        /*0e8c*/ 	.word	index@(_ZN2at6native18elementwise_kernelILi128ELi4EZNS0_22gpu_kernel_impl_nocastINS0_11FillFunctorItEEEEvRNS_18TensorIteratorBaseERKT_EUliE_EEviT1_)
        /*0e90*/ 	.word	0x00000000


	//----- nvinfo : EIATTR_MIN_STACK_SIZE
	.align		4
.L_672:
        /*0e94*/ 	.byte	0x04, 0x12
        /*0e96*/ 	.short	(.L_674 - .L_673)
	.align		4
.L_673:
        /*0e98*/ 	.word	index@(_ZN2at6native27unrolled_elementwise_kernelINS0_11FillFunctorItEESt5arrayIPcLm1EELi4E23TrivialOffsetCalculatorILi0EjES7_ILi1EjENS0_6memory15LoadWithoutCastENSA_16StoreWithoutCastEEEviT_T0_T2_T3_T4_T5_)
        /*0e9c*/ 	.word	0x00000000


	//----- nvinfo : EIATTR_MIN_STACK_SIZE
	.align		4
.L_674:
        /*0ea0*/ 	.byte	0x04, 0x12
        /*0ea2*/ 	.short	(.L_676 - .L_675)
	.align		4
.L_675:
        /*0ea4*/ 	.word	index@(_ZN2at6native29vectorized_elementwise_kernelILi2ENS0_11FillFunctorItEESt5arrayIPcLm1EEEEviT0_T1_)
        /*0ea8*/ 	.word	0x00000000


	//----- nvinfo : EIATTR_MIN_STACK_SIZE
	.align		4
.L_676:
        /*0eac*/ 	.byte	0x04, 0x12
        /*0eae*/ 	.short	(.L_678 - .L_677)
	.align		4
.L_677:
        /*0eb0*/ 	.word	index@(_ZN2at6native29vectorized_elementwise_kernelILi4ENS0_11FillFunctorItEESt5arrayIPcLm1EEEEviT0_T1_)
        /*0eb4*/ 	.word	0x00000000


	//----- nvinfo : EIATTR_MIN_STACK_SIZE
	.align		4
.L_678:
        /*0eb8*/ 	.byte	0x04, 0x12
        /*0eba*/ 	.short	(.L_680 - .L_679)
	.align		4
.L_679:
        /*0ebc*/ 	.word	index@(_ZN2at6native29vectorized_elementwise_kernelILi8ENS0_11FillFunctorItEESt5arrayIPcLm1EEEEviT0_T1_)
        /*0ec0*/ 	.word	0x00000000


	//----- nvinfo : EIATTR_MIN_STACK_SIZE
	.align		4
.L_680:
        /*0ec4*/ 	.byte	0x04, 0x12
        /*0ec6*/ 	.short	(.L_682 - .L_681)
	.align		4
.L_681:
        /*0ec8*/ 	.word	index@(_ZN2at6native18elementwise_kernelILi128ELi4EZNS0_15gpu_kernel_implINS0_11FillFunctorIN3c1014Float8_e8m0fnuEEEEEvRNS_18TensorIteratorBaseERKT_EUliE_EEviT1_)
        /*0ecc*/ 	.word	0x00000000


	//----- nvinfo : EIATTR_MIN_STACK_SIZE
	.align		4
.L_682:
        /*0ed0*/ 	.byte	0x04, 0x12
        /*0ed2*/ 	.short	(.L_684 - .L_683)
	.align		4
.L_683:
        /*0ed4*/ 	.word	index@(_ZN2at6native27unrolled_elementwise_kernelINS0_11FillFunctorIN3c1014Float8_e8m0fnuEEESt5arrayIPcLm1EELi4E23TrivialOffsetCalculatorILi0EjES9_ILi1EjENS0_6memory12LoadWithCastILi0EEENSC_13StoreWithCastILi1EEEEEviT_T0_T2_T3_T4_T5_)
        /*0ed8*/ 	.word	0x00000000


	//----- nvinfo : EIATTR_MIN_STACK_SIZE
	.align		4
.L_684:
        /*0edc*/ 	.byte	0x04, 0x12
        /*0ede*/ 	.short	(.L_686 - .L_685)
	.align		4
.L_685:
        /*0ee0*/ 	.word	index@(_ZN2at6native18elementwise_kernelILi128ELi4EZNS0_22gpu_kernel_impl_nocastINS0_11FillFunctorIN3c1014Float8_e8m0fnuEEEEEvRNS_18TensorIteratorBaseERKT_EUliE_EEviT1_)
        /*0ee4*/ 	.word	0x00000000


	//----- nvinfo : EIATTR_MIN_STACK_SIZE
	.align		4
.L_686:
        /*0ee8*/ 	.byte	0x04, 0x12
        /*0eea*/ 	.short	(.L_688 - .L_687)
	.align		4
.L_687:
        /*0eec*/ 	.word	index@(_ZN2at6native27unrolled_elementwise_kernelINS0_11FillFunctorIN3c1014Float8_e8m0fnuEEESt5arrayIPcLm1EELi4E23TrivialOffsetCalculatorILi0EjES9_ILi1EjENS0_6memory15LoadWithoutCastENSC_16StoreWithoutCastEEEviT_T0_T2_T3_T4_T5_)
        /*0ef0*/ 	.word	0x00000000


	//----- nvinfo : EIATTR_MIN_STACK_SIZE
	.align		4
.L_688:
        /*0ef4*/ 	.byte	0x04, 0x12
        /*0ef6*/ 	.short	(.L_690 - .L_689)
	.align		4
.L_689:
        /*0ef8*/ 	.word	index@(_ZN2at6native29vectorized_elementwise_kernelILi2ENS0_11FillFunctorIN3c1014Float8_e8m0fnuEEESt5arrayIPcLm1EEEEviT0_T1_)
        /*0efc*/ 	.word	0x00000000


	//----- nvinfo : EIATTR_MIN_STACK_SIZE
	.align		4
.L_690:
        /*0f00*/ 	.byte	0x04, 0x12
        /*0f02*/ 	.short	(.L_692 - .L_691)
	.align		4
.L_691:
        /*0f04*/ 	.word	index@(_ZN2at6native29vectorized_elementwise_kernelILi4ENS0_11FillFunctorIN3c1014Float8_e8m0fnuEEESt5arrayIPcLm1EEEEviT0_T1_)
        /*0f08*/ 	.word	0x00000000


	//----- nvinfo : EIATTR_MIN_STACK_SIZE
	.align		4
.L_692:
        /*0f0c*/ 	.byte	0x04, 0x12
        /*0f0e*/ 	.short	(.L_694 - .L_693)
	.align		4
.L_693:
        /*0f10*/ 	.word	index@(_ZN2at6native29vectorized_elementwise_kernelILi8ENS0_11FillFunctorIN3c1014Float8_e8m0fnuEEESt5arrayIPcLm1EEEEviT0_T1_)
        /*0f14*/ 	.word	0x00000000


	//----- nvinfo : EIATTR_MIN_STACK_SIZE
	.align		4
.L_694:
        /*0f18*/ 	.byte	0x04, 0x12
        /*0f1a*/ 	.short	(.L_696 - .L_695)
	.align		4
.L_695:
        /*0f1c*/ 	.word	index@(_ZN2at6native18elementwise_kernelILi128ELi4EZNS0_15gpu_kernel_implINS0_11FillFunctorIN3c1015Float8_e4m3fnuzEEEEEvRNS_18TensorIteratorBaseERKT_EUliE_EEviT1_)
        /*0f20*/ 	.word	0x00000000


	//----- nvinfo : EIATTR_MIN_STACK_SIZE
	.align		4
.L_696:
        /*0f24*/ 	.byte	0x04, 0x12
        /*0f26*/ 	.short	(.L_698 - .L_697)
	.align		4
.L_697:
        /*0f28*/ 	.word	index@(_ZN2at6native27unrolled_elementwise_kernelINS0_11FillFunctorIN3c1015Float8_e4m3fnuzEEESt5arrayIPcLm1EELi4E23TrivialOffsetCalculatorILi0EjES9_ILi1EjENS0_6memory12LoadWithCastILi0EEENSC_13StoreWithCastILi1EEEEEviT_T0_T2_T3_T4_T5_)
        /*0f2c*/ 	.word	0x00000000


	//----- nvinfo : EIATTR_MIN_STACK_SIZE
	.align		4
.L_698:
        /*0f30*/ 	.byte	0x04, 0x12
        /*0f32*/ 	.short	(.L_700 - .L_699)
	.align		4
.L_699:
        /*0f34*/ 	.word	index@(_ZN2at6native18elementwise_kernelILi128ELi4EZNS0_22gpu_kernel_impl_nocastINS0_11FillFunctorIN3c1015Float8_e4m3fnuzEEEEEvRNS_18TensorIteratorBaseERKT_EUliE_EEviT1_)
        /*0f38*/ 	.word	0x00000000


	//----- nvinfo : EIATTR_MIN_STACK_SIZE
	.align		4
.L_700:
        /*0f3c*/ 	.byte	0x04, 0x12
        /*0f3e*/ 	.short	(.L_702 - .L_701)
	.align		4
.L_701:
        /*0f40*/ 	.word	index@(_ZN2at6native27unrolled_elementwise_kernelINS0_11FillFunctorIN3c1015Float8_e4m3fnuzEEESt5arrayIPcLm1EELi4E23TrivialOffsetCalculatorILi0EjES9_ILi1EjENS0_6memory15LoadWithoutCastENSC_16StoreWithoutCastEEEviT_T0_T2_T3_T4_T5_)
        /*0f44*/ 	.word	0x00000000


	//----- nvinfo : EIATTR_MIN_STACK_SIZE
	.align		4
.L_702:
        /*0f48*/ 	.byte	0x04, 0x12
        /*0f4a*/ 	.short	(.L_704 - .L_703)
	.align		4
.L_703:
        /*0f4c*/ 	.word	index@(_ZN2at6native29vectorized_elementwise_kernelILi2ENS0_11FillFunctorIN3c1015Float8_e4m3fnuzEEESt5arrayIPcLm1EEEEviT0_T1_)
        /*0f50*/ 	.word	0x00000000


	//----- nvinfo : EIATTR_MIN_STACK_SIZE
	.align		4
.L_704:
        /*0f54*/ 	.byte	0x04, 0x12
        /*0f56*/ 	.short	(.L_706 - .L_705)
	.align		4
.L_705:
        /*0f58*/ 	.word	index@(_ZN2at6native29vectorized_elementwise_kernelILi4ENS0_11FillFunctorIN3c1015Float8_e4m3fnuzEEESt5arrayIPcLm1EEEEviT0_T1_)
        /*0f5c*/ 	.word	0x00000000


	//----- nvinfo : EIATTR_MIN_STACK_SIZE
	.align		4
.L_706:
        /*0f60*/ 	.byte	0x04, 0x12
        /*0f62*/ 	.short	(.L_708 - .L_707)
	.align		4
.L_707:
        /*0f64*/ 	.word	index@(_ZN2at6native29vectorized_elementwise_kernelILi8ENS0_11FillFunctorIN3c1015Float8_e4m3fnuzEEESt5arrayIPcLm1EEEEviT0_T1_)
        /*0f68*/ 	.word	0x00000000


	//----- nvinfo : EIATTR_MIN_STACK_SIZE
	.align		4
.L_708:
        /*0f6c*/ 	.byte	0x04, 0x12
        /*0f6e*/ 	.short	(.L_710 - .L_709)
	.align		4
.L_709:
        /*0f70*/ 	.word	index@(_ZN2at6native18elementwise_kernelILi128ELi4EZNS0_15gpu_kernel_implINS0_11FillFunctorIN3c1013Float8_e4m3fnEEEEEvRNS_18TensorIteratorBaseERKT_EUliE_EEviT1_)
        /*0f74*/ 	.word	0x00000000


	//----- nvinfo : EIATTR_MIN_STACK_SIZE
	.align		4
.L_710:
        /*0f78*/ 	.byte	0x04, 0x12
        /*0f7a*/ 	.short	(.L_712 - .L_711)
	.align		4
.L_711:
        /*0f7c*/ 	.word	index@(_ZN2at6native27unrolled_elementwise_kernelINS0_11FillFunctorIN3c1013Float8_e4m3fnEEESt5arrayIPcLm1EELi4E23TrivialOffsetCalculatorILi0EjES9_ILi1EjENS0_6memory12LoadWithCastILi0EEENSC_13StoreWithCastILi1EEEEEviT_T0_T2_T3_T4_T5_)
        /*0f80*/ 	.word	0x00000000


	//----- nvinfo : EIATTR_MIN_STACK_SIZE
	.align		4
.L_712:
        /*0f84*/ 	.byte	0x04, 0x12
        /*0f86*/ 	.short	(.L_714 - .L_713)
	.align		4
.L_713:
        /*0f88*/ 	.word	index@(_ZN2at6native18elementwise_kernelILi128ELi4EZNS0_22gpu_kernel_impl_nocastINS0_11FillFunctorIN3c1013Float8_e4m3fnEEEEEvRNS_18TensorIteratorBaseERKT_EUliE_EEviT1_)
        /*0f8c*/ 	.word	0x00000000


	//----- nvinfo : EIATTR_MIN_STACK_SIZE
	.align		4
.L_714:
        /*0f90*/ 	.byte	0x04, 0x12
        /*0f92*/ 	.short	(.L_716 - .L_715)
	.align		4
.L_715:
        /*0f94*/ 	.word	index@(_ZN2at6native27unrolled_elementwise_kernelINS0_11FillFunctorIN3c1013Float8_e4m3fnEEESt5arrayIPcLm1EELi4E23TrivialOffsetCalculatorILi0EjES9_ILi1EjENS0_6memory15LoadWithoutCastENSC_16StoreWithoutCastEEEviT_T0_T2_T3_T4_T5_)
        /*0f98*/ 	.word	0x00000000


	//----- nvinfo : EIATTR_MIN_STACK_SIZE
	.align		4
.L_716:
        /*0f9c*/ 	.byte	0x04, 0x12
        /*0f9e*/ 	.short	(.L_718 - .L_717)
	.align		4
.L_717:
        /*0fa0*/ 	.word	index@(_ZN2at6native29vectorized_elementwise_kernelILi2ENS0_11FillFunctorIN3c1013Float8_e4m3fnEEESt5arrayIPcLm1EEEEviT0_T1_)
        /*0fa4*/ 	.word	0x00000000


	//----- nvinfo : EIATTR_MIN_STACK_SIZE
	.align		4
.L_718:
        /*0fa8*/ 	.byte	0x04, 0x12
        /*0faa*/ 	.short	(.L_720 - .L_719)
	.align		4
.L_719:
        /*0fac*/ 	.word	index@(_ZN2at6native29vectorized_elementwise_kernelILi4ENS0_11FillFunctorIN3c1013Float8_e4m3fnEEESt5arrayIPcLm1EEEEviT0_T1_)
        /*0fb0*/ 	.word	0x00000000


	//----- nvinfo : EIATTR_MIN_STACK_SIZE
	.align		4
.L_720:
        /*0fb4*/ 	.byte	0x04, 0x12
        /*0fb6*/ 	.short	(.L_722 - .L_721)
	.align		4
.L_721:
        /*0fb8*/ 	.word	index@(_ZN2at6native29vectorized_elementwise_kernelILi8ENS0_11FillFunctorIN3c1013Float8_e4m3fnEEESt5arrayIPcLm1EEEEviT0_T1_)
        /*0fbc*/ 	.word	0x00000000


	//----- nvinfo : EIATTR_MIN_STACK_SIZE
	.align		4
.L_722:
        /*0fc0*/ 	.byte	0x04, 0x12
        /*0fc2*/ 	.short	(.L_724 - .L_723)
	.align		4
.L_723:
        /*0fc4*/ 	.word	index@(_ZN2at6native18elementwise_kernelILi128ELi4EZNS0_15gpu_kernel_implINS0_11FillFunctorIN3c1015Float8_e5m2fnuzEEEEEvRNS_18TensorIteratorBaseERKT_EUliE_EEviT1_)
        /*0fc8*/ 	.word	0x00000000


	//----- nvinfo : EIATTR_MIN_STACK_SIZE
	.align		4
.L_724:
        /*0fcc*/ 	.byte	0x04, 0x12
        /*0fce*/ 	.short	(.L_726 - .L_725)
	.align		4
.L_725:
        /*0fd0*/ 	.word	index@(_ZN2at6native27unrolled_elementwise_kernelINS0_11FillFunctorIN3c1015Float8_e5m2fnuzEEESt5arrayIPcLm1EELi4E23TrivialOffsetCalculatorILi0EjES9_ILi1EjENS0_6memory12LoadWithCastILi0EEENSC_13StoreWithCastILi1EEEEEviT_T0_T2_T3_T4_T5_)
        /*0fd4*/ 	.word	0x00000000


	//----- nvinfo : EIATTR_MIN_STACK_SIZE
	.align		4
.L_726:
        /*0fd8*/ 	.byte	0x04, 0x12
        /*0fda*/ 	.short	(.L_728 - .L_727)
	.align		4
.L_727:
        /*0fdc*/ 	.word	index@(_ZN2at6native18elementwise_kernelILi128ELi4EZNS0_22gpu_kernel_impl_nocastINS0_11FillFunctorIN3c1015Float8_e5m2fnuzEEEEEvRNS_18TensorIteratorBaseERKT_EUliE_EEviT1_)
        /*0fe0*/ 	.word	0x00000000


	//----- nvinfo : EIATTR_MIN_STACK_SIZE
	.align		4
.L_728:
        /*0fe4*/ 	.byte	0x04, 0x12
        /*0fe6*/ 	.short	(.L_730 - .L_729)
	.align		4
.L_729:
        /*0fe8*/ 	.word	index@(_ZN2at6native27unrolled_elementwise_kernelINS0_11FillFunctorIN3c1015Float8_e5m2fnuzEEESt5arrayIPcLm1EELi4E23TrivialOffsetCalculatorILi0EjES9_ILi1EjENS0_6memory15LoadWithoutCastENSC_16StoreWithoutCastEEEviT_T0_T2_T3_T4_T5_)
        /*0fec*/ 	.word	0x00000000


	//----- nvinfo : EIATTR_MIN_STACK_SIZE
	.align		4
.L_730:
        /*0ff0*/ 	.byte	0x04, 0x12
        /*0ff2*/ 	.short	(.L_732 - .L_731)
	.align		4
.L_731:
        /*0ff4*/ 	.word	index@(_ZN2at6native29vectorized_elementwise_kernelILi2ENS0_11FillFunctorIN3c1015Float8_e5m2fnuzEEESt5arrayIPcLm1EEEEviT0_T1_)
        /*0ff8*/ 	.word	0x00000000


	//----- nvinfo : EIATTR_MIN_STACK_SIZE
	.align		4
.L_732:
        /*0ffc*/ 	.byte	0x04, 0x12
        /*0ffe*/ 	.short	(.L_734 - .L_733)
	.align		4
.L_733:
        /*1000*/ 	.word	index@(_ZN2at6native29vectorized_elementwise_kernelILi4ENS0_11FillFunctorIN3c1015Float8_e5m2fnuzEEESt5arrayIPcLm1EEEEviT0_T1_)
        /*1004*/ 	.word	0x00000000


	//----- nvinfo : EIATTR_MIN_STACK_SIZE
	.align		4
.L_734:
        /*1008*/ 	.byte	0x04, 0x12
        /*100a*/ 	.short	(.L_736 - .L_735)
	.align		4
.L_735:
        /*100c*/ 	.word	index@(_ZN2at6native29vectorized_elementwise_kernelILi8ENS0_11FillFunctorIN3c1015Float8_e5m2fnuzEEESt5arrayIPcLm1EEEEviT0_T1_)
        /*1010*/ 	.word	0x00000000


	//----- nvinfo : EIATTR_MIN_STACK_SIZE
	.align		4
.L_736:
        /*1014*/ 	.byte	0x04, 0x12
        /*1016*/ 	.short	(.L_738 - .L_737)
	.align		4
.L_737:
        /*1018*/ 	.word	index@(_ZN2at6native18elementwise_kernelILi128ELi4EZNS0_15gpu_kernel_implINS0_11FillFunctorIN3c1011Float8_e5m2EEEEEvRNS_18TensorIteratorBaseERKT_EUliE_EEviT1_)
        /*101c*/ 	.word	0x00000000


	//----- nvinfo : EIATTR_MIN_STACK_SIZE
	.align		4
.L_738:
        /*1020*/ 	.byte	0x04, 0x12
        /*1022*/ 	.short	(.L_740 - .L_739)
	.align		4
.L_739:
        /*1024*/ 	.word	index@(_ZN2at6native27unrolled_elementwise_kernelINS0_11FillFunctorIN3c1011Float8_e5m2EEESt5arrayIPcLm1EELi4E23TrivialOffsetCalculatorILi0EjES9_ILi1EjENS0_6memory12LoadWithCastILi0EEENSC_13StoreWithCastILi1EEEEEviT_T0_T2_T3_T4_T5_)
        /*1028*/ 	.word	0x00000000


	//----- nvinfo : EIATTR_MIN_STACK_SIZE
	.align		4
.L_740:
        /*102c*/ 	.byte	0x04, 0x12
        /*102e*/ 	.short	(.L_742 - .L_741)
	.align		4
.L_741:
        /*1030*/ 	.word	index@(_ZN2at6native18elementwise_kernelILi128ELi4EZNS0_22gpu_kernel_impl_nocastINS0_11FillFunctorIN3c1011Float8_e5m2EEEEEvRNS_18TensorIteratorBaseERKT_EUliE_EEviT1_)
        /*1034*/ 	.word	0x00000000


	//----- nvinfo : EIATTR_MIN_STACK_SIZE
	.align		4
.L_742:
        /*1038*/ 	.byte	0x04, 0x12
        /*103a*/ 	.short	(.L_744 - .L_743)
	.align		4
.L_743:
        /*103c*/ 	.word	index@(_ZN2at6native27unrolled_elementwise_kernelINS0_11FillFunctorIN3c1011Float8_e5m2EEESt5arrayIPcLm1EELi4E23TrivialOffsetCalculatorILi0EjES9_ILi1EjENS0_6memory15LoadWithoutCastENSC_16StoreWithoutCastEEEviT_T0_T2_T3_T4_T5_)
        /*1040*/ 	.word	0x00000000


	//----- nvinfo : EIATTR_MIN_STACK_SIZE
	.align		4
.L_744:
        /*1044*/ 	.byte	0x04, 0x12
        /*1046*/ 	.short	(.L_746 - .L_745)
	.align		4
.L_745:
        /*1048*/ 	.word	index@(_ZN2at6native29vectorized_elementwise_kernelILi2ENS0_11FillFunctorIN3c1011Float8_e5m2EEESt5arrayIPcLm1EEEEviT0_T1_)
        /*104c*/ 	.word	0x00000000


	//----- nvinfo : EIATTR_MIN_STACK_SIZE
	.align		4
.L_746:
        /*1050*/ 	.byte	0x04, 0x12
        /*1052*/ 	.short	(.L_748 - .L_747)
	.align		4
.L_747:
        /*1054*/ 	.word	index@(_ZN2at6native29vectorized_elementwise_kernelILi4ENS0_11FillFunctorIN3c1011Float8_e5m2EEESt5arrayIPcLm1EEEEviT0_T1_)
        /*1058*/ 	.word	0x00000000


	//----- nvinfo : EIATTR_MIN_STACK_SIZE
	.align		4
.L_748:
        /*105c*/ 	.byte	0x04, 0x12
        /*105e*/ 	.short	(.L_750 - .L_749)
	.align		4
.L_749:
        /*1060*/ 	.word	index@(_ZN2at6native29vectorized_elementwise_kernelILi8ENS0_11FillFunctorIN3c1011Float8_e5m2EEESt5arrayIPcLm1EEEEviT0_T1_)
        /*1064*/ 	.word	0x00000000


	//----- nvinfo : EIATTR_MIN_STACK_SIZE
	.align		4
.L_750:
        /*1068*/ 	.byte	0x04, 0x12
        /*106a*/ 	.short	(.L_752 - .L_751)
	.align		4
.L_751:
        /*106c*/ 	.word	index@(_ZN2at6native18elementwise_kernelILi128ELi4EZNS0_15gpu_kernel_implINS0_11FillFunctorIN3c108BFloat16EEEEEvRNS_18TensorIteratorBaseERKT_EUliE_EEviT1_)
        /*1070*/ 	.word	0x00000000


	//----- nvinfo : EIATTR_MIN_STACK_SIZE
	.align		4
.L_752:
        /*1074*/ 	.byte	0x04, 0x12
        /*1076*/ 	.short	(.L_754 - .L_753)
	.align		4
.L_753:
        /*1078*/ 	.word	index@(_ZN2at6native27unrolled_elementwise_kernelINS0_11FillFunctorIN3c108BFloat16EEESt5arrayIPcLm1EELi4E23TrivialOffsetCalculatorILi0EjES9_ILi1EjENS0_6memory12LoadWithCastILi0EEENSC_13StoreWithCastILi1EEEEEviT_T0_T2_T3_T4_T5_)
        /*107c*/ 	.word	0x00000000


	//----- nvinfo : EIATTR_MIN_STACK_SIZE
	.align		4
.L_754:
        /*1080*/ 	.byte	0x04, 0x12
        /*1082*/ 	.short	(.L_756 - .L_755)
	.align		4
.L_755:
        /*1084*/ 	.word	index@(_ZN2at6native18elementwise_kernelILi128ELi4EZNS0_22gpu_kernel_impl_nocastINS0_11FillFunctorIN3c108BFloat16EEEEEvRNS_18TensorIteratorBaseERKT_EUliE_EEviT1_)
        /*1088*/ 	.word	0x00000000


	//----- nvinfo : EIATTR_MIN_STACK_SIZE
	.align		4
.L_756:
        /*108c*/ 	.byte	0x04, 0x12
        /*108e*/ 	.short	(.L_758 - .L_757)
	.align		4
.L_757:
        /*1090*/ 	.word	index@(_ZN2at6native27unrolled_elementwise_kernelINS0_11FillFunctorIN3c108BFloat16EEESt5arrayIPcLm1EELi4E23TrivialOffsetCalculatorILi0EjES9_ILi1EjENS0_6memory15LoadWithoutCastENSC_16StoreWithoutCastEEEviT_T0_T2_T3_T4_T5_)
        /*1094*/ 	.word	0x00000000


	//----- nvinfo : EIATTR_MIN_STACK_SIZE
	.align		4
.L_758:
        /*1098*/ 	.byte	0x04, 0x12
        /*109a*/ 	.short	(.L_760 - .L_759)
	.align		4
.L_759:
        /*109c*/ 	.word	index@(_ZN2at6native29vectorized_elementwise_kernelILi2ENS0_11FillFunctorIN3c108BFloat16EEESt5arrayIPcLm1EEEEviT0_T1_)
        /*10a0*/ 	.word	0x00000000


	//----- nvinfo : EIATTR_MIN_STACK_SIZE
	.align		4
.L_760:
        /*10a4*/ 	.byte	0x04, 0x12
        /*10a6*/ 	.short	(.L_762 - .L_761)
	.align		4
.L_761:
        /*10a8*/ 	.word	index@(_ZN2at6native29vectorized_elementwise_kernelILi4ENS0_11FillFunctorIN3c108BFloat16EEESt5arrayIPcLm1EEEEviT0_T1_)
        /*10ac*/ 	.word	0x00000000


	//----- nvinfo : EIATTR_MIN_STACK_SIZE
	.align		4
.L_762:
        /*10b0*/ 	.byte	0x04, 0x12
        /*10b2*/ 	.short	(.L_764 - .L_763)
	.align		4
.L_763:
        /*10b4*/ 	.word	index@(_ZN2at6native29vectorized_elementwise_kernelILi8ENS0_11FillFunctorIN3c108BFloat16EEESt5arrayIPcLm1EEEEviT0_T1_)
        /*10b8*/ 	.word	0x00000000


	//----- nvinfo : EIATTR_MIN_STACK_SIZE
	.align		4
.L_764:
        /*10bc*/ 	.byte	0x04, 0x12
        /*10be*/ 	.short	(.L_766 - .L_765)
	.align		4
.L_765:
        /*10c0*/ 	.word	index@(_ZN2at6native18elementwise_kernelILi128ELi4EZNS0_15gpu_kernel_implINS0_11FillFunctorIN3c104HalfEEEEEvRNS_18TensorIteratorBaseERKT_EUliE_EEviT1_)
        /*10c4*/ 	.word	0x00000000


	//----- nvinfo : EIATTR_MIN_STACK_SIZE
	.align		4
.L_766:
        /*10c8*/ 	.byte	0x04, 0x12
        /*10ca*/ 	.short	(.L_768 - .L_767)
	.align		4
.L_767:
        /*10cc*/ 	.word	index@(_ZN2at6native27unrolled_elementwise_kernelINS0_11FillFunctorIN3c104HalfEEESt5arrayIPcLm1EELi4E23TrivialOffsetCalculatorILi0EjES9_ILi1EjENS0_6memory12LoadWithCastILi0EEENSC_13StoreWithCastILi1EEEEEviT_T0_T2_T3_T4_T5_)
        /*10d0*/ 	.word	0x00000000


	//----- nvinfo : EIATTR_MIN_STACK_SIZE
	.align		4
.L_768:
        /*10d4*/ 	.byte	0x04, 0x12
        /*10d6*/ 	.short	(.L_770 - .L_769)
	.align		4
.L_769:
        /*10d8*/ 	.word	index@(_ZN2at6native18elementwise_kernelILi128ELi4EZNS0_22gpu_kernel_impl_nocastINS0_11FillFunctorIN3c104HalfEEEEEvRNS_18TensorIteratorBaseERKT_EUliE_EEviT1_)
        /*10dc*/ 	.word	0x00000000


	//----- nvinfo : EIATTR_MIN_STACK_SIZE
	.align		4
.L_770:
        /*10e0*/ 	.byte	0x04, 0x12
        /*10e2*/ 	.short	(.L_772 - .L_771)
	.align		4
.L_771:
        /*10e4*/ 	.word	index@(_ZN2at6native27unrolled_elementwise_kernelINS0_11FillFunctorIN3c104HalfEEESt5arrayIPcLm1EELi4E23TrivialOffsetCalculatorILi0EjES9_ILi1EjENS0_6memory15LoadWithoutCastENSC_16StoreWithoutCastEEEviT_T0_T2_T3_T4_T5_)
        /*10e8*/ 	.word	0x00000000


	//----- nvinfo : EIATTR_MIN_STACK_SIZE
	.align		4
.L_772:
        /*10ec*/ 	.byte	0x04, 0x12
        /*10ee*/ 	.short	(.L_774 - .L_773)
	.align		4
.L_773:
        /*10f0*/ 	.word	index@(_ZN2at6native29vectorized_elementwise_kernelILi2ENS0_11FillFunctorIN3c104HalfEEESt5arrayIPcLm1EEEEviT0_T1_)
        /*10f4*/ 	.word	0x00000000


	//----- nvinfo : EIATTR_MIN_STACK_SIZE
	.align		4
.L_774:
        /*10f8*/ 	.byte	0x04, 0x12
        /*10fa*/ 	.short	(.L_776 - .L_775)
	.align		4
.L_775:
        /*10fc*/ 	.word	index@(_ZN2at6native29vectorized_elementwise_kernelILi4ENS0_11FillFunctorIN3c104HalfEEESt5arrayIPcLm1EEEEviT0_T1_)
        /*1100*/ 	.word	0x00000000


	//----- nvinfo : EIATTR_MIN_STACK_SIZE
	.align		4
.L_776:
        /*1104*/ 	.byte	0x04, 0x12
        /*1106*/ 	.short	(.L_778 - .L_777)
	.align		4
.L_777:
        /*1108*/ 	.word	index@(_ZN2at6native29vectorized_elementwise_kernelILi8ENS0_11FillFunctorIN3c104HalfEEESt5arrayIPcLm1EEEEviT0_T1_)
        /*110c*/ 	.word	0x00000000


	//----- nvinfo : EIATTR_MIN_STACK_SIZE
	.align		4
.L_778:
        /*1110*/ 	.byte	0x04, 0x12
        /*1112*/ 	.short	(.L_780 - .L_779)
	.align		4
.L_779:
        /*1114*/ 	.word	index@(_ZN2at6native18elementwise_kernelILi128ELi4EZNS0_15gpu_kernel_implINS0_11FillFunctorIbEEEEvRNS_18TensorIteratorBaseERKT_EUliE_EEviT1_)
        /*1118*/ 	.word	0x00000000


	//----- nvinfo : EIATTR_MIN_STACK_SIZE
	.align		4
.L_780:
        /*111c*/ 	.byte	0x04, 0x12
        /*111e*/ 	.short	(.L_782 - .L_781)
	.align		4
.L_781:
        /*1120*/ 	.word	index@(_ZN2at6native27unrolled_elementwise_kernelINS0_11FillFunctorIbEESt5arrayIPcLm1EELi4E23TrivialOffsetCalculatorILi0EjES7_ILi1EjENS0_6memory12LoadWithCastILi0EEENSA_13StoreWithCastILi1EEEEEviT_T0_T2_T3_T4_T5_)
        /*1124*/ 	.word	0x00000000


	//----- nvinfo : EIATTR_MIN_STACK_SIZE
	.align		4
.L_782:
        /*1128*/ 	.byte	0x04, 0x12
        /*112a*/ 	.short	(.L_784 - .L_783)
	.align		4
.L_783:
        /*112c*/ 	.word	index@(_ZN2at6native18elementwise_kernelILi128ELi4EZNS0_22gpu_kernel_impl_nocastINS0_11FillFunctorIbEEEEvRNS_18TensorIteratorBaseERKT_EUliE_EEviT1_)
        /*1130*/ 	.word	0x00000000


	//----- nvinfo : EIATTR_MIN_STACK_SIZE
	.align		4
.L_784:
        /*1134*/ 	.byte	0x04, 0x12
        /*1136*/ 	.short	(.L_786 - .L_785)
	.align		4
.L_785:
        /*1138*/ 	.word	index@(_ZN2at6native27unrolled_elementwise_kernelINS0_11FillFunctorIbEESt5arrayIPcLm1EELi4E23TrivialOffsetCalculatorILi0EjES7_ILi1EjENS0_6memory15LoadWithoutCastENSA_16StoreWithoutCastEEEviT_T0_T2_T3_T4_T5_)
        /*113c*/ 	.word	0x00000000


	//----- nvinfo : EIATTR_MIN_STACK_SIZE
	.align		4
.L_786:
        /*1140*/ 	.byte	0x04, 0x12
        /*1142*/ 	.short	(.L_788 - .L_787)
	.align		4
.L_787:
        /*1144*/ 	.word	index@(_ZN2at6native29vectorized_elementwise_kernelILi2ENS0_11FillFunctorIbEESt5arrayIPcLm1EEEEviT0_T1_)
        /*1148*/ 	.word	0x00000000


	//----- nvinfo : EIATTR_MIN_STACK_SIZE
	.align		4
.L_788:
        /*114c*/ 	.byte	0x04, 0x12
        /*114e*/ 	.short	(.L_790 - .L_789)
	.align		4
.L_789:
        /*1150*/ 	.word	index@(_ZN2at6native29vectorized_elementwise_kernelILi4ENS0_11FillFunctorIbEESt5arrayIPcLm1EEEEviT0_T1_)
        /*1154*/ 	.word	0x00000000


	//----- nvinfo : EIATTR_MIN_STACK_SIZE
	.align		4
.L_790:
        /*1158*/ 	.byte	0x04, 0x12
        /*115a*/ 	.short	(.L_792 - .L_791)
	.align		4
.L_791:
        /*115c*/ 	.word	index@(_ZN2at6native29vectorized_elementwise_kernelILi8ENS0_11FillFunctorIbEESt5arrayIPcLm1EEEEviT0_T1_)
        /*1160*/ 	.word	0x00000000


	//----- nvinfo : EIATTR_MIN_STACK_SIZE
	.align		4
.L_792:
        /*1164*/ 	.byte	0x04, 0x12
        /*1166*/ 	.short	(.L_794 - .L_793)
	.align		4
.L_793:
        /*1168*/ 	.word	index@(_ZN2at6native18elementwise_kernelILi128ELi4EZNS0_15gpu_kernel_implINS0_11FillFunctorIN3c107complexINS4_4HalfEEEEEEEvRNS_18TensorIteratorBaseERKT_EUliE_EEviT1_)
        /*116c*/ 	.word	0x00000000


	//----- nvinfo : EIATTR_MIN_STACK_SIZE
	.align		4
.L_794:
        /*1170*/ 	.byte	0x04, 0x12
        /*1172*/ 	.short	(.L_796 - .L_795)
	.align		4
.L_795:
        /*1174*/ 	.word	index@(_ZN2at6native27unrolled_elementwise_kernelINS0_11FillFunctorIN3c107complexINS3_4HalfEEEEESt5arrayIPcLm1EELi4E23TrivialOffsetCalculatorILi0EjESB_ILi1EjENS0_6memory12LoadWithCastILi0EEENSE_13StoreWithCastILi1EEEEEviT_T0_T2_T3_T4_T5_)
        /*1178*/ 	.word	0x00000000


	//----- nvinfo : EIATTR_MIN_STACK_SIZE
	.align		4
.L_796:
        /*117c*/ 	.byte	0x04, 0x12
        /*117e*/ 	.short	(.L_798 - .L_797)
	.align		4
.L_797:
        /*1180*/ 	.word	index@(_ZN2at6native18elementwise_kernelILi128ELi2EZNS0_22gpu_kernel_impl_nocastINS0_11FillFunctorIN3c107complexINS4_4HalfEEEEEEEvRNS_18TensorIteratorBaseERKT_EUliE_EEviT1_)
        /*1184*/ 	.word	0x00000000


	//----- nvinfo : EIATTR_MIN_STACK_SIZE
	.align		4
.L_798:
        /*1188*/ 	.byte	0x04, 0x12
        /*118a*/ 	.short	(.L_800 - .L_799)
	.align		4
.L_799:
        /*118c*/ 	.word	index@(_ZN2at6native27unrolled_elementwise_kernelINS0_11FillFunctorIN3c107complexINS3_4HalfEEEEESt5arrayIPcLm1EELi4E23TrivialOffsetCalculatorILi0EjESB_ILi1EjENS0_6memory15LoadWithoutCastENSE_16StoreWithoutCastEEEviT_T0_T2_T3_T4_T5_)
        /*1190*/ 	.word	0x00000000


	//----- nvinfo : EIATTR_MIN_STACK_SIZE
	.align		4
.L_800:
        /*1194*/ 	.byte	0x04, 0x12
        /*1196*/ 	.short	(.L_802 - .L_801)
	.align		4
.L_801:
        /*1198*/ 	.word	index@(_ZN2at6native29vectorized_elementwise_kernelILi2ENS0_11FillFunctorIN3c107complexINS3_4HalfEEEEESt5arrayIPcLm1EEEEviT0_T1_)
        /*119c*/ 	.word	0x00000000


	//----- nvinfo : EIATTR_MIN_STACK_SIZE
	.align		4
.L_802:
        /*11a0*/ 	.byte	0x04, 0x12
        /*11a2*/ 	.short	(.L_804 - .L_803)
	.align		4
.L_803:
        /*11a4*/ 	.word	index@(_ZN2at6native29vectorized_elementwise_kernelILi4ENS0_11FillFunctorIN3c107complexINS3_4HalfEEEEESt5arrayIPcLm1EEEEviT0_T1_)
        /*11a8*/ 	.word	0x00000000


	//----- nvinfo : EIATTR_MIN_STACK_SIZE
	.align		4
.L_804:
        /*11ac*/ 	.byte	0x04, 0x12
        /*11ae*/ 	.short	(.L_806 - .L_805)
	.align		4
.L_805:
        /*11b0*/ 	.word	index@(_ZN2at6native29vectorized_elementwise_kernelILi8ENS0_11FillFunctorIN3c107complexINS3_4HalfEEEEESt5arrayIPcLm1EEEEviT0_T1_)
        /*11b4*/ 	.word	0x00000000


	//----- nvinfo : EIATTR_MIN_STACK_SIZE
	.align		4
.L_806:
        /*11b8*/ 	.byte	0x04, 0x12
        /*11ba*/ 	.short	(.L_808 - .L_807)
	.align		4
.L_807:
        /*11bc*/ 	.word	index@(_ZN2at6native18elementwise_kernelILi128ELi4EZNS0_15gpu_kernel_implINS0_11FillFunctorIN3c107complexIfEEEEEEvRNS_18TensorIteratorBaseERKT_EUliE_EEviT1_)
        /*11c0*/ 	.word	0x00000000


	//----- nvinfo : EIATTR_MIN_STACK_SIZE
	.align		4
.L_808:
        /*11c4*/ 	.byte	0x04, 0x12
        /*11c6*/ 	.short	(.L_810 - .L_809)
	.align		4
.L_809:
        /*11c8*/ 	.word	index@(_ZN2at6native27unrolled_elementwise_kernelINS0_11FillFunctorIN3c107complexIfEEEESt5arrayIPcLm1EELi4E23TrivialOffsetCalculatorILi0EjESA_ILi1EjENS0_6memory12LoadWithCastILi0EEENSD_13StoreWithCastILi1EEEEEviT_T0_T2_T3_T4_T5_)
        /*11cc*/ 	.word	0x00000000


	//----- nvinfo : EIATTR_MIN_STACK_SIZE
	.align		4
.L_810:
        /*11d0*/ 	.byte	0x04, 0x12
        /*11d2*/ 	.short	(.L_812 - .L_811)
	.align		4
.L_811:
        /*11d4*/ 	.word	index@(_ZN2at6native18elementwise_kernelILi128ELi2EZNS0_22gpu_kernel_impl_nocastINS0_11FillFunctorIN3c107complexIfEEEEEEvRNS_18TensorIteratorBaseERKT_EUliE_EEviT1_)
        /*11d8*/ 	.word	0x00000000


	//----- nvinfo : EIATTR_MIN_STACK_SIZE
	.align		4
.L_812:
        /*11dc*/ 	.byte	0x04, 0x12
        /*11de*/ 	.short	(.L_814 - .L_813)
	.align		4
.L_813:
        /*11e0*/ 	.word	index@(_ZN2at6native27unrolled_elementwise_kernelINS0_11FillFunctorIN3c107complexIfEEEESt5arrayIPcLm1EELi4E23TrivialOffsetCalculatorILi0EjESA_ILi1EjENS0_6memory15LoadWithoutCastENSD_16StoreWithoutCastEEEviT_T0_T2_T3_T4_T5_)
        /*11e4*/ 	.word	0x00000000


	//----- nvinfo : EIATTR_MIN_STACK_SIZE
	.align		4
.L_814:
        /*11e8*/ 	.byte	0x04, 0x12
        /*11ea*/ 	.short	(.L_816 - .L_815)
	.align		4
.L_815:
        /*11ec*/ 	.word	index@(_ZN2at6native29vectorized_elementwise_kernelILi2ENS0_11FillFunctorIN3c107complexIfEEEESt5arrayIPcLm1EEEEviT0_T1_)
        /*11f0*/ 	.word	0x00000000


	//----- nvinfo : EIATTR_MIN_STACK_SIZE
	.align		4
.L_816:
        /*11f4*/ 	.byte	0x04, 0x12
        /*11f6*/ 	.short	(.L_818 - .L_817)
	.align		4
.L_817:
        /*11f8*/ 	.word	index@(_ZN2at6native29vectorized_elementwise_kernelILi4ENS0_11FillFunctorIN3c107complexIfEEEESt5arrayIPcLm1EEEEviT0_T1_)
        /*11fc*/ 	.word	0x00000000


	//----- nvinfo : EIATTR_MIN_STACK_SIZE
	.align		4
.L_818:
        /*1200*/ 	.byte	0x04, 0x12
        /*1202*/ 	.short	(.L_820 - .L_819)
	.align		4
.L_819:
        /*1204*/ 	.word	index@(_ZN2at6native29vectorized_elementwise_kernelILi8ENS0_11FillFunctorIN3c107complexIfEEEESt5arrayIPcLm1EEEEviT0_T1_)
        /*1208*/ 	.word	0x00000000


	//----- nvinfo : EIATTR_MIN_STACK_SIZE
	.align		4
.L_820:
        /*120c*/ 	.byte	0x04, 0x12
        /*120e*/ 	.short	(.L_822 - .L_821)
	.align		4
.L_821:
        /*1210*/ 	.word	index@(_ZN2at6native18elementwise_kernelILi128ELi4EZNS0_15gpu_kernel_implINS0_11FillFunctorIN3c107complexIdEEEEEEvRNS_18TensorIteratorBaseERKT_EUliE_EEviT1_)
        /*1214*/ 	.word	0x00000000


	//----- nvinfo : EIATTR_MIN_STACK_SIZE
	.align		4
.L_822:
        /*1218*/ 	.byte	0x04, 0x12
        /*121a*/ 	.short	(.L_824 - .L_823)
	.align		4
.L_823:
        /*121c*/ 	.word	index@(_ZN2at6native27unrolled_elementwise_kernelINS0_11FillFunctorIN3c107complexIdEEEESt5arrayIPcLm1EELi4E23TrivialOffsetCalculatorILi0EjESA_ILi1EjENS0_6memory12LoadWithCastILi0EEENSD_13StoreWithCastILi1EEEEEviT_T0_T2_T3_T4_T5_)
        /*1220*/ 	.word	0x00000000


	//----- nvinfo : EIATTR_MIN_STACK_SIZE
	.align		4
.L_824:
        /*1224*/ 	.byte	0x04, 0x12
        /*1226*/ 	.short	(.L_826 - .L_825)
	.align		4
.L_825:
        /*1228*/ 	.word	index@(_ZN2at6native18elementwise_kernelILi128ELi2EZNS0_22gpu_kernel_impl_nocastINS0_11FillFunctorIN3c107complexIdEEEEEEvRNS_18TensorIteratorBaseERKT_EUliE_EEviT1_)
        /*122c*/ 	.word	0x00000000


	//----- nvinfo : EIATTR_MIN_STACK_SIZE
	.align		4
.L_826:
        /*1230*/ 	.byte	0x04, 0x12
        /*1232*/ 	.short	(.L_828 - .L_827)
	.align		4
.L_827:
        /*1234*/ 	.word	index@(_ZN2at6native27unrolled_elementwise_kernelINS0_11FillFunctorIN3c107complexIdEEEESt5arrayIPcLm1EELi4E23TrivialOffsetCalculatorILi0EjESA_ILi1EjENS0_6memory15LoadWithoutCastENSD_16StoreWithoutCastEEEviT_T0_T2_T3_T4_T5_)
        /*1238*/ 	.word	0x00000000


	//----- nvinfo : EIATTR_MIN_STACK_SIZE
	.align		4
.L_828:
        /*123c*/ 	.byte	0x04, 0x12
        /*123e*/ 	.short	(.L_830 - .L_829)
	.align		4
.L_829:
        /*1240*/ 	.word	index@(_ZN2at6native29vectorized_elementwise_kernelILi2ENS0_11FillFunctorIN3c107complexIdEEEESt5arrayIPcLm1EEEEviT0_T1_)
        /*1244*/ 	.word	0x00000000


	//----- nvinfo : EIATTR_MIN_STACK_SIZE
	.align		4
.L_830:
        /*1248*/ 	.byte	0x04, 0x12
        /*124a*/ 	.short	(.L_832 - .L_831)
	.align		4
.L_831:
        /*124c*/ 	.word	index@(_ZN2at6native29vectorized_elementwise_kernelILi4ENS0_11FillFunctorIN3c107complexIdEEEESt5arrayIPcLm1EEEEviT0_T1_)
        /*1250*/ 	.word	0x00000000


	//----- nvinfo : EIATTR_MIN_STACK_SIZE
	.align		4
.L_832:
        /*1254*/ 	.byte	0x04, 0x12
        /*1256*/ 	.short	(.L_834 - .L_833)
	.align		4
.L_833:
        /*1258*/ 	.word	index@(_ZN2at6native29vectorized_elementwise_kernelILi8ENS0_11FillFunctorIN3c107complexIdEEEESt5arrayIPcLm1EEEEviT0_T1_)
        /*125c*/ 	.word	0x00000000


	//----- nvinfo : EIATTR_MIN_STACK_SIZE
	.align		4
.L_834:
        /*1260*/ 	.byte	0x04, 0x12
        /*1262*/ 	.short	(.L_836 - .L_835)
	.align		4
.L_835:
        /*1264*/ 	.word	index@(_ZN2at6native18elementwise_kernelILi128ELi4EZNS0_15gpu_kernel_implINS0_11FillFunctorIfEEEEvRNS_18TensorIteratorBaseERKT_EUliE_EEviT1_)
        /*1268*/ 	.word	0x00000000


	//----- nvinfo : EIATTR_MIN_STACK_SIZE
	.align		4
.L_836:
        /*126c*/ 	.byte	0x04, 0x12
        /*126e*/ 	.short	(.L_838 - .L_837)
	.align		4
.L_837:
        /*1270*/ 	.word	index@(_ZN2at6native27unrolled_elementwise_kernelINS0_11FillFunctorIfEESt5arrayIPcLm1EELi4E23TrivialOffsetCalculatorILi0EjES7_ILi1EjENS0_6memory12LoadWithCastILi0EEENSA_13StoreWithCastILi1EEEEEviT_T0_T2_T3_T4_T5_)
        /*1274*/ 	.word	0x00000000


	//----- nvinfo : EIATTR_MIN_STACK_SIZE
	.align		4
.L_838:
        /*1278*/ 	.byte	0x04, 0x12
        /*127a*/ 	.short	(.L_840 - .L_839)
	.align		4
.L_839:
        /*127c*/ 	.word	index@(_ZN2at6native18elementwise_kernelILi128ELi2EZNS0_22gpu_kernel_impl_nocastINS0_11FillFunctorIfEEEEvRNS_18TensorIteratorBaseERKT_EUliE_EEviT1_)
        /*1280*/ 	.word	0x00000000


	//----- nvinfo : EIATTR_MIN_STACK_SIZE
	.align		4
.L_840:
        /*1284*/ 	.byte	0x04, 0x12
        /*1286*/ 	.short	(.L_842 - .L_841)
	.align		4
.L_841:
        /*1288*/ 	.word	index@(_ZN2at6native27unrolled_elementwise_kernelINS0_11FillFunctorIfEESt5arrayIPcLm1EELi4E23TrivialOffsetCalculatorILi0EjES7_ILi1EjENS0_6memory15LoadWithoutCastENSA_16StoreWithoutCastEEEviT_T0_T2_T3_T4_T5_)
        /*128c*/ 	.word	0x00000000


	//----- nvinfo : EIATTR_MIN_STACK_SIZE
	.align		4
.L_842:
        /*1290*/ 	.byte	0x04, 0x12
        /*1292*/ 	.short	(.L_844 - .L_843)
	.align		4
.L_843:
        /*1294*/ 	.word	index@(_ZN2at6native29vectorized_elementwise_kernelILi2ENS0_11FillFunctorIfEESt5arrayIPcLm1EEEEviT0_T1_)
        /*1298*/ 	.word	0x00000000


	//----- nvinfo : EIATTR_MIN_STACK_SIZE
	.align		4
.L_844:
        /*129c*/ 	.byte	0x04, 0x12
        /*129e*/ 	.short	(.L_846 - .L_845)
	.align		4
.L_845:
        /*12a0*/ 	.word	index@(_ZN2at6native29vectorized_elementwise_kernelILi4ENS0_11FillFunctorIfEESt5arrayIPcLm1EEEEviT0_T1_)
        /*12a4*/ 	.word	0x00000000


	//----- nvinfo : EIATTR_MIN_STACK_SIZE
	.align		4
.L_846:
        /*12a8*/ 	.byte	0x04, 0x12
        /*12aa*/ 	.short	(.L_848 - .L_847)
	.align		4
.L_847:
        /*12ac*/ 	.word	index@(_ZN2at6native29vectorized_elementwise_kernelILi8ENS0_11FillFunctorIfEESt5arrayIPcLm1EEEEviT0_T1_)
        /*12b0*/ 	.word	0x00000000


	//----- nvinfo : EIATTR_MIN_STACK_SIZE
	.align		4
.L_848:
        /*12b4*/ 	.byte	0x04, 0x12
        /*12b6*/ 	.short	(.L_850 - .L_849)
	.align		4
.L_849:
        /*12b8*/ 	.word	index@(_ZN2at6native18elementwise_kernelILi128ELi4EZNS0_15gpu_kernel_implINS0_11FillFunctorIdEEEEvRNS_18TensorIteratorBaseERKT_EUliE_EEviT1_)
        /*12bc*/ 	.word	0x00000000


	//----- nvinfo : EIATTR_MIN_STACK_SIZE
	.align		4
.L_850:
        /*12c0*/ 	.byte	0x04, 0x12
        /*12c2*/ 	.short	(.L_852 - .L_851)
	.align		4
.L_851:
        /*12c4*/ 	.word	index@(_ZN2at6native27unrolled_elementwise_kernelINS0_11FillFunctorIdEESt5arrayIPcLm1EELi4E23TrivialOffsetCalculatorILi0EjES7_ILi1EjENS0_6memory12LoadWithCastILi0EEENSA_13StoreWithCastILi1EEEEEviT_T0_T2_T3_T4_T5_)
        /*12c8*/ 	.word	0x00000000


	//----- nvinfo : EIATTR_MIN_STACK_SIZE
	.align		4
.L_852:
        /*12cc*/ 	.byte	0x04, 0x12
        /*12ce*/ 	.short	(.L_854 - .L_853)
	.align		4
.L_853:
        /*12d0*/ 	.word	index@(_ZN2at6native18elementwise_kernelILi128ELi2EZNS0_22gpu_kernel_impl_nocastINS0_11FillFunctorIdEEEEvRNS_18TensorIteratorBaseERKT_EUliE_EEviT1_)
        /*12d4*/ 	.word	0x00000000


	//----- nvinfo : EIATTR_MIN_STACK_SIZE
	.align		4
.L_854:
        /*12d8*/ 	.byte	0x04, 0x12
        /*12da*/ 	.short	(.L_856 - .L_855)
	.align		4
.L_855:
        /*12dc*/ 	.word	index@(_ZN2at6native27unrolled_elementwise_kernelINS0_11FillFunctorIdEESt5arrayIPcLm1EELi4E23TrivialOffsetCalculatorILi0EjES7_ILi1EjENS0_6memory15LoadWithoutCastENSA_16StoreWithoutCastEEEviT_T0_T2_T3_T4_T5_)
        /*12e0*/ 	.word	0x00000000


	//----- nvinfo : EIATTR_MIN_STACK_SIZE
	.align		4
.L_856:
        /*12e4*/ 	.byte	0x04, 0x12
        /*12e6*/ 	.short	(.L_858 - .L_857)
	.align		4
.L_857:
        /*12e8*/ 	.word	index@(_ZN2at6native29vectorized_elementwise_kernelILi2ENS0_11FillFunctorIdEESt5arrayIPcLm1EEEEviT0_T1_)
        /*12ec*/ 	.word	0x00000000


	//----- nvinfo : EIATTR_MIN_STACK_SIZE
	.align		4
.L_858:
        /*12f0*/ 	.byte	0x04, 0x12
        /*12f2*/ 	.short	(.L_860 - .L_859)
	.align		4
.L_859:
        /*12f4*/ 	.word	index@(_ZN2at6native29vectorized_elementwise_kernelILi4ENS0_11FillFunctorIdEESt5arrayIPcLm1EEEEviT0_T1_)
        /*12f8*/ 	.word	0x00000000


	//----- nvinfo : EIATTR_MIN_STACK_SIZE
	.align		4
.L_860:
        /*12fc*/ 	.byte	0x04, 0x12
        /*12fe*/ 	.short	(.L_862 - .L_861)
	.align		4
.L_861:
        /*1300*/ 	.word	index@(_ZN2at6native29vectorized_elementwise_kernelILi8ENS0_11FillFunctorIdEESt5arrayIPcLm1EEEEviT0_T1_)
        /*1304*/ 	.word	0x00000000


	//----- nvinfo : EIATTR_MIN_STACK_SIZE
	.align		4
.L_862:
        /*1308*/ 	.byte	0x04, 0x12
        /*130a*/ 	.short	(.L_864 - .L_863)
	.align		4
.L_863:
        /*130c*/ 	.word	index@(_ZN2at6native18elementwise_kernelILi128ELi4EZNS0_15gpu_kernel_implINS0_11FillFunctorIsEEEEvRNS_18TensorIteratorBaseERKT_EUliE_EEviT1_)
        /*1310*/ 	.word	0x00000000


	//----- nvinfo : EIATTR_MIN_STACK_SIZE
	.align		4
.L_864:
        /*1314*/ 	.byte	0x04, 0x12
        /*1316*/ 	.short	(.L_866 - .L_865)
	.align		4
.L_865:
        /*1318*/ 	.word	index@(_ZN2at6native27unrolled_elementwise_kernelINS0_11FillFunctorIsEESt5arrayIPcLm1EELi4E23TrivialOffsetCalculatorILi0EjES7_ILi1EjENS0_6memory12LoadWithCastILi0EEENSA_13StoreWithCastILi1EEEEEviT_T0_T2_T3_T4_T5_)
        /*131c*/ 	.word	0x00000000


	//----- nvinfo : EIATTR_MIN_STACK_SIZE
	.align		4
.L_866:
        /*1320*/ 	.byte	0x04, 0x12
        /*1322*/ 	.short	(.L_868 - .L_867)
	.align		4
.L_867:
        /*1324*/ 	.word	index@(_ZN2at6native18elementwise_kernelILi128ELi4EZNS0_22gpu_kernel_impl_nocastINS0_11FillFunctorIsEEEEvRNS_18TensorIteratorBaseERKT_EUliE_EEviT1_)
        /*1328*/ 	.word	0x00000000


	//----- nvinfo : EIATTR_MIN_STACK_SIZE
	.align		4
.L_868:
        /*132c*/ 	.byte	0x04, 0x12
        /*132e*/ 	.short	(.L_870 - .L_869)
	.align		4
.L_869:
        /*1330*/ 	.word	index@(_ZN2at6native27unrolled_elementwise_kernelINS0_11FillFunctorIsEESt5arrayIPcLm1EELi4E23TrivialOffsetCalculatorILi0EjES7_ILi1EjENS0_6memory15LoadWithoutCastENSA_16StoreWithoutCastEEEviT_T0_T2_T3_T4_T5_)
        /*1334*/ 	.word	0x00000000


	//----- nvinfo : EIATTR_MIN_STACK_SIZE
	.align		4
.L_870:
        /*1338*/ 	.byte	0x04, 0x12
        /*133a*/ 	.short	(.L_872 - .L_871)
	.align		4
.L_871:
        /*133c*/ 	.word	index@(_ZN2at6native29vectorized_elementwise_kernelILi2ENS0_11FillFunctorIsEESt5arrayIPcLm1EEEEviT0_T1_)
        /*1340*/ 	.word	0x00000000


	//----- nvinfo : EIATTR_MIN_STACK_SIZE
	.align		4
.L_872:
        /*1344*/ 	.byte	0x04, 0x12
        /*1346*/ 	.short	(.L_874 - .L_873)
	.align		4
.L_873:
        /*1348*/ 	.word	index@(_ZN2at6native29vectorized_elementwise_kernelILi4ENS0_11FillFunctorIsEESt5arrayIPcLm1EEEEviT0_T1_)
        /*134c*/ 	.word	0x00000000


	//----- nvinfo : EIATTR_MIN_STACK_SIZE
	.align		4
.L_874:
        /*1350*/ 	.byte	0x04, 0x12
        /*1352*/ 	.short	(.L_876 - .L_875)
	.align		4
.L_875:
        /*1354*/ 	.word	index@(_ZN2at6native29vectorized_elementwise_kernelILi8ENS0_11FillFunctorIsEESt5arrayIPcLm1EEEEviT0_T1_)
        /*1358*/ 	.word	0x00000000


	//----- nvinfo : EIATTR_MIN_STACK_SIZE
	.align		4
.L_876:
        /*135c*/ 	.byte	0x04, 0x12
        /*135e*/ 	.short	(.L_878 - .L_877)
	.align		4
.L_877:
        /*1360*/ 	.word	index@(_ZN2at6native18elementwise_kernelILi128ELi4EZNS0_15gpu_kernel_implINS0_11FillFunctorIlEEEEvRNS_18TensorIteratorBaseERKT_EUliE_EEviT1_)
        /*1364*/ 	.word	0x00000000


	//----- nvinfo : EIATTR_MIN_STACK_SIZE
	.align		4
.L_878:
        /*1368*/ 	.byte	0x04, 0x12
        /*136a*/ 	.short	(.L_880 - .L_879)
	.align		4
.L_879:
        /*136c*/ 	.word	index@(_ZN2at6native27unrolled_elementwise_kernelINS0_11FillFunctorIlEESt5arrayIPcLm1EELi4E23TrivialOffsetCalculatorILi0EjES7_ILi1EjENS0_6memory12LoadWithCastILi0EEENSA_13StoreWithCastILi1EEEEEviT_T0_T2_T3_T4_T5_)
        /*1370*/ 	.word	0x00000000


	//----- nvinfo : EIATTR_MIN_STACK_SIZE
	.align		4
.L_880:
        /*1374*/ 	.byte	0x04, 0x12
        /*1376*/ 	.short	(.L_882 - .L_881)
	.align		4
.L_881:
        /*1378*/ 	.word	index@(_ZN2at6native18elementwise_kernelILi128ELi2EZNS0_22gpu_kernel_impl_nocastINS0_11FillFunctorIlEEEEvRNS_18TensorIteratorBaseERKT_EUliE_EEviT1_)
        /*137c*/ 	.word	0x00000000


	//----- nvinfo : EIATTR_MIN_STACK_SIZE
	.align		4
.L_882:
        /*1380*/ 	.byte	0x04, 0x12
        /*1382*/ 	.short	(.L_884 - .L_883)
	.align		4
.L_883:
        /*1384*/ 	.word	index@(_ZN2at6native27unrolled_elementwise_kernelINS0_11FillFunctorIlEESt5arrayIPcLm1EELi4E23TrivialOffsetCalculatorILi0EjES7_ILi1EjENS0_6memory15LoadWithoutCastENSA_16StoreWithoutCastEEEviT_T0_T2_T3_T4_T5_)
        /*1388*/ 	.word	0x00000000


	//----- nvinfo : EIATTR_MIN_STACK_SIZE
	.align		4
.L_884:
        /*138c*/ 	.byte	0x04, 0x12
        /*138e*/ 	.short	(.L_886 - .L_885)
	.align		4
.L_885:
        /*1390*/ 	.word	index@(_ZN2at6native29vectorized_elementwise_kernelILi2ENS0_11FillFunctorIlEESt5arrayIPcLm1EEEEviT0_T1_)
        /*1394*/ 	.word	0x00000000


	//----- nvinfo : EIATTR_MIN_STACK_SIZE
	.align		4
.L_886:
        /*1398*/ 	.byte	0x04, 0x12
        /*139a*/ 	.short	(.L_888 - .L_887)
	.align		4
.L_887:
        /*139c*/ 	.word	index@(_ZN2at6native29vectorized_elementwise_kernelILi4ENS0_11FillFunctorIlEESt5arrayIPcLm1EEEEviT0_T1_)
        /*13a0*/ 	.word	0x00000000


	//----- nvinfo : EIATTR_MIN_STACK_SIZE
	.align		4
.L_888:
        /*13a4*/ 	.byte	0x04, 0x12
        /*13a6*/ 	.short	(.L_890 - .L_889)
	.align		4
.L_889:
        /*13a8*/ 	.word	index@(_ZN2at6native29vectorized_elementwise_kernelILi8ENS0_11FillFunctorIlEESt5arrayIPcLm1EEEEviT0_T1_)
        /*13ac*/ 	.word	0x00000000


	//----- nvinfo : EIATTR_MIN_STACK_SIZE
	.align		4
.L_890:
        /*13b0*/ 	.byte	0x04, 0x12
        /*13b2*/ 	.short	(.L_892 - .L_891)
	.align		4
.L_891:
        /*13b4*/ 	.word	index@(_ZN2at6native18elementwise_kernelILi128ELi4EZNS0_15gpu_kernel_implINS0_11FillFunctorIiEEEEvRNS_18TensorIteratorBaseERKT_EUliE_EEviT1_)
        /*13b8*/ 	.word	0x00000000


	//----- nvinfo : EIATTR_MIN_STACK_SIZE
	.align		4
.L_892:
        /*13bc*/ 	.byte	0x04, 0x12
        /*13be*/ 	.short	(.L_894 - .L_893)
	.align		4
.L_893:
        /*13c0*/ 	.word	index@(_ZN2at6native27unrolled_elementwise_kernelINS0_11FillFunctorIiEESt5arrayIPcLm1EELi4E23TrivialOffsetCalculatorILi0EjES7_ILi1EjENS0_6memory12LoadWithCastILi0EEENSA_13StoreWithCastILi1EEEEEviT_T0_T2_T3_T4_T5_)
        /*13c4*/ 	.word	0x00000000


	//----- nvinfo : EIATTR_MIN_STACK_SIZE
	.align		4
.L_894:
        /*13c8*/ 	.byte	0x04, 0x12
        /*13ca*/ 	.short	(.L_896 - .L_895)
	.align		4
.L_895:
        /*13cc*/ 	.word	index@(_ZN2at6native18elementwise_kernelILi128ELi2EZNS0_22gpu_kernel_impl_nocastINS0_11FillFunctorIiEEEEvRNS_18TensorIteratorBaseERKT_EUliE_EEviT1_)
        /*13d0*/ 	.word	0x00000000


	//----- nvinfo : EIATTR_MIN_STACK_SIZE
	.align		4
.L_896:
        /*13d4*/ 	.byte	0x04, 0x12
        /*13d6*/ 	.short	(.L_898 - .L_897)
	.align		4
.L_897:
        /*13d8*/ 	.word	index@(_ZN2at6native27unrolled_elementwise_kernelINS0_11FillFunctorIiEESt5arrayIPcLm1EELi4E23TrivialOffsetCalculatorILi0EjES7_ILi1EjENS0_6memory15LoadWithoutCastENSA_16StoreWithoutCastEEEviT_T0_T2_T3_T4_T5_)
        /*13dc*/ 	.word	0x00000000


	//----- nvinfo : EIATTR_MIN_STACK_SIZE
	.align		4
.L_898:
        /*13e0*/ 	.byte	0x04, 0x12
        /*13e2*/ 	.short	(.L_900 - .L_899)
	.align		4
.L_899:
        /*13e4*/ 	.word	index@(_ZN2at6native29vectorized_elementwise_kernelILi2ENS0_11FillFunctorIiEESt5arrayIPcLm1EEEEviT0_T1_)
        /*13e8*/ 	.word	0x00000000


	//----- nvinfo : EIATTR_MIN_STACK_SIZE
	.align		4
.L_900:
        /*13ec*/ 	.byte	0x04, 0x12
        /*13ee*/ 	.short	(.L_902 - .L_901)
	.align		4
.L_901:
        /*13f0*/ 	.word	index@(_ZN2at6native29vectorized_elementwise_kernelILi4ENS0_11FillFunctorIiEESt5arrayIPcLm1EEEEviT0_T1_)
        /*13f4*/ 	.word	0x00000000


	//----- nvinfo : EIATTR_MIN_STACK_SIZE
	.align		4
.L_902:
        /*13f8*/ 	.byte	0x04, 0x12
        /*13fa*/ 	.short	(.L_904 - .L_903)
	.align		4
.L_903:
        /*13fc*/ 	.word	index@(_ZN2at6native29vectorized_elementwise_kernelILi8ENS0_11FillFunctorIiEESt5arrayIPcLm1EEEEviT0_T1_)
        /*1400*/ 	.word	0x00000000


	//----- nvinfo : EIATTR_MIN_STACK_SIZE
	.align		4
.L_904:
        /*1404*/ 	.byte	0x04, 0x12
        /*1406*/ 	.short	(.L_906 - .L_905)
	.align		4
.L_905:
        /*1408*/ 	.word	index@(_ZN2at6native18elementwise_kernelILi128ELi4EZNS0_15gpu_kernel_implINS0_11FillFunctorIaEEEEvRNS_18TensorIteratorBaseERKT_EUliE_EEviT1_)
        /*140c*/ 	.word	0x00000000


	//----- nvinfo : EIATTR_MIN_STACK_SIZE
	.align		4
.L_906:
        /*1410*/ 	.byte	0x04, 0x12
        /*1412*/ 	.short	(.L_908 - .L_907)
	.align		4
.L_907:
        /*1414*/ 	.word	index@(_ZN2at6native27unrolled_elementwise_kernelINS0_11FillFunctorIaEESt5arrayIPcLm1EELi4E23TrivialOffsetCalculatorILi0EjES7_ILi1EjENS0_6memory12LoadWithCastILi0EEENSA_13StoreWithCastILi1EEEEEviT_T0_T2_T3_T4_T5_)
        /*1418*/ 	.word	0x00000000


	//----- nvinfo : EIATTR_MIN_STACK_SIZE
	.align		4
.L_908:
        /*141c*/ 	.byte	0x04, 0x12
        /*141e*/ 	.short	(.L_910 - .L_909)
	.align		4
.L_909:
        /*1420*/ 	.word	index@(_ZN2at6native18elementwise_kernelILi128ELi4EZNS0_22gpu_kernel_impl_nocastINS0_11FillFunctorIaEEEEvRNS_18TensorIteratorBaseERKT_EUliE_EEviT1_)
        /*1424*/ 	.word	0x00000000


	//----- nvinfo : EIATTR_MIN_STACK_SIZE
	.align		4
.L_910:
        /*1428*/ 	.byte	0x04, 0x12
        /*142a*/ 	.short	(.L_912 - .L_911)
	.align		4
.L_911:
        /*142c*/ 	.word	index@(_ZN2at6native27unrolled_elementwise_kernelINS0_11FillFunctorIaEESt5arrayIPcLm1EELi4E23TrivialOffsetCalculatorILi0EjES7_ILi1EjENS0_6memory15LoadWithoutCastENSA_16StoreWithoutCastEEEviT_T0_T2_T3_T4_T5_)
        /*1430*/ 	.word	0x00000000


	//----- nvinfo : EIATTR_MIN_STACK_SIZE
	.align		4
.L_912:
        /*1434*/ 	.byte	0x04, 0x12
        /*1436*/ 	.short	(.L_914 - .L_913)
	.align		4
.L_913:
        /*1438*/ 	.word	index@(_ZN2at6native29vectorized_elementwise_kernelILi2ENS0_11FillFunctorIaEESt5arrayIPcLm1EEEEviT0_T1_)
        /*143c*/ 	.word	0x00000000


	//----- nvinfo : EIATTR_MIN_STACK_SIZE
	.align		4
.L_914:
        /*1440*/ 	.byte	0x04, 0x12
        /*1442*/ 	.short	(.L_916 - .L_915)
	.align		4
.L_915:
        /*1444*/ 	.word	index@(_ZN2at6native29vectorized_elementwise_kernelILi4ENS0_11FillFunctorIaEESt5arrayIPcLm1EEEEviT0_T1_)
        /*1448*/ 	.word	0x00000000


	//----- nvinfo : EIATTR_MIN_STACK_SIZE
	.align		4
.L_916:
        /*144c*/ 	.byte	0x04, 0x12
        /*144e*/ 	.short	(.L_918 - .L_917)
	.align		4
.L_917:
        /*1450*/ 	.word	index@(_ZN2at6native29vectorized_elementwise_kernelILi8ENS0_11FillFunctorIaEESt5arrayIPcLm1EEEEviT0_T1_)
        /*1454*/ 	.word	0x00000000


	//----- nvinfo : EIATTR_MIN_STACK_SIZE
	.align		4
.L_918:
        /*1458*/ 	.byte	0x04, 0x12
        /*145a*/ 	.short	(.L_920 - .L_919)
	.align		4
.L_919:
        /*145c*/ 	.word	index@(_ZN2at6native18elementwise_kernelILi128ELi4EZNS0_15gpu_kernel_implINS0_11FillFunctorIhEEEEvRNS_18TensorIteratorBaseERKT_EUliE_EEviT1_)
        /*1460*/ 	.word	0x00000000


	//----- nvinfo : EIATTR_MIN_STACK_SIZE
	.align		4
.L_920:
        /*1464*/ 	.byte	0x04, 0x12
        /*1466*/ 	.short	(.L_922 - .L_921)
	.align		4
.L_921:
        /*1468*/ 	.word	index@(_ZN2at6native27unrolled_elementwise_kernelINS0_11FillFunctorIhEESt5arrayIPcLm1EELi4E23TrivialOffsetCalculatorILi0EjES7_ILi1EjENS0_6memory12LoadWithCastILi0EEENSA_13StoreWithCastILi1EEEEEviT_T0_T2_T3_T4_T5_)
        /*146c*/ 	.word	0x00000000


	//----- nvinfo : EIATTR_MIN_STACK_SIZE
	.align		4
.L_922:
        /*1470*/ 	.byte	0x04, 0x12
        /*1472*/ 	.short	(.L_924 - .L_923)
	.align		4
.L_923:
        /*1474*/ 	.word	index@(_ZN2at6native18elementwise_kernelILi128ELi4EZNS0_22gpu_kernel_impl_nocastINS0_11FillFunctorIhEEEEvRNS_18TensorIteratorBaseERKT_EUliE_EEviT1_)
        /*1478*/ 	.word	0x00000000


	//----- nvinfo : EIATTR_MIN_STACK_SIZE
	.align		4
.L_924:
        /*147c*/ 	.byte	0x04, 0x12
        /*147e*/ 	.short	(.L_926 - .L_925)
	.align		4
.L_925:
        /*1480*/ 	.word	index@(_ZN2at6native27unrolled_elementwise_kernelINS0_11FillFunctorIhEESt5arrayIPcLm1EELi4E23TrivialOffsetCalculatorILi0EjES7_ILi1EjENS0_6memory15LoadWithoutCastENSA_16StoreWithoutCastEEEviT_T0_T2_T3_T4_T5_)
        /*1484*/ 	.word	0x00000000


	//----- nvinfo : EIATTR_MIN_STACK_SIZE
	.align		4
.L_926:
        /*1488*/ 	.byte	0x04, 0x12
        /*148a*/ 	.short	(.L_928 - .L_927)
	.align		4
.L_927:
        /*148c*/ 	.word	index@(_ZN2at6native29vectorized_elementwise_kernelILi2ENS0_11FillFunctorIhEESt5arrayIPcLm1EEEEviT0_T1_)
        /*1490*/ 	.word	0x00000000


	//----- nvinfo : EIATTR_MIN_STACK_SIZE
	.align		4
.L_928:
        /*1494*/ 	.byte	0x04, 0x12
        /*1496*/ 	.short	(.L_930 - .L_929)
	.align		4
.L_929:
        /*1498*/ 	.word	index@(_ZN2at6native29vectorized_elementwise_kernelILi4ENS0_11FillFunctorIhEESt5arrayIPcLm1EEEEviT0_T1_)
        /*149c*/ 	.word	0x00000000


	//----- nvinfo : EIATTR_MIN_STACK_SIZE
	.align		4
.L_930:
        /*14a0*/ 	.byte	0x04, 0x12
        /*14a2*/ 	.short	(.L_932 - .L_931)
	.align		4
.L_931:
        /*14a4*/ 	.word	index@(_ZN2at6native29vectorized_elementwise_kernelILi8ENS0_11FillFunctorIhEESt5arrayIPcLm1EEEEviT0_T1_)
        /*14a8*/ 	.word	0x00000000
.L_932:


//--------------------- .nv.compat                --------------------------
	.section	.nv.compat,"",@"SHT_CUDA_COMPAT_INFO"
	.align	4
        /*0000*/ 	.byte	0x02, 0x09, 0x01, 0x00, 0x02, 0x02, 0x01, 0x00, 0x02, 0x05, 0x05, 0x00, 0x03, 0x07, 0x01, 0x01
        /*0010*/ 	.byte	0x02, 0x03, 0x00, 0x00, 0x02, 0x06, 0x01, 0x00, 0x04, 0x0b, 0x08, 0x00, 0x01, 0x00, 0x00, 0x00
        /*0020*/ 	.byte	0x00, 0x00, 0x00, 0x00


//--------------------- .nv.info._ZN2at6native18elementwise_kernelILi128ELi4EZNS0_15gpu_kernel_implINS0_11FillFunctorImEEEEvRNS_18TensorIteratorBaseERKT_EUliE_EEviT1_ --------------------------
	.section	.nv.info._ZN2at6native18elementwise_kernelILi128ELi4EZNS0_15gpu_kernel_implINS0_11FillFunctorImEEEEvRNS_18TensorIteratorBaseERKT_EUliE_EEviT1_,"",@"SHT_CUDA_INFO"
	.sectionflags	@""
	.align	4


	//----- nvinfo : EIATTR_CUDA_API_VERSION
	.align		4
        /*0000*/ 	.byte	0x04, 0x37
        /*0002*/ 	.short	(.L_934 - .L_933)
.L_933:
        /*0004*/ 	.word	0x00000082


	//----- nvinfo : EIATTR_KPARAM_INFO
	.align		4
.L_934:
        /*0008*/ 	.byte	0x04, 0x17
        /*000a*/ 	.short	(.L_936 - .L_935)
.L_935:
        /*000c*/ 	.word	0x00000000
        /*0010*/ 	.short	0x0001
        /*0012*/ 	.short	0x0008
        /*0014*/ 	.byte	0x00, 0xf0, 0xe1, 0x06


	//----- nvinfo : EIATTR_KPARAM_INFO
	.align		4
.L_936:
        /*0018*/ 	.byte	0x04, 0x17
        /*001a*/ 	.short	(.L_938 - .L_937)
.L_937:
        /*001c*/ 	.word	0x00000000
        /*0020*/ 	.short	0x0000
        /*0022*/ 	.short	0x0000
        /*0024*/ 	.byte	0x00, 0xf0, 0x11, 0x00


	//----- nvinfo : EIATTR_SPARSE_MMA_MASK
	.align		4
.L_938:
        /*0028*/ 	.byte	0x03, 0x50
        /*002a*/ 	.short	0x0000


	//----- nvinfo : EIATTR_MAXREG_COUNT
	.align		4
        /*002c*/ 	.byte	0x03, 0x1b
        /*002e*/ 	.short	0x0080


	//----- nvinfo : EIATTR_EXTERNS
	.align		4
        /*0030*/ 	.byte	0x04, 0x0f
        /*0032*/ 	.short	(.L_940 - .L_939)


	//   ....[0]....
	.align		4
.L_939:
        /*0034*/ 	.word	index@(__assertfail)


	//----- nvinfo : EIATTR_MERCURY_ISA_VERSION
	.align		4
.L_940:
        /*0038*/ 	.byte	0x03, 0x5f
        /*003a*/ 	.short	0x0101


	//----- nvinfo : EIATTR_VRC_CTA_INIT_COUNT
	.align		4
        /*003c*/ 	.byte	0x02, 0x4a
	.zero		1
	.zero		1


	//----- nvinfo : EIATTR_SYSCALL_OFFSETS
	.align		4
        /*0040*/ 	.byte	0x04, 0x46
        /*0042*/ 	.short	(.L_942 - .L_941)


	//   ....[0]....
.L_941:
        /*0044*/ 	.word	0x00001df0


	//   ....[1]....
        /*0048*/ 	.word	0x000039e0


	//   ....[2]....
        /*004c*/ 	.word	0x000055b0


	//   ....[3]....
        /*0050*/ 	.word	0x00007160


	//----- nvinfo : EIATTR_EXIT_INSTR_OFFSETS
	.align		4
.L_942:
        /*0054*/ 	.byte	0x04, 0x1c
        /*0056*/ 	.short	(.L_944 - .L_943)


	//   ....[0]....
.L_943:
        /*0058*/ 	.word	0x00005660


	//   ....[1]....
        /*005c*/ 	.word	0x000068f0


	//   ....[2]....
        /*0060*/ 	.word	0x00006920


	//   ....[3]....
        /*0064*/ 	.word	0x000069b0


	//   ....[4]....
        /*0068*/ 	.word	0x000069e0


	//   ....[5]....
        /*006c*/ 	.word	0x00006a10


	//   ....[6]....
        /*0070*/ 	.word	0x00006a90


	//   ....[7]....
        /*0074*/ 	.word	0x00006ac0


	//   ....[8]....
        /*0078*/ 	.word	0x00006b50


	//   ....[9]....
        /*007c*/ 	.word	0x00006b90


	//   ....[10]....
        /*0080*/ 	.word	0x00006bb0


	//   ....[11]....
        /*0084*/ 	.word	0x00006c50


	//   ....[12]....
        /*0088*/ 	.word	0x00006c80


	//   ....[13]....
        /*008c*/ 	.word	0x00006d40


	//   ....[14]....
        /*0090*/ 	.word	0x00006d90


	//   ....[15]....
        /*0094*/ 	.word	0x00006dc0


	//   ....[16]....
        /*0098*/ 	.word	0x00006e70


	//   ....[17]....
        /*009c*/ 	.word	0x00006f20


	//   ....[18]....
        /*00a0*/ 	.word	0x00006fd0


	//   ....[19]....
        /*00a4*/ 	.word	0x00007060


	//   ....[20]....
        /*00a8*/ 	.word	0x00007170


	//   ....[21]....
        /*00ac*/ 	.word	0x000071a0


	//   ....[22]....
        /*00b0*/ 	.word	0x000071d0


	//----- nvinfo : EIATTR_MAX_THREADS
	.align		4
.L_944:
        /*00b4*/ 	.byte	0x04, 0x05
        /*00b6*/ 	.short	(.L_946 - .L_945)
.L_945:
        /*00b8*/ 	.word	0x00000080
        /*00bc*/ 	.word	0x00000001
        /*00c0*/ 	.word	0x00000001


	//----- nvinfo : EIATTR_CRS_STACK_SIZE
	.align		4
.L_946:
        /*00c4*/ 	.byte	0x04, 0x1e
        /*00c6*/ 	.short	(.L_948 - .L_947)
.L_947:
        /*00c8*/ 	.word	0x00000000


	//----- nvinfo : EIATTR_CBANK_PARAM_SIZE
	.align		4
.L_948:
        /*00cc*/ 	.byte	0x03, 0x19
        /*00ce*/ 	.short	0x01c0


	//----- nvinfo : EIATTR_PARAM_CBANK
	.align		4
        /*00d0*/ 	.byte	0x04, 0x0a
        /*00d2*/ 	.short	(.L_950 - .L_949)
	.align		4
.L_949:
        /*00d4*/ 	.word	index@(.nv.constant0._ZN2at6native18elementwise_kernelILi128ELi4EZNS0_15gpu_kernel_implINS0_11FillFunctorImEEEEvRNS_18TensorIteratorBaseERKT_EUliE_EEviT1_)
        /*00d8*/ 	.short	0x0380
        /*00da*/ 	.short	0x01c0


	//----- nvinfo : EIATTR_SW_WAR
	.align		4
.L_950:
        /*00dc*/ 	.byte	0x04, 0x36
        /*00de*/ 	.short	(.L_952 - .L_951)
.L_951:
        /*00e0*/ 	.word	0x00000008
.L_952:


//--------------------- .nv.info._ZN2at6native27unrolled_elementwise_kernelINS0_11FillFunctorImEESt5arrayIPcLm1EELi4E23TrivialOffsetCalculatorILi0EjES7_ILi1EjENS0_6memory12LoadWithCastILi0EEENSA_13StoreWithCastILi1EEEEEviT_T0_T2_T3_T4_T5_ --------------------------
	.section	.nv.info._ZN2at6native27unrolled_elementwise_kernelINS0_11FillFunctorImEESt5arrayIPcLm1EELi4E23TrivialOffsetCalculatorILi0EjES7_ILi1EjENS0_6memory12LoadWithCastILi0EEENSA_13StoreWithCastILi1EEEEEviT_T0_T2_T3_T4_T5_,"",@"SHT_CUDA_INFO"
	.sectionflags	@""
	.align	4


	//----- nvinfo : EIATTR_CUDA_API_VERSION
	.align		4
        /*0000*/ 	.byte	0x04, 0x37
        /*0002*/ 	.short	(.L_954 - .L_953)
.L_953:
        /*0004*/ 	.word	0x00000082


	//----- nvinfo : EIATTR_KPARAM_INFO
	.align		4
.L_954:
        /*0008*/ 	.byte	0x04, 0x17
        /*000a*/ 	.short	(.L_956 - .L_955)
.L_955:
        /*000c*/ 	.word	0x00000000
        /*0010*/ 	.short	0x0006
        /*0012*/ 	.short	0x0024
        /*0014*/ 	.byte	0x00, 0xf0, 0x21, 0x00


	//----- nvinfo : EIATTR_KPARAM_INFO
	.align		4
.L_956:
        /*0018*/ 	.byte	0x04, 0x17
        /*001a*/ 	.short	(.L_958 - .L_957)
.L_957:
        /*001c*/ 	.word	0x00000000
        /*0020*/ 	.short	0x0005
        /*0022*/ 	.short	0x001c
        /*0024*/ 	.byte	0x00, 0xf0, 0x21, 0x00


	//----- nvinfo : EIATTR_KPARAM_INFO
	.align		4
.L_958:
        /*0028*/ 	.byte	0x04, 0x17
        /*002a*/ 	.short	(.L_960 - .L_959)
.L_959:
        /*002c*/ 	.word	0x00000000
        /*0030*/ 	.short	0x0004
        /*0032*/ 	.short	0x0019
        /*0034*/ 	.byte	0x00, 0xf0, 0x05, 0x00


	//----- nvinfo : EIATTR_KPARAM_INFO
	.align		4
.L_960:
        /*0038*/ 	.byte	0x04, 0x17
        /*003a*/ 	.short	(.L_962 - .L_961)
.L_961:
        /*003c*/ 	.word	0x00000000
        /*0040*/ 	.short	0x0003
        /*0042*/ 	.short	0x0018
        /*0044*/ 	.byte	0x00, 0xf0, 0x05, 0x00


	//----- nvinfo : EIATTR_KPARAM_INFO
	.align		4
.L_962:
        /*0048*/ 	.byte	0x04, 0x17
        /*004a*/ 	.short	(.L_964 - .L_963)
.L_963:
        /*004c*/ 	.word	0x00000000
        /*0050*/ 	.short	0x0002
        /*0052*/ 	.short	0x0010
        /*0054*/ 	.byte	0x00, 0xf0, 0x21, 0x00


	//----- nvinfo : EIATTR_KPARAM_INFO
	.align		4
.L_964:
        /*0058*/ 	.byte	0x04, 0x17
        /*005a*/ 	.short	(.L_966 - .L_965)
.L_965:
        /*005c*/ 	.word	0x00000000
        /*0060*/ 	.short	0x0001
        /*0062*/ 	.short	0x0008
        /*0064*/ 	.byte	0x00, 0xf0, 0x21, 0x00


	//----- nvinfo : EIATTR_KPARAM_INFO
	.align		4
.L_966:
        /*0068*/ 	.byte	0x04, 0x17
        /*006a*/ 	.short	(.L_968 - .L_967)
.L_967:
        /*006c*/ 	.word	0x00000000
        /*0070*/ 	.short	0x0000
        /*0072*/ 	.short	0x0000
        /*0074*/ 	.byte	0x00, 0xf0, 0x11, 0x00


	//----- nvinfo : EIATTR_SPARSE_MMA_MASK
	.align		4
.L_968:
        /*0078*/ 	.byte	0x03, 0x50
        /*007a*/ 	.short	0x0000


	//----- nvinfo : EIATTR_MAXREG_COUNT
	.align		4
        /*007c*/ 	.byte	0x03, 0x1b
        /*007e*/ 	.short	0x00ff


	//----- nvinfo : EIATTR_EXTERNS
	.align		4
        /*0080*/ 	.byte	0x04, 0x0f
        /*0082*/ 	.short	(.L_970 - .L_969)


	//   ....[0]....
	.align		4
.L_969:
        /*0084*/ 	.word	index@(__assertfail)


	//----- nvinfo : EIATTR_MERCURY_ISA_VERSION
	.align		4
.L_970:
        /*0088*/ 	.byte	0x03, 0x5f
        /*008a*/ 	.short	0x0101


	//----- nvinfo : EIATTR_VRC_CTA_INIT_COUNT
	.align		4
        /*008c*/ 	.byte	0x02, 0x4a
	.zero		1
	.zero		1


	//----- nvinfo : EIATTR_SYSCALL_OFFSETS
	.align		4
        /*0090*/ 	.byte	0x04, 0x46
        /*0092*/ 	.short	(.L_972 - .L_971)


	//   ....[0]....
.L_971:
        /*0094*/ 	.word	0x00000d90


	//   ....[1]....
        /*0098*/ 	.word	0x00001af0


	//   ....[2]....
        /*009c*/ 	.word	0x00002940


	//   ....[3]....
        /*00a0*/ 	.word	0x000037a0


	//----- nvinfo : EIATTR_EXIT_INSTR_OFFSETS
	.align		4
.L_972:
        /*00a4*/ 	.byte	0x04, 0x1c
        /*00a6*/ 	.short	(.L_974 - .L_973)


	//   ....[0]....
.L_973:
        /*00a8*/ 	.word	0x00002bc0


	//   ....[1]....
        /*00ac*/ 	.word	0x00002d00


	//   ....[2]....
        /*00b0*/ 	.word	0x00002d30


	//   ....[3]....
        /*00b4*/ 	.word	0x00002dc0


	//   ....[4]....
        /*00b8*/ 	.word	0x00002df0


	//   ....[5]....
        /*00bc*/ 	.word	0x00002e20


	//   ....[6]....
        /*00c0*/ 	.word	0x00002ec0


	//   ....[7]....
        /*00c4*/ 	.word	0x00002f10


	//   ....[8]....
        /*00c8*/ 	.word	0x00002fc0


	//   ....[9]....
        /*00cc*/ 	.word	0x00003020


	//   ....[10]....
        /*00d0*/ 	.word	0x00003060


	//   ....[11]....
        /*00d4*/ 	.word	0x00003130


	//   ....[12]....
        /*00d8*/ 	.word	0x00003260


	//   ....[13]....
        /*00dc*/ 	.word	0x00003390


	//   ....[14]....
        /*00e0*/ 	.word	0x000034d0


	//   ....[15]....
        /*00e4*/ 	.word	0x00003500


	//   ....[16]....
        /*00e8*/ 	.word	0x00003530


	//   ....[17]....
        /*00ec*/ 	.word	0x000035f0


	//   ....[18]....
        /*00f0*/ 	.word	0x00003640


	//   ....[19]....
        /*00f4*/ 	.word	0x000037b0


	//   ....[20]....
        /*00f8*/ 	.word	0x00003880


	//   ....[21]....
        /*00fc*/ 	.word	0x00003930


	//   ....[22]....
        /*0100*/ 	.word	0x00003960


	//   ....[23]....
        /*0104*/ 	.word	0x000039b0


	//   ....[24]....
        /*0108*/ 	.word	0x00003a00


	//----- nvinfo : EIATTR_MAX_THREADS
	.align		4
.L_974:
        /*010c*/ 	.byte	0x04, 0x05
        /*010e*/ 	.short	(.L_976 - .L_975)
.L_975:
        /*0110*/ 	.word	0x00000080
        /*0114*/ 	.word	0x00000001
        /*0118*/ 	.word	0x00000001


	//----- nvinfo : EIATTR_CRS_STACK_SIZE
	.align		4
.L_976:
        /*011c*/ 	.byte	0x04, 0x1e
        /*011e*/ 	.short	(.L_978 - .L_977)
.L_977:
        /*0120*/ 	.word	0x00000000


	//----- nvinfo : EIATTR_CBANK_PARAM_SIZE
	.align		4
.L_978:
        /*0124*/ 	.byte	0x03, 0x19
        /*0126*/ 	.short	0x002c


	//----- nvinfo : EIATTR_PARAM_CBANK
	.align		4
        /*0128*/ 	.byte	0x04, 0x0a
        /*012a*/ 	.short	(.L_980 - .L_979)
	.align		4
.L_979:
        /*012c*/ 	.word	index@(.nv.constant0._ZN2at6native27unrolled_elementwise_kernelINS0_11FillFunctorImEESt5arrayIPcLm1EELi4E23TrivialOffsetCalculatorILi0EjES7_ILi1EjENS0_6memory12LoadWithCastILi0EEENSA_13StoreWithCastILi1EEEEEviT_T0_T2_T3_T4_T5_)
        /*0130*/ 	.short	0x0380
        /*0132*/ 	.short	0x002c


	//----- nvinfo : EIATTR_SW_WAR
	.align		4
.L_980:
        /*0134*/ 	.byte	0x04, 0x36
        /*0136*/ 	.short	(.L_982 - .L_981)
.L_981:
        /*0138*/ 	.word	0x00000008
.L_982:


//--------------------- .nv.info._ZN2at6native18elementwise_kernelILi128ELi2EZNS0_22gpu_kernel_impl_nocastINS0_11FillFunctorImEEEEvRNS_18TensorIteratorBaseERKT_EUliE_EEviT1_ --------------------------
	.section	.nv.info._ZN2at6native18elementwise_kernelILi128ELi2EZNS0_22gpu_kernel_impl_nocastINS0_11FillFunctorImEEEEvRNS_18TensorIteratorBaseERKT_EUliE_EEviT1_,"",@"SHT_CUDA_INFO"
	.sectionflags	@""
	.align	4


	//----- nvinfo : EIATTR_CUDA_API_VERSION
	.align		4
        /*0000*/ 	.byte	0x04, 0x37
        /*0002*/ 	.short	(.L_984 - .L_983)
.L_983:
        /*0004*/ 	.word	0x00000082


	//----- nvinfo : EIATTR_KPARAM_INFO
	.align		4
.L_984:
        /*0008*/ 	.byte	0x04, 0x17
        /*000a*/ 	.short	(.L_986 - .L_985)
.L_985:
        /*000c*/ 	.word	0x00000000
        /*0010*/ 	.short	0x0001
        /*0012*/ 	.short	0x0008
        /*0014*/ 	.byte	0x00, 0xf0, 0xc1, 0x06


	//----- nvinfo : EIATTR_KPARAM_INFO
	.align		4
.L_986:
        /*0018*/ 	.byte	0x04, 0x17
        /*001a*/ 	.short	(.L_988 - .L_987)
.L_987:
        /*001c*/ 	.word	0x00000000
        /*0020*/ 	.short	0x0000
        /*0022*/ 	.short	0x0000
        /*0024*/ 	.byte	0x00, 0xf0, 0x11, 0x00


	//----- nvinfo : EIATTR_SPARSE_MMA_MASK
	.align		4
.L_988:
        /*0028*/ 	.byte	0x03, 0x50
        /*002a*/ 	.short	0x0000


	//----- nvinfo : EIATTR_MAXREG_COUNT
	.align		4
        /*002c*/ 	.byte	0x03, 0x1b
        /*002e*/ 	.short	0x0080


	//----- nvinfo : EIATTR_MERCURY_ISA_VERSION
	.align		4
        /*0030*/ 	.byte	0x03, 0x5f
        /*0032*/ 	.short	0x0101


	//----- nvinfo : EIATTR_VRC_CTA_INIT_COUNT
	.align		4
        /*0034*/ 	.byte	0x02, 0x4a
	.zero		1
	.zero		1


	//----- nvinfo : EIATTR_EXIT_INSTR_OFFSETS
	.align		4
        /*0038*/ 	.byte	0x04, 0x1c
        /*003a*/ 	.short	(.L_990 - .L_989)


	//   ....[0]....
.L_989:
        /*003c*/ 	.word	0x000000b0


	//   ....[1]....
        /*0040*/ 	.word	0x000000f0


	//   ....[2]....
        /*0044*/ 	.word	0x00001310


	//   ....[3]....
        /*0048*/ 	.word	0x00002480


	//----- nvinfo : EIATTR_MAX_THREADS
	.align		4
.L_990:
        /*004c*/ 	.byte	0x04, 0x05
        /*004e*/ 	.short	(.L_992 - .L_991)
.L_991:
        /*0050*/ 	.word	0x00000080
        /*0054*/ 	.word	0x00000001
        /*0058*/ 	.word	0x00000001


	//----- nvinfo : EIATTR_CRS_STACK_SIZE
	.align		4
.L_992:
        /*005c*/ 	.byte	0x04, 0x1e
        /*005e*/ 	.short	(.L_994 - .L_993)
.L_993:
        /*0060*/ 	.word	0x00000000


	//----- nvinfo : EIATTR_CBANK_PARAM_SIZE
	.align		4
.L_994:
        /*0064*/ 	.byte	0x03, 0x19
        /*0066*/ 	.short	0x01b8


	//----- nvinfo : EIATTR_PARAM_CBANK
	.align		4
        /*0068*/ 	.byte	0x04, 0x0a
        /*006a*/ 	.short	(.L_996 - .L_995)
	.align		4
.L_995:
        /*006c*/ 	.word	index@(.nv.constant0._ZN2at6native18elementwise_kernelILi128ELi2EZNS0_22gpu_kernel_impl_nocastINS0_11FillFunctorImEEEEvRNS_18TensorIteratorBaseERKT_EUliE_EEviT1_)
        /*0070*/ 	.short	0x0380
        /*0072*/ 	.short	0x01b8


	//----- nvinfo : EIATTR_SW_WAR
	.align		4
.L_996:
        /*0074*/ 	.byte	0x04, 0x36
        /*0076*/ 	.short	(.L_998 - .L_997)
.L_997:
        /*0078*/ 	.word	0x00000008
.L_998:


//--------------------- .nv.info._ZN2at6native27unrolled_elementwise_kernelINS0_11FillFunctorImEESt5arrayIPcLm1EELi4E23TrivialOffsetCalculatorILi0EjES7_ILi1EjENS0_6memory15LoadWithoutCastENSA_16StoreWithoutCastEEEviT_T0_T2_T3_T4_T5_ --------------------------
	.section	.nv.info._ZN2at6native27unrolled_elementwise_kernelINS0_11FillFunctorImEESt5arrayIPcLm1EELi4E23TrivialOffsetCalculatorILi0EjES7_ILi1EjENS0_6memory15LoadWithoutCastENSA_16StoreWithoutCastEEEviT_T0_T2_T3_T4_T5_,"",@"SHT_CUDA_INFO"
	.sectionflags	@""
	.align	4


	//----- nvinfo : EIATTR_CUDA_API_VERSION
	.align		4
        /*0000*/ 	.byte	0x04, 0x37
        /*0002*/ 	.short	(.L_1000 - .L_999)
.L_999:
        /*0004*/ 	.word	0x00000082


	//----- nvinfo : EIATTR_KPARAM_INFO
	.align		4
.L_1000:
        /*0008*/ 	.byte	0x04, 0x17
        /*000a*/ 	.short	(.L_1002 - .L_1001)
.L_1001:
        /*000c*/ 	.word	0x00000000
        /*0010*/ 	.short	0x0006
        /*0012*/ 	.short	0x001b
        /*0014*/ 	.byte	0x00, 0xf0, 0x05, 0x00


	//----- nvinfo : EIATTR_KPARAM_INFO
	.align		4
.L_1002:
        /*0018*/ 	.byte	0x04, 0x17
        /*001a*/ 	.short	(.L_1004 - .L_1003)
.L_1003:
        /*001c*/ 	.word	0x00000000
        /*0020*/ 	.short	0x0005
        /*0022*/ 	.short	0x001a
        /*0024*/ 	.byte	0x00, 0xf0, 0x05, 0x00


	//----- nvinfo : EIATTR_KPARAM_INFO
	.align		4
.L_1004:
        /*0028*/ 	.byte	0x04, 0x17
        /*002a*/ 	.short	(.L_1006 - .L_1005)
.L_1005:
        /*002c*/ 	.word	0x00000000
        /*0030*/ 	.short	0x0004
        /*0032*/ 	.short	0x0019
        /*0034*/ 	.byte	0x00, 0xf0, 0x05, 0x00


	//----- nvinfo : EIATTR_KPARAM_INFO
	.align		4
.L_1006:
        /*0038*/ 	.byte	0x04, 0x17
        /*003a*/ 	.short	(.L_1008 - .L_1007)
.L_1007:
        /*003c*/ 	.word	0x00000000
        /*0040*/ 	.short	0x0003
        /*0042*/ 	.short	0x0018
        /*0044*/ 	.byte	0x00, 0xf0, 0x05, 0x00


	//----- nvinfo : EIATTR_KPARAM_INFO
	.align		4
.L_1008:
        /*0048*/ 	.byte	0x04, 0x17
        /*004a*/ 	.short	(.L_1010 - .L_1009)
.L_1009:
        /*004c*/ 	.word	0x00000000
        /*0050*/ 	.short	0x0002
        /*0052*/ 	.short	0x0010
        /*0054*/ 	.byte	0x00, 0xf0, 0x21, 0x00


	//----- nvinfo : EIATTR_KPARAM_INFO
	.align		4
.L_1010:
        /*0058*/ 	.byte	0x04, 0x17
        /*005a*/ 	.short	(.L_1012 - .L_1011)
.L_1011:
        /*005c*/ 	.word	0x00000000
        /*0060*/ 	.short	0x0001
        /*0062*/ 	.short	0x0008
        /*0064*/ 	.byte	0x00, 0xf0, 0x21, 0x00


	//----- nvinfo : EIATTR_KPARAM_INFO
	.align		4
.L_1012:
        /*0068*/ 	.byte	0x04, 0x17
        /*006a*/ 	.short	(.L_1014 - .L_1013)
.L_1013:
        /*006c*/ 	.word	0x00000000
        /*0070*/ 	.short	0x0000
        /*0072*/ 	.short	0x0000
        /*0074*/ 	.byte	0x00, 0xf0, 0x11, 0x00


	//----- nvinfo : EIATTR_SPARSE_MMA_MASK
	.align		4
.L_1014:
        /*0078*/ 	.byte	0x03, 0x50
        /*007a*/ 	.short	0x0000


	//----- nvinfo : EIATTR_MAXREG_COUNT
	.align		4
        /*007c*/ 	.byte	0x03, 0x1b
        /*007e*/ 	.short	0x00ff


	//----- nvinfo : EIATTR_MERCURY_ISA_VERSION
	.align		4
        /*0080*/ 	.byte	0x03, 0x5f
        /*0082*/ 	.short	0x0101


	//----- nvinfo : EIATTR_VRC_CTA_INIT_COUNT
	.align		4
        /*0084*/ 	.byte	0x02, 0x4a
	.zero		1
	.zero		1


	//----- nvinfo : EIATTR_EXIT_INSTR_OFFSETS
	.align		4
        /*0088*/ 	.byte	0x04, 0x1c
        /*008a*/ 	.short	(.L_1016 - .L_1015)


	//   ....[0]....
.L_1015:
        /*008c*/ 	.word	0x000001e0


	//   ....[1]....
        /*0090*/ 	.word	0x00000240


	//----- nvinfo : EIATTR_MAX_THREADS
	.align		4
.L_1016:
        /*0094*/ 	.byte	0x04, 0x05
        /*0096*/ 	.short	(.L_1018 - .L_1017)
.L_1017:
        /*0098*/ 	.word	0x00000080
        /*009c*/ 	.word	0x00000001
        /*00a0*/ 	.word	0x00000001


	//----- nvinfo : EIATTR_CRS_STACK_SIZE
	.align		4
.L_1018:
        /*00a4*/ 	.byte	0x04, 0x1e
        /*00a6*/ 	.short	(.L_1020 - .L_1019)
.L_1019:
        /*00a8*/ 	.word	0x00000000


	//----- nvinfo : EIATTR_CBANK_PARAM_SIZE
	.align		4
.L_1020:
        /*00ac*/ 	.byte	0x03, 0x19
        /*00ae*/ 	.short	0x001c


	//----- nvinfo : EIATTR_PARAM_CBANK
	.align		4
        /*00b0*/ 	.byte	0x04, 0x0a
        /*00b2*/ 	.short	(.L_1022 - .L_1021)
	.align		4
.L_1021:
        /*00b4*/ 	.word	index@(.nv.constant0._ZN2at6native27unrolled_elementwise_kernelINS0_11FillFunctorImEESt5arrayIPcLm1EELi4E23TrivialOffsetCalculatorILi0EjES7_ILi1EjENS0_6memory15LoadWithoutCastENSA_16StoreWithoutCastEEEviT_T0_T2_T3_T4_T5_)
        /*00b8*/ 	.short	0x0380
        /*00ba*/ 	.short	0x001c


	//----- nvinfo : EIATTR_SW_WAR
	.align		4
.L_1022:
        /*00bc*/ 	.byte	0x04, 0x36
        /*00be*/ 	.short	(.L_1024 - .L_1023)
.L_1023:
        /*00c0*/ 	.word	0x00000008
.L_1024:


//--------------------- .nv.info._ZN2at6native29vectorized_elementwise_kernelILi2ENS0_11FillFunctorImEESt5arrayIPcLm1EEEEviT0_T1_ --------------------------
	.section	.nv.info._ZN2at6native29vectorized_elementwise_kernelILi2ENS0_11FillFunctorImEESt5arrayIPcLm1EEEEviT0_T1_,"",@"SHT_CUDA_INFO"
	.sectionflags	@""
	.align	4


	//----- nvinfo : EIATTR_CUDA_API_VERSION
	.align		4
        /*0000*/ 	.byte	0x04, 0x37
        /*0002*/ 	.short	(.L_1026 - .L_1025)
.L_1025:
        /*0004*/ 	.word	0x00000082


	//----- nvinfo : EIATTR_KPARAM_INFO
	.align		4
.L_1026:
        /*0008*/ 	.byte	0x04, 0x17
        /*000a*/ 	.short	(.L_1028 - .L_1027)
.L_1027:
        /*000c*/ 	.word	0x00000000
        /*0010*/ 	.short	0x0002
        /*0012*/ 	.short	0x0010
        /*0014*/ 	.byte	0x00, 0xf0, 0x21, 0x00


	//----- nvinfo : EIATTR_KPARAM_INFO
	.align		4
.L_1028:
        /*0018*/ 	.byte	0x04, 0x17
        /*001a*/ 	.short	(.L_1030 - .L_1029)
.L_1029:
        /*001c*/ 	.word	0x00000000
        /*0020*/ 	.short	0x0001
        /*0022*/ 	.short	0x0008
        /*0024*/ 	.byte	0x00, 0xf0, 0x21, 0x00


	//----- nvinfo : EIATTR_KPARAM_INFO
	.align		4
.L_1030:
        /*0028*/ 	.byte	0x04, 0x17
        /*002a*/ 	.short	(.L_1032 - .L_1031)
.L_1031:
        /*002c*/ 	.word	0x00000000
        /*0030*/ 	.short	0x0000
        /*0032*/ 	.short	0x0000
        /*0034*/ 	.byte	0x00, 0xf0, 0x11, 0x00


	//----- nvinfo : EIATTR_SPARSE_MMA_MASK
	.align		4
.L_1032:
        /*0038*/ 	.byte	0x03, 0x50
        /*003a*/ 	.short	0x0000


	//----- nvinfo : EIATTR_MAXREG_COUNT
	.align		4
        /*003c*/ 	.byte	0x03, 0x1b
        /*003e*/ 	.short	0x00ff


	//----- nvinfo : EIATTR_MERCURY_ISA_VERSION
	.align		4
        /*0040*/ 	.byte	0x03, 0x5f
        /*0042*/ 	.short	0x0101


	//----- nvinfo : EIATTR_VRC_CTA_INIT_COUNT
	.align		4
        /*0044*/ 	.byte	0x02, 0x4a
	.zero		1
	.zero		1


	//----- nvinfo : EIATTR_EXIT_INSTR_OFFSETS
	.align		4
        /*0048*/ 	.byte	0x04, 0x1c
        /*004a*/ 	.short	(.L_1034 - .L_1033)


	//   ....[0]....
.L_1033:
        /*004c*/ 	.word	0x00000470


	//   ....[1]....
        /*0050*/ 	.word	0x000004d0


	//   ....[2]....
        /*0054*/ 	.word	0x00000650


	//----- nvinfo : EIATTR_MAX_THREADS
	.align		4
.L_1034:
        /*0058*/ 	.byte	0x04, 0x05
        /*005a*/ 	.short	(.L_1036 - .L_1035)
.L_1035:
        /*005c*/ 	.word	0x00000080
        /*0060*/ 	.word	0x00000001
        /*0064*/ 	.word	0x00000001


	//----- nvinfo : EIATTR_CRS_STACK_SIZE
	.align		4
.L_1036:
        /*0068*/ 	.byte	0x04, 0x1e
        /*006a*/ 	.short	(.L_1038 - .L_1037)
.L_1037:
        /*006c*/ 	.word	0x00000000


	//----- nvinfo : EIATTR_CBANK_PARAM_SIZE
	.align		4
.L_1038:
        /*0070*/ 	.byte	0x03, 0x19
        /*0072*/ 	.short	0x0018


	//----- nvinfo : EIATTR_PARAM_CBANK
	.align		4
        /*0074*/ 	.byte	0x04, 0x0a
        /*0076*/ 	.short	(.L_1040 - .L_1039)
	.align		4
.L_1039:
        /*0078*/ 	.word	index@(.nv.constant0._ZN2at6native29vectorized_elementwise_kernelILi2ENS0_11FillFunctorImEESt5arrayIPcLm1EEEEviT0_T1_)
        /*007c*/ 	.short	0x0380
        /*007e*/ 	.short	0x0018


	//----- nvinfo : EIATTR_SW_WAR
	.align		4
.L_1040:
        /*0080*/ 	.byte	0x04, 0x36
        /*0082*/ 	.short	(.L_1042 - .L_1041)
.L_1041:
        /*0084*/ 	.word	0x00000008
.L_1042:


//--------------------- .nv.info._ZN2at6native29vectorized_elementwise_kernelILi4ENS0_11FillFunctorImEESt5arrayIPcLm1EEEEviT0_T1_ --------------------------
	.section	.nv.info._ZN2at6native29vectorized_elementwise_kernelILi4ENS0_11FillFunctorImEESt5arrayIPcLm1EEEEviT0_T1_,"",@"SHT_CUDA_INFO"
	.sectionflags	@""
	.align	4


	//----- nvinfo : EIATTR_CUDA_API_VERSION
	.align		4
        /*0000*/ 	.byte	0x04, 0x37
        /*0002*/ 	.short	(.L_1044 - .L_1043)
.L_1043:
        /*0004*/ 	.word	0x00000082


	//----- nvinfo : EIATTR_KPARAM_INFO
	.align		4
.L_1044:
        /*0008*/ 	.byte	0x04, 0x17
        /*000a*/ 	.short	(.L_1046 - .L_1045)
.L_1045:
        /*000c*/ 	.word	0x00000000
        /*0010*/ 	.short	0x0002
        /*0012*/ 	.short	0x0010
        /*0014*/ 	.byte	0x00, 0xf0, 0x21, 0x00


	//----- nvinfo : EIATTR_KPARAM_INFO
	.align		4
.L_1046:
        /*0018*/ 	.byte	0x04, 0x17
        /*001a*/ 	.short	(.L_1048 - .L_1047)
.L_1047:
        /*001c*/ 	.word	0x00000000
        /*0020*/ 	.short	0x0001
        /*0022*/ 	.short	0x0008
        /*0024*/ 	.byte	0x00, 0xf0, 0x21, 0x00


	//----- nvinfo : EIATTR_KPARAM_INFO
	.align		4
.L_1048:
        /*0028*/ 	.byte	0x04, 0x17
        /*002a*/ 	.short	(.L_1050 - .L_1049)
.L_1049:
        /*002c*/ 	.word	0x00000000
        /*0030*/ 	.short	0x0000
        /*0032*/ 	.short	0x0000
        /*0034*/ 	.byte	0x00, 0xf0, 0x11, 0x00


	//----- nvinfo : EIATTR_SPARSE_MMA_MASK
	.align		4
.L_1050:
        /*0038*/ 	.byte	0x03, 0x50
        /*003a*/ 	.short	0x0000


	//----- nvinfo : EIATTR_MAXREG_COUNT
	.align		4
        /*003c*/ 	.byte	0x03, 0x1b
        /*003e*/ 	.short	0x00ff


	//----- nvinfo : EIATTR_MERCURY_ISA_VERSION
	.align		4
        /*0040*/ 	.byte	0x03, 0x5f
        /*0042*/ 	.short	0x0101


	//----- nvinfo : EIATTR_VRC_CTA_INIT_COUNT
	.align		4
        /*0044*/ 	.byte	0x02, 0x4a
	.zero		1
	.zero		1


	//----- nvinfo : EIATTR_EXIT_INSTR_OFFSETS
	.align		4
        /*0048*/ 	.byte	0x04, 0x1c
        /*004a*/ 	.short	(.L_1052 - .L_1051)


	//   ....[0]....
.L_1051:
        /*004c*/ 	.word	0x00000470


	//   ....[1]....
        /*0050*/ 	.word	0x000004d0


	//   ....[2]....
        /*0054*/ 	.word	0x00000630


	//----- nvinfo : EIATTR_MAX_THREADS
	.align		4
.L_1052:
        /*0058*/ 	.byte	0x04, 0x05
        /*005a*/ 	.short	(.L_1054 - .L_1053)
.L_1053:
        /*005c*/ 	.word	0x00000080
        /*0060*/ 	.word	0x00000001
        /*0064*/ 	.word	0x00000001


	//----- nvinfo : EIATTR_CRS_STACK_SIZE
	.align		4
.L_1054:
        /*0068*/ 	.byte	0x04, 0x1e
        /*006a*/ 	.short	(.L_1056 - .L_1055)
.L_1055:
        /*006c*/ 	.word	0x00000000


	//----- nvinfo : EIATTR_CBANK_PARAM_SIZE
	.align		4
.L_1056:
        /*0070*/ 	.byte	0x03, 0x19
        /*0072*/ 	.short	0x0018


	//----- nvinfo : EIATTR_PARAM_CBANK
	.align		4
        /*0074*/ 	.byte	0x04, 0x0a
        /*0076*/ 	.short	(.L_1058 - .L_1057)
	.align		4
.L_1057:
        /*0078*/ 	.word	index@(.nv.constant0._ZN2at6native29vectorized_elementwise_kernelILi4ENS0_11FillFunctorImEESt5arrayIPcLm1EEEEviT0_T1_)
        /*007c*/ 	.short	0x0380
        /*007e*/ 	.short	0x0018


	//----- nvinfo : EIATTR_SW_WAR
	.align		4
.L_1058:
        /*0080*/ 	.byte	0x04, 0x36
        /*0082*/ 	.short	(.L_1060 - .L_1059)
.L_1059:
        /*0084*/ 	.word	0x00000008
.L_1060:


//--------------------- .nv.info._ZN2at6native29vectorized_elementwise_kernelILi8ENS0_11FillFunctorImEESt5arrayIPcLm1EEEEviT0_T1_ --------------------------
	.section	.nv.info._ZN2at6native29vectorized_elementwise_kernelILi8ENS0_11FillFunctorImEESt5arrayIPcLm1EEEEviT0_T1_,"",@"SHT_CUDA_INFO"
	.sectionflags	@""
	.align	4


	//----- nvinfo : EIATTR_CUDA_API_VERSION
	.align		4
        /*0000*/ 	.byte	0x04, 0x37
        /*0002*/ 	.short	(.L_1062 - .L_1061)
.L_1061:
        /*0004*/ 	.word	0x00000082


	//----- nvinfo : EIATTR_KPARAM_INFO
	.align		4
.L_1062:
        /*0008*/ 	.byte	0x04, 0x17
        /*000a*/ 	.short	(.L_1064 - .L_1063)
.L_1063:
        /*000c*/ 	.word	0x00000000
        /*0010*/ 	.short	0x0002
        /*0012*/ 	.short	0x0010
        /*0014*/ 	.byte	0x00, 0xf0, 0x21, 0x00


	//----- nvinfo : EIATTR_KPARAM_INFO
	.align		4
.L_1064:
        /*0018*/ 	.byte	0x04, 0x17
        /*001a*/ 	.short	(.L_1066 - .L_1065)
.L_1065:
        /*001c*/ 	.word	0x00000000
        /*0020*/ 	.short	0x0001
        /*0022*/ 	.short	0x0008
        /*0024*/ 	.byte	0x00, 0xf0, 0x21, 0x00


	//----- nvinfo : EIATTR_KPARAM_INFO
	.align		4
.L_1066:
        /*0028*/ 	.byte	0x04, 0x17
        /*002a*/ 	.short	(.L_1068 - .L_1067)
.L_1067:
        /*002c*/ 	.word	0x00000000
        /*0030*/ 	.short	0x0000
        /*0032*/ 	.short	0x0000
        /*0034*/ 	.byte	0x00, 0xf0, 0x11, 0x00


	//----- nvinfo : EIATTR_SPARSE_MMA_MASK
	.align		4
.L_1068:
        /*0038*/ 	.byte	0x03, 0x50
        /*003a*/ 	.short	0x0000


	//----- nvinfo : EIATTR_MAXREG_COUNT
	.align		4
        /*003c*/ 	.byte	0x03, 0x1b
        /*003e*/ 	.short	0x00ff


	//----- nvinfo : EIATTR_MERCURY_ISA_VERSION
	.align		4
        /*0040*/ 	.byte	0x03, 0x5f
        /*0042*/ 	.short	0x0101


	//----- nvinfo : EIATTR_VRC_CTA_INIT_COUNT
	.align		4
        /*0044*/ 	.byte	0x02, 0x4a
	.zero		1
	.zero		1


	//----- nvinfo : EIATTR_EXIT_INSTR_OFFSETS
	.align		4
        /*0048*/ 	.byte	0x04, 0x1c
        /*004a*/ 	.short	(.L_1070 - .L_1069)


	//   ....[0]....
.L_1069:
        /*004c*/ 	.word	0x00000470


	//   ....[1]....
        /*0050*/ 	.word	0x000004d0


	//   ....[2]....
        /*0054*/ 	.word	0x00000630


	//----- nvinfo : EIATTR_MAX_THREADS
	.align		4
.L_1070:
        /*0058*/ 	.byte	0x04, 0x05
        /*005a*/ 	.short	(.L_1072 - .L_1071)
.L_1071:
        /*005c*/ 	.word	0x00000080
        /*0060*/ 	.word	0x00000001
        /*0064*/ 	.word	0x00000001


	//----- nvinfo : EIATTR_CRS_STACK_SIZE
	.align		4
.L_1072:
        /*0068*/ 	.byte	0x04, 0x1e
        /*006a*/ 	.short	(.L_1074 - .L_1073)
.L_1073:
        /*006c*/ 	.word	0x00000000


	//----- nvinfo : EIATTR_CBANK_PARAM_SIZE
	.align		4
.L_1074:
        /*0070*/ 	.byte	0x03, 0x19
        /*0072*/ 	.short	0x0018


	//----- nvinfo : EIATTR_PARAM_CBANK
	.align		4
        /*0074*/ 	.byte	0x04, 0x0a
        /*0076*/ 	.short	(.L_1076 - .L_1075)
	.align		4
.L_1075:
        /*0078*/ 	.word	index@(.nv.constant0._ZN2at6native29vectorized_elementwise_kernelILi8ENS0_11FillFunctorImEESt5arrayIPcLm1EEEEviT0_T1_)
        /*007c*/ 	.short	0x0380
        /*007e*/ 	.short	0x0018


	//----- nvinfo : EIATTR_SW_WAR
	.align		4
.L_1076:
        /*0080*/ 	.byte	0x04, 0x36
        /*0082*/ 	.short	(.L_1078 - .L_1077)
.L_1077:
        /*0084*/ 	.word	0x00000008
.L_1078:


//--------------------- .nv.info._ZN2at6native18elementwise_kernelILi128ELi4EZNS0_15gpu_kernel_implINS0_11FillFunctorIjEEEEvRNS_18TensorIteratorBaseERKT_EUliE_EEviT1_ --------------------------
	.section	.nv.info._ZN2at6native18elementwise_kernelILi128ELi4EZNS0_15gpu_kernel_implINS0_11FillFunctorIjEEEEvRNS_18TensorIteratorBaseERKT_EUliE_EEviT1_,"",@"SHT_CUDA_INFO"
	.sectionflags	@""
	.align	4


	//----- nvinfo : EIATTR_CUDA_API_VERSION
	.align		4
        /*0000*/ 	.byte	0x04, 0x37
        /*0002*/ 	.short	(.L_1080 - .L_1079)
.L_1079:
        /*0004*/ 	.word	0x00000082


	//----- nvinfo : EIATTR_KPARAM_INFO
	.align		4
.L_1080:
        /*0008*/ 	.byte	0x04, 0x17
        /*000a*/ 	.short	(.L_1082 - .L_1081)
.L_1081:
        /*000c*/ 	.word	0x00000000
        /*0010*/ 	.short	0x0001
        /*0012*/ 	.short	0x0008
        /*0014*/ 	.byte	0x00, 0xf0, 0xc1, 0x06


	//----- nvinfo : EIATTR_KPARAM_INFO
	.align		4
.L_1082:
        /*0018*/ 	.byte	0x04, 0x17
        /*001a*/ 	.short	(.L_1084 - .L_1083)
.L_1083:
        /*001c*/ 	.word	0x00000000
        /*0020*/ 	.short	0x0000
        /*0022*/ 	.short	0x0000
        /*0024*/ 	.byte	0x00, 0xf0, 0x11, 0x00


	//----- nvinfo : EIATTR_SPARSE_MMA_MASK
	.align		4
.L_1084:
        /*0028*/ 	.byte	0x03, 0x50
        /*002a*/ 	.short	0x0000


	//----- nvinfo : EIATTR_MAXREG_COUNT
	.align		4
        /*002c*/ 	.byte	0x03, 0x1b
        /*002e*/ 	.short	0x0080


	//----- nvinfo : EIATTR_EXTERNS
	.align		4
        /*0030*/ 	.byte	0x04, 0x0f
        /*0032*/ 	.short	(.L_1086 - .L_1085)


	//   ....[0]....
	.align		4
.L_1085:
        /*0034*/ 	.word	index@(__assertfail)


	//----- nvinfo : EIATTR_MERCURY_ISA_VERSION
	.align		4
.L_1086:
        /*0038*/ 	.byte	0x03, 0x5f
        /*003a*/ 	.short	0x0101


	//----- nvinfo : EIATTR_VRC_CTA_INIT_COUNT
	.align		4
        /*003c*/ 	.byte	0x02, 0x4a
	.zero		1
	.zero		1


	//----- nvinfo : EIATTR_SYSCALL_OFFSETS
	.align		4
        /*0040*/ 	.byte	0x04, 0x46
        /*0042*/ 	.short	(.L_1088 - .L_1087)


	//   ....[0]....
.L_1087:
        /*0044*/ 	.word	0x00001de0


	//   ....[1]....
        /*0048*/ 	.word	0x000039c0


	//   ....[2]....
        /*004c*/ 	.word	0x00005570


	//   ....[3]....
        /*0050*/ 	.word	0x00007100


	//----- nvinfo : EIATTR_EXIT_INSTR_OFFSETS
	.align		4
.L_1088:
        /*0054*/ 	.byte	0x04, 0x1c
        /*0056*/ 	.short	(.L_1090 - .L_1089)


	//   ....[0]....
.L_1089:
        /*0058*/ 	.word	0x00005610


	//   ....[1]....
        /*005c*/ 	.word	0x000068a0


	//   ....[2]....
        /*0060*/ 	.word	0x000068d0


	//   ....[3]....
        /*0064*/ 	.word	0x00006950


	//   ....[4]....
        /*0068*/ 	.word	0x00006980


	//   ....[5]....
        /*006c*/ 	.word	0x000069b0


	//   ....[6]....
        /*0070*/ 	.word	0x00006a30


	//   ....[7]....
        /*0074*/ 	.word	0x00006a60


	//   ....[8]....
        /*0078*/ 	.word	0x00006af0


	//   ....[9]....
        /*007c*/ 	.word	0x00006b30


	//   ....[10]....
        /*0080*/ 	.word	0x00006b50


	//   ....[11]....
        /*0084*/ 	.word	0x00006bf0


	//   ....[12]....
        /*0088*/ 	.word	0x00006c20


	//   ....[13]....
        /*008c*/ 	.word	0x00006ce0


	//   ....[14]....
        /*0090*/ 	.word	0x00006d30


	//   ....[15]....
        /*0094*/ 	.word	0x00006d60


	//   ....[16]....
        /*0098*/ 	.word	0x00006e10


	//   ....[17]....
        /*009c*/ 	.word	0x00006ec0


	//   ....[18]....
        /*00a0*/ 	.word	0x00006f70


	//   ....[19]....
        /*00a4*/ 	.word	0x00007000


	//   ....[20]....
        /*00a8*/ 	.word	0x00007110


	//   ....[21]....
        /*00ac*/ 	.word	0x00007130


	//   ....[22]....
        /*00b0*/ 	.word	0x00007160


	//----- nvinfo : EIATTR_MAX_THREADS
	.align		4
.L_1090:
        /*00b4*/ 	.byte	0x04, 0x05
        /*00b6*/ 	.short	(.L_1092 - .L_1091)
.L_1091:
        /*00b8*/ 	.word	0x00000080
        /*00bc*/ 	.word	0x00000001
        /*00c0*/ 	.word	0x00000001


	//----- nvinfo : EIATTR_CRS_STACK_SIZE
	.align		4
.L_1092:
        /*00c4*/ 	.byte	0x04, 0x1e
        /*00c6*/ 	.short	(.L_1094 - .L_1093)
.L_1093:
        /*00c8*/ 	.word	0x00000000


	//----- nvinfo : EIATTR_CBANK_PARAM_SIZE
	.align		4
.L_1094:
        /*00cc*/ 	.byte	0x03, 0x19
        /*00ce*/ 	.short	0x01b8


	//----- nvinfo : EIATTR_PARAM_CBANK
	.align		4
        /*00d0*/ 	.byte	0x04, 0x0a
        /*00d2*/ 	.short	(.L_1096 - .L_1095)
	.align		4
.L_1095:
        /*00d4*/ 	.word	index@(.nv.constant0._ZN2at6native18elementwise_kernelILi128ELi4EZNS0_15gpu_kernel_implINS0_11FillFunctorIjEEEEvRNS_18TensorIteratorBaseERKT_EUliE_EEviT1_)
        /*00d8*/ 	.short	0x0380
        /*00da*/ 	.short	0x01b8


	//----- nvinfo : EIATTR_SW_WAR
	.align		4
.L_1096:
        /*00dc*/ 	.byte	0x04, 0x36
        /*00de*/ 	.short	(.L_1098 - .L_1097)
.L_1097:
        /*00e0*/ 	.word	0x00000008
.L_1098:


//--------------------- .nv.info._ZN2at6native27unrolled_elementwise_kernelINS0_11FillFunctorIjEESt5arrayIPcLm1EELi4E23TrivialOffsetCalculatorILi0EjES7_ILi1EjENS0_6memory12LoadWithCastILi0EEENSA_13StoreWithCastILi1EEEEEviT_T0_T2_T3_T4_T5_ --------------------------
	.section	.nv.info._ZN2at6native27unrolled_elementwise_kernelINS0_11FillFunctorIjEESt5arrayIPcLm1EELi4E23TrivialOffsetCalculatorILi0EjES7_ILi1EjENS0_6memory12LoadWithCastILi0EEENSA_13StoreWithCastILi1EEEEEviT_T0_T2_T3_T4_T5_,"",@"SHT_CUDA_INFO"
	.sectionflags	@""
	.align	4


	//----- nvinfo : EIATTR_CUDA_API_VERSION
	.align		4
        /*0000*/ 	.byte	0x04, 0x37
        /*0002*/ 	.short	(.L_1100 - .L_1099)
.L_1099:
        /*0004*/ 	.word	0x00000082


	//----- nvinfo : EIATTR_KPARAM_INFO
	.align		4
.L_1100:
        /*0008*/ 	.byte	0x04, 0x17
        /*000a*/ 	.short	(.L_1102 - .L_1101)
.L_1101:
        /*000c*/ 	.word	0x00000000
        /*0010*/ 	.short	0x0006
        /*0012*/ 	.short	0x001c
        /*0014*/ 	.byte	0x00, 0xf0, 0x21, 0x00


	//----- nvinfo : EIATTR_KPARAM_INFO
	.align		4
.L_1102:
        /*0018*/ 	.byte	0x04, 0x17
        /*001a*/ 	.short	(.L_1104 - .L_1103)
.L_1103:
        /*001c*/ 	.word	0x00000000
        /*0020*/ 	.short	0x0005
        /*0022*/ 	.short	0x0014
        /*0024*/ 	.byte	0x00, 0xf0, 0x21, 0x00


	//----- nvinfo : EIATTR_KPARAM_INFO
	.align		4
.L_1104:
        /*0028*/ 	.byte	0x04, 0x17
        /*002a*/ 	.short	(.L_1106 - .L_1105)
.L_1105:
        /*002c*/ 	.word	0x00000000
        /*0030*/ 	.short	0x0004
        /*0032*/ 	.short	0x0011
        /*0034*/ 	.byte	0x00, 0xf0, 0x05, 0x00


	//----- nvinfo : EIATTR_KPARAM_INFO
	.align		4
.L_1106:
        /*0038*/ 	.byte	0x04, 0x17
        /*003a*/ 	.short	(.L_1108 - .L_1107)
.L_1107:
        /*003c*/ 	.word	0x00000000
        /*0040*/ 	.short	0x0003
        /*0042*/ 	.short	0x0010
        /*0044*/ 	.byte	0x00, 0xf0, 0x05, 0x00


	//----- nvinfo : EIATTR_KPARAM_INFO
	.align		4
.L_1108:
        /*0048*/ 	.byte	0x04, 0x17
        /*004a*/ 	.short	(.L_1110 - .L_1109)
.L_1109:
        /*004c*/ 	.word	0x00000000
        /*0050*/ 	.short	0x0002
        /*0052*/ 	.short	0x0008
        /*0054*/ 	.byte	0x00, 0xf0, 0x21, 0x00


	//----- nvinfo : EIATTR_KPARAM_INFO
	.align		4
.L_1110:
        /*0058*/ 	.byte	0x04, 0x17
        /*005a*/ 	.short	(.L_1112 - .L_1111)
.L_1111:
        /*005c*/ 	.word	0x00000000
        /*0060*/ 	.short	0x0001
        /*0062*/ 	.short	0x0004
        /*0064*/ 	.byte	0x00, 0xf0, 0x11, 0x00


	//----- nvinfo : EIATTR_KPARAM_INFO
	.align		4
.L_1112:
        /*0068*/ 	.byte	0x04, 0x17
        /*006a*/ 	.short	(.L_1114 - .L_1113)
.L_1113:
        /*006c*/ 	.word	0x00000000
        /*0070*/ 	.short	0x0000
        /*0072*/ 	.short	0x0000
        /*0074*/ 	.byte	0x00, 0xf0, 0x11, 0x00


	//----- nvinfo : EIATTR_SPARSE_MMA_MASK
	.align		4
.L_1114:
        /*0078*/ 	.byte	0x03, 0x50
        /*007a*/ 	.short	0x0000


	//----- nvinfo : EIATTR_MAXREG_COUNT
	.align		4
        /*007c*/ 	.byte	0x03, 0x1b
        /*007e*/ 	.short	0x00ff


	//----- nvinfo : EIATTR_EXTERNS
	.align		4
        /*0080*/ 	.byte	0x04, 0x0f
        /*0082*/ 	.short	(.L_1116 - .L_1115)


	//   ....[0]....
	.align		4
.L_1115:
        /*0084*/ 	.word	index@(__assertfail)


	//----- nvinfo : EIATTR_MERCURY_ISA_VERSION
	.align		4
.L_1116:
        /*0088*/ 	.byte	0x03, 0x5f
        /*008a*/ 	.short	0x0101


	//----- nvinfo : EIATTR_VRC_CTA_INIT_COUNT
	.align		4
        /*008c*/ 	.byte	0x02, 0x4a
	.zero		1
	.zero		1


	//----- nvinfo : EIATTR_SYSCALL_OFFSETS
	.align		4
        /*0090*/ 	.byte	0x04, 0x46
        /*0092*/ 	.short	(.L_1118 - .L_1117)


	//   ....[0]....
.L_1117:
        /*0094*/ 	.word	0x00000da0


	//   ....[1]....
        /*0098*/ 	.word	0x00001b50


	//   ....[2]....
        /*009c*/ 	.word	0x000029d0


	//   ....[3]....
        /*00a0*/ 	.word	0x00003860


	//----- nvinfo : EIATTR_EXIT_INSTR_OFFSETS
	.align		4
.L_1118:
        /*00a4*/ 	.byte	0x04, 0x1c
        /*00a6*/ 	.short	(.L_1120 - .L_1119)


	//   ....[0]....
.L_1119:
        /*00a8*/ 	.word	0x00002c50


	//   ....[1]....
        /*00ac*/ 	.word	0x00002d90


	//   ....[2]....
        /*00b0*/ 	.word	0x00002dc0


	//   ....[3]....
        /*00b4*/ 	.word	0x00002e70


	//   ....[4]....
        /*00b8*/ 	.word	0x00002ea0


	//   ....[5]....
        /*00bc*/ 	.word	0x00002ed0


	//   ....[6]....
        /*00c0*/ 	.word	0x00002f70


	//   ....[7]....
        /*00c4*/ 	.word	0x00002fc0


	//   ....[8]....
        /*00c8*/ 	.word	0x00003070


	//   ....[9]....
        /*00cc*/ 	.word	0x000030d0


	//   ....[10]....
        /*00d0*/ 	.word	0x00003110


	//   ....[11]....
        /*00d4*/ 	.word	0x000031e0


	//   ....[12]....
        /*00d8*/ 	.word	0x00003310


	//   ....[13]....
        /*00dc*/ 	.word	0x00003440


	//   ....[14]....
        /*00e0*/ 	.word	0x00003580


	//   ....[15]....
        /*00e4*/ 	.word	0x000035d0


	//   ....[16]....
        /*00e8*/ 	.word	0x00003600


	//   ....[17]....
        /*00ec*/ 	.word	0x000036b0


	//   ....[18]....
        /*00f0*/ 	.word	0x00003700


	//   ....[19]....
        /*00f4*/ 	.word	0x00003870


	//   ....[20]....
        /*00f8*/ 	.word	0x00003940


	//   ....[21]....
        /*00fc*/ 	.word	0x000039f0


	//   ....[22]....
        /*0100*/ 	.word	0x00003a20


	//   ....[23]....
        /*0104*/ 	.word	0x00003a70


	//   ....[24]....
        /*0108*/ 	.word	0x00003ac0


	//----- nvinfo : EIATTR_MAX_THREADS
	.align		4
.L_1120:
        /*010c*/ 	.byte	0x04, 0x05
        /*010e*/ 	.short	(.L_1122 - .L_1121)
.L_1121:
        /*0110*/ 	.word	0x00000080
        /*0114*/ 	.word	0x00000001
        /*0118*/ 	.word	0x00000001


	//----- nvinfo : EIATTR_CRS_STACK_SIZE
	.align		4
.L_1122:
        /*011c*/ 	.byte	0x04, 0x1e
        /*011e*/ 	.short	(.L_1124 - .L_1123)
.L_1123:
        /*0120*/ 	.word	0x00000000


	//----- nvinfo : EIATTR_CBANK_PARAM_SIZE
	.align		4
.L_1124:
        /*0124*/ 	.byte	0x03, 0x19
        /*0126*/ 	.short	0x0024


	//----- nvinfo : EIATTR_PARAM_CBANK
	.align		4
        /*0128*/ 	.byte	0x04, 0x0a
        /*012a*/ 	.short	(.L_1126 - .L_1125)
	.align		4
.L_1125:
        /*012c*/ 	.word	index@(.nv.constant0._ZN2at6native27unrolled_elementwise_kernelINS0_11FillFunctorIjEESt5arrayIPcLm1EELi4E23TrivialOffsetCalculatorILi0EjES7_ILi1EjENS0_6memory12LoadWithCastILi0EEENSA_13StoreWithCastILi1EEEEEviT_T0_T2_T3_T4_T5_)
        /*0130*/ 	.short	0x0380
        /*0132*/ 	.short	0x0024


	//----- nvinfo : EIATTR_SW_WAR
	.align		4
.L_1126:
        /*0134*/ 	.byte	0x04, 0x36
        /*0136*/ 	.short	(.L_1128 - .L_1127)
.L_1127:
        /*0138*/ 	.word	0x00000008
.L_1128:


//--------------------- .nv.info._ZN2at6native18elementwise_kernelILi128ELi2EZNS0_22gpu_kernel_impl_nocastINS0_11FillFunctorIjEEEEvRNS_18TensorIteratorBaseERKT_EUliE_EEviT1_ --------------------------
	.section	.nv.info._ZN2at6native18elementwise_kernelILi128ELi2EZNS0_22gpu_kernel_impl_nocastINS0_11FillFunctorIjEEEEvRNS_18TensorIteratorBaseERKT_EUliE_EEviT1_,"",@"SHT_CUDA_INFO"
	.sectionflags	@""
	.align	4


	//----- nvinfo : EIATTR_CUDA_API_VERSION
	.align		4
        /*0000*/ 	.byte	0x04, 0x37
        /*0002*/ 	.short	(.L_1130 - .L_1129)
.L_1129:
        /*0004*/ 	.word	0x00000082


	//----- nvinfo : EIATTR_KPARAM_INFO
	.align		4
.L_1130:
        /*0008*/ 	.byte	0x04, 0x17
        /*000a*/ 	.short	(.L_1132 - .L_1131)
.L_1131:
        /*000c*/ 	.word	0x00000000
        /*0010*/ 	.short	0x0001
        /*0012*/ 	.short	0x0008
        /*0014*/ 	.byte	0x00, 0xf0, 0xc1, 0x06


	//----- nvinfo : EIATTR_KPARAM_INFO
	.align		4
.L_1132:
        /*0018*/ 	.byte	0x04, 0x17
        /*001a*/ 	.short	(.L_1134 - .L_1133)
.L_1133:
        /*001c*/ 	.word	0x00000000
        /*0020*/ 	.short	0x0000
        /*0022*/ 	.short	0x0000
        /*0024*/ 	.byte	0x00, 0xf0, 0x11, 0x00


	//----- nvinfo : EIATTR_SPARSE_MMA_MASK
	.align		4
.L_1134:
        /*0028*/ 	.byte	0x03, 0x50
        /*002a*/ 	.short	0x0000


	//----- nvinfo : EIATTR_MAXREG_COUNT
	.align		4
        /*002c*/ 	.byte	0x03, 0x1b
        /*002e*/ 	.short	0x0080


	//----- nvinfo : EIATTR_MERCURY_ISA_VERSION
	.align		4
        /*0030*/ 	.byte	0x03, 0x5f
        /*0032*/ 	.short	0x0101


	//----- nvinfo : EIATTR_VRC_CTA_INIT_COUNT
	.align		4
        /*0034*/ 	.byte	0x02, 0x4a
	.zero		1
	.zero		1


	//----- nvinfo : EIATTR_EXIT_INSTR_OFFSETS
	.align		4
        /*0038*/ 	.byte	0x04, 0x1c
        /*003a*/ 	.short	(.L_1136 - .L_1135)


	//   ....[0]....
.L_1135:
        /*003c*/ 	.word	0x000000b0


	//   ....[1]....
        /*0040*/ 	.word	0x000000f0


	//   ....[2]....
        /*0044*/ 	.word	0x00001310


	//   ....[3]....
        /*0048*/ 	.word	0x00002480


	//----- nvinfo : EIATTR_MAX_THREADS
	.align		4
.L_1136:
        /*004c*/ 	.byte	0x04, 0x05
        /*004e*/ 	.short	(.L_1138 - .L_1137)
.L_1137:
        /*0050*/ 	.word	0x00000080
        /*0054*/ 	.word	0x00000001
        /*0058*/ 	.word	0x00000001


	//----- nvinfo : EIATTR_CRS_STACK_SIZE
	.align		4
.L_1138:
        /*005c*/ 	.byte	0x04, 0x1e
        /*005e*/ 	.short	(.L_1140 - .L_1139)
.L_1139:
        /*0060*/ 	.word	0x00000000


	//----- nvinfo : EIATTR_CBANK_PARAM_SIZE
	.align		4
.L_1140:
        /*0064*/ 	.byte	0x03, 0x19
        /*0066*/ 	.short	0x01b8


	//----- nvinfo : EIATTR_PARAM_CBANK
	.align		4
        /*0068*/ 	.byte	0x04, 0x0a
        /*006a*/ 	.short	(.L_1142 - .L_1141)
	.align		4
.L_1141:
        /*006c*/ 	.word	index@(.nv.constant0._ZN2at6native18elementwise_kernelILi128ELi2EZNS0_22gpu_kernel_impl_nocastINS0_11FillFunctorIjEEEEvRNS_18TensorIteratorBaseERKT_EUliE_EEviT1_)
        /*0070*/ 	.short	0x0380
        /*0072*/ 	.short	0x01b8


	//----- nvinfo : EIATTR_SW_WAR
	.align		4
.L_1142:
        /*0074*/ 	.byte	0x04, 0x36
        /*0076*/ 	.short	(.L_1144 - .L_1143)
.L_1143:
        /*0078*/ 	.word	0x00000008
.L_1144:


//--------------------- .nv.info._ZN2at6native27unrolled_elementwise_kernelINS0_11FillFunctorIjEESt5arrayIPcLm1EELi4E23TrivialOffsetCalculatorILi0EjES7_ILi1EjENS0_6memory15LoadWithoutCastENSA_16StoreWithoutCastEEEviT_T0_T2_T3_T4_T5_ --------------------------
	.section	.nv.info._ZN2at6native27unrolled_elementwise_kernelINS0_11FillFunctorIjEESt5arrayIPcLm1EELi4E23TrivialOffsetCalculatorILi0EjES7_ILi1EjENS0_6memory15LoadWithoutCastENSA_16StoreWithoutCastEEEviT_T0_T2_T3_T4_T5_,"",@"SHT_CUDA_INFO"
	.sectionflags	@""
	.align	4


	//----- nvinfo : EIATTR_CUDA_API_VERSION
	.align		4
        /*0000*/ 	.byte	0x04, 0x37
        /*0002*/ 	.short	(.L_1146 - .L_1145)
.L_1145:
        /*0004*/ 	.word	0x00000082


	//----- nvinfo : EIATTR_KPARAM_INFO
	.align		4
.L_1146:
        /*0008*/ 	.byte	0x04, 0x17
        /*000a*/ 	.short	(.L_1148 - .L_1147)
.L_1147:
        /*000c*/ 	.word	0x00000000
        /*0010*/ 	.short	0x0006
        /*0012*/ 	.short	0x0013
        /*0014*/ 	.byte	0x00, 0xf0, 0x05, 0x00


	//----- nvinfo : EIATTR_KPARAM_INFO
	.align		4
.L_1148:
        /*0018*/ 	.byte	0x04, 0x17
        /*001a*/ 	.short	(.L_1150 - .L_1149)
.L_1149:
        /*001c*/ 	.word	0x00000000
        /*0020*/ 	.short	0x0005
        /*0022*/ 	.short	0x0012
        /*0024*/ 	.byte	0x00, 0xf0, 0x05, 0x00


	//----- nvinfo : EIATTR_KPARAM_INFO
	.align		4
.L_1150:
        /*0028*/ 	.byte	0x04, 0x17
        /*002a*/ 	.short	(.L_1152 - .L_1151)
.L_1151:
        /*002c*/ 	.word	0x00000000
        /*0030*/ 	.short	0x0004
        /*0032*/ 	.short	0x0011
        /*0034*/ 	.byte	0x00, 0xf0, 0x05, 0x00


	//----- nvinfo : EIATTR_KPARAM_INFO
	.align		4
.L_1152:
        /*0038*/ 	.byte	0x04, 0x17
        /*003a*/ 	.short	(.L_1154 - .L_1153)
.L_1153:
        /*003c*/ 	.word	0x00000000
        /*0040*/ 	.short	0x0003
        /*0042*/ 	.short	0x0010
        /*0044*/ 	.byte	0x00, 0xf0, 0x05, 0x00


	//----- nvinfo : EIATTR_KPARAM_INFO
	.align		4
.L_1154:
        /*0048*/ 	.byte	0x04, 0x17
        /*004a*/ 	.short	(.L_1156 - .L_1155)
.L_1155:
        /*004c*/ 	.word	0x00000000
        /*0050*/ 	.short	0x0002
        /*0052*/ 	.short	0x0008
        /*0054*/ 	.byte	0x00, 0xf0, 0x21, 0x00


	//----- nvinfo : EIATTR_KPARAM_INFO
	.align		4
.L_1156:
        /*0058*/ 	.byte	0x04, 0x17
        /*005a*/ 	.short	(.L_1158 - .L_1157)
.L_1157:
        /*005c*/ 	.word	0x00000000
        /*0060*/ 	.short	0x0001
        /*0062*/ 	.short	0x0004
        /*0064*/ 	.byte	0x00, 0xf0, 0x11, 0x00


	//----- nvinfo : EIATTR_KPARAM_INFO
	.align		4
.L_1158:
        /*0068*/ 	.byte	0x04, 0x17
        /*006a*/ 	.short	(.L_1160 - .L_1159)
.L_1159:
        /*006c*/ 	.word	0x00000000
        /*0070*/ 	.short	0x0000
        /*0072*/ 	.short	0x0000
        /*0074*/ 	.byte	0x00, 0xf0, 0x11, 0x00


	//----- nvinfo : EIATTR_SPARSE_MMA_MASK
	.align		4
.L_1160:
        /*0078*/ 	.byte	0x03, 0x50
        /*007a*/ 	.short	0x0000


	//----- nvinfo : EIATTR_MAXREG_COUNT
	.align		4
        /*007c*/ 	.byte	0x03, 0x1b
        /*007e*/ 	.short	0x00ff


	//----- nvinfo : EIATTR_MERCURY_ISA_VERSION
	.align		4
        /*0080*/ 	.byte	0x03, 0x5f
        /*0082*/ 	.short	0x0101


	//----- nvinfo : EIATTR_VRC_CTA_INIT_COUNT
	.align		4
        /*0084*/ 	.byte	0x02, 0x4a
	.zero		1
	.zero		1


	//----- nvinfo : EIATTR_EXIT_INSTR_OFFSETS
	.align		4
        /*0088*/ 	.byte	0x04, 0x1c
        /*008a*/ 	.short	(.L_1162 - .L_1161)


	//   ....[0]....
.L_1161:
        /*008c*/ 	.word	0x000001e0


	//   ....[1]....
        /*0090*/ 	.word	0x00000240


	//----- nvinfo : EIATTR_MAX_THREADS
	.align		4
.L_1162:
        /*0094*/ 	.byte	0x04, 0x05
        /*0096*/ 	.short	(.L_1164 - .L_1163)
.L_1163:
        /*0098*/ 	.word	0x00000080
        /*009c*/ 	.word	0x00000001
        /*00a0*/ 	.word	0x00000001


	//----- nvinfo : EIATTR_CRS_STACK_SIZE
	.align		4
.L_1164:
        /*00a4*/ 	.byte	0x04, 0x1e
        /*00a6*/ 	.short	(.L_1166 - .L_1165)
.L_1165:
        /*00a8*/ 	.word	0x00000000


	//----- nvinfo : EIATTR_CBANK_PARAM_SIZE
	.align		4
.L_1166:
        /*00ac*/ 	.byte	0x03, 0x19
        /*00ae*/ 	.short	0x0014


	//----- nvinfo : EIATTR_PARAM_CBANK
	.align		4
        /*00b0*/ 	.byte	0x04, 0x0a
        /*00b2*/ 	.short	(.L_1168 - .L_1167)
	.align		4
.L_1167:
        /*00b4*/ 	.word	index@(.nv.constant0._ZN2at6native27unrolled_elementwise_kernelINS0_11FillFunctorIjEESt5arrayIPcLm1EELi4E23TrivialOffsetCalculatorILi0EjES7_ILi1EjENS0_6memory15LoadWithoutCastENSA_16StoreWithoutCastEEEviT_T0_T2_T3_T4_T5_)
        /*00b8*/ 	.short	0x0380
        /*00ba*/ 	.short	0x0014


	//----- nvinfo : EIATTR_SW_WAR
	.align		4
.L_1168:
        /*00bc*/ 	.byte	0x04, 0x36
        /*00be*/ 	.short	(.L_1170 - .L_1169)
.L_1169:
        /*00c0*/ 	.word	0x00000008
.L_1170:


//--------------------- .nv.info._ZN2at6native29vectorized_elementwise_kernelILi2ENS0_11FillFunctorIjEESt5arrayIPcLm1EEEEviT0_T1_ --------------------------
	.section	.nv.info._ZN2at6native29vectorized_elementwise_kernelILi2ENS0_11FillFunctorIjEESt5arrayIPcLm1EEEEviT0_T1_,"",@"SHT_CUDA_INFO"
	.sectionflags	@""
	.align	4


	//----- nvinfo : EIATTR_CUDA_API_VERSION
	.align		4
        /*0000*/ 	.byte	0x04, 0x37
        /*0002*/ 	.short	(.L_1172 - .L_1171)
.L_1171:
        /*0004*/ 	.word	0x00000082


	//----- nvinfo : EIATTR_KPARAM_INFO
	.align		4
.L_1172:
        /*0008*/ 	.byte	0x04, 0x17
        /*000a*/ 	.short	(.L_1174 - .L_1173)
.L_1173:
        /*000c*/ 	.word	0x00000000
        /*0010*/ 	.short	0x0002
        /*0012*/ 	.short	0x0008
        /*0014*/ 	.byte	0x00, 0xf0, 0x21, 0x00


	//----- nvinfo : EIATTR_KPARAM_INFO
	.align		4
.L_1174:
        /*0018*/ 	.byte	0x04, 0x17
        /*001a*/ 	.short	(.L_1176 - .L_1175)
.L_1175:
        /*001c*/ 	.word	0x00000000
        /*0020*/ 	.short	0x0001
        /*0022*/ 	.short	0x0004
        /*0024*/ 	.byte	0x00, 0xf0, 0x11, 0x00


	//----- nvinfo : EIATTR_KPARAM_INFO
	.align		4
.L_1176:
        /*0028*/ 	.byte	0x04, 0x17
        /*002a*/ 	.short	(.L_1178 - .L_1177)
.L_1177:
        /*002c*/ 	.word	0x00000000
        /*0030*/ 	.short	0x0000
        /*0032*/ 	.short	0x0000
        /*0034*/ 	.byte	0x00, 0xf0, 0x11, 0x00


	//----- nvinfo : EIATTR_SPARSE_MMA_MASK
	.align		4
.L_1178:
        /*0038*/ 	.byte	0x03, 0x50
        /*003a*/ 	.short	0x0000


	//----- nvinfo : EIATTR_MAXREG_COUNT
	.align		4
        /*003c*/ 	.byte	0x03, 0x1b
        /*003e*/ 	.short	0x00ff


	//----- nvinfo : EIATTR_MERCURY_ISA_VERSION
	.align		4
        /*0040*/ 	.byte	0x03, 0x5f
        /*0042*/ 	.short	0x0101


	//----- nvinfo : EIATTR_VRC_CTA_INIT_COUNT
	.align		4
        /*0044*/ 	.byte	0x02, 0x4a
	.zero		1
	.zero		1


	//----- nvinfo : EIATTR_EXIT_INSTR_OFFSETS
	.align		4
        /*0048*/ 	.byte	0x04, 0x1c
        /*004a*/ 	.short	(.L_1180 - .L_1179)


	//   ....[0]....
.L_1179:
        /*004c*/ 	.word	0x00000470


	//   ....[1]....
        /*0050*/ 	.word	0x000004d0


	//   ....[2]....
        /*0054*/ 	.word	0x000005e0


	//----- nvinfo : EIATTR_MAX_THREADS
	.align		4
.L_1180:
        /*0058*/ 	.byte	0x04, 0x05
        /*005a*/ 	.short	(.L_1182 - .L_1181)
.L_1181:
        /*005c*/ 	.word	0x00000080
        /*0060*/ 	.word	0x00000001
        /*0064*/ 	.word	0x00000001


	//----- nvinfo : EIATTR_CRS_STACK_SIZE
	.align		4
.L_1182:
        /*0068*/ 	.byte	0x04, 0x1e
        /*006a*/ 	.short	(.L_1184 - .L_1183)
.L_1183:
        /*006c*/ 	.word	0x00000000


	//----- nvinfo : EIATTR_CBANK_PARAM_SIZE
	.align		4
.L_1184:
        /*0070*/ 	.byte	0x03, 0x19
        /*0072*/ 	.short	0x0010


	//----- nvinfo : EIATTR_PARAM_CBANK
	.align		4
        /*0074*/ 	.byte	0x04, 0x0a
        /*0076*/ 	.short	(.L_1186 - .L_1185)
	.align		4
.L_1185:
        /*0078*/ 	.word	index@(.nv.constant0._ZN2at6native29vectorized_elementwise_kernelILi2ENS0_11FillFunctorIjEESt5arrayIPcLm1EEEEviT0_T1_)
        /*007c*/ 	.short	0x0380
        /*007e*/ 	.short	0x0010


	//----- nvinfo : EIATTR_SW_WAR
	.align		4
.L_1186:
        /*0080*/ 	.byte	0x04, 0x36
        /*0082*/ 	.short	(.L_1188 - .L_1187)
.L_1187:
        /*0084*/ 	.word	0x00000008
.L_1188:


//--------------------- .nv.info._ZN2at6native29vectorized_elementwise_kernelILi4ENS0_11FillFunctorIjEESt5arrayIPcLm1EEEEviT0_T1_ --------------------------
	.section	.nv.info._ZN2at6native29vectorized_elementwise_kernelILi4ENS0_11FillFunctorIjEESt5arrayIPcLm1EEEEviT0_T1_,"",@"SHT_CUDA_INFO"
	.sectionflags	@""
	.align	4


	//----- nvinfo : EIATTR_CUDA_API_VERSION
	.align		4
        /*0000*/ 	.byte	0x04, 0x37
        /*0002*/ 	.short	(.L_1190 - .L_1189)
.L_1189:
        /*0004*/ 	.word	0x00000082


	//----- nvinfo : EIATTR_KPARAM_INFO
	.align		4
.L_1190:
        /*0008*/ 	.byte	0x04, 0x17
        /*000a*/ 	.short	(.L_1192 - .L_1191)
.L_1191:
        /*000c*/ 	.word	0x00000000
        /*0010*/ 	.short	0x0002
        /*0012*/ 	.short	0x0008
        /*0014*/ 	.byte	0x00, 0xf0, 0x21, 0x00


	//----- nvinfo : EIATTR_KPARAM_INFO
	.align		4
.L_1192:
        /*0018*/ 	.byte	0x04, 0x17
        /*001a*/ 	.short	(.L_1194 - .L_1193)
.L_1193:
        /*001c*/ 	.word	0x00000000
        /*0020*/ 	.short	0x0001
        /*0022*/ 	.short	0x0004
        /*0024*/ 	.byte	0x00, 0xf0, 0x11, 0x00


	//----- nvinfo : EIATTR_KPARAM_INFO
	.align		4
.L_1194:
        /*0028*/ 	.byte	0x04, 0x17
        /*002a*/ 	.short	(.L_1196 - .L_1195)
.L_1195:
        /*002c*/ 	.word	0x00000000
        /*0030*/ 	.short	0x0000
        /*0032*/ 	.short	0x0000
        /*0034*/ 	.byte	0x00, 0xf0, 0x11, 0x00


	//----- nvinfo : EIATTR_SPARSE_MMA_MASK
	.align		4
.L_1196:
        /*0038*/ 	.byte	0x03, 0x50
        /*003a*/ 	.short	0x0000


	//----- nvinfo : EIATTR_MAXREG_COUNT
	.align		4
        /*003c*/ 	.byte	0x03, 0x1b
        /*003e*/ 	.short	0x00ff


	//----- nvinfo : EIATTR_MERCURY_ISA_VERSION
	.align		4
        /*0040*/ 	.byte	0x03, 0x5f
        /*0042*/ 	.short	0x0101


	//----- nvinfo : EIATTR_VRC_CTA_INIT_COUNT
	.align		4
        /*0044*/ 	.byte	0x02, 0x4a
	.zero		1
	.zero		1


	//----- nvinfo : EIATTR_EXIT_INSTR_OFFSETS
	.align		4
        /*0048*/ 	.byte	0x04, 0x1c
        /*004a*/ 	.short	(.L_1198 - .L_1197)


	//   ....[0]....
.L_1197:
        /*004c*/ 	.word	0x00000470


	//   ....[1]....
        /*0050*/ 	.word	0x000004d0


	//   ....[2]....
        /*0054*/ 	.word	0x000005c0


	//----- nvinfo : EIATTR_MAX_THREADS
	.align		4
.L_1198:
        /*0058*/ 	.byte	0x04, 0x05
        /*005a*/ 	.short	(.L_1200 - .L_1199)
.L_1199:
        /*005c*/ 	.word	0x00000080
        /*0060*/ 	.word	0x00000001
        /*0064*/ 	.word	0x00000001


	//----- nvinfo : EIATTR_CRS_STACK_SIZE
	.align		4
.L_1200:
        /*0068*/ 	.byte	0x04, 0x1e
        /*006a*/ 	.short	(.L_1202 - .L_1201)
.L_1201:
        /*006c*/ 	.word	0x00000000


	//----- nvinfo : EIATTR_CBANK_PARAM_SIZE
	.align		4
.L_1202:
        /*0070*/ 	.byte	0x03, 0x19
        /*0072*/ 	.short	0x0010


	//----- nvinfo : EIATTR_PARAM_CBANK
	.align		4
        /*0074*/ 	.byte	0x04, 0x0a
        /*0076*/ 	.short	(.L_1204 - .L_1203)
	.align		4
.L_1203:
        /*0078*/ 	.word	index@(.nv.constant0._ZN2at6native29vectorized_elementwise_kernelILi4ENS0_11FillFunctorIjEESt5arrayIPcLm1EEEEviT0_T1_)
        /*007c*/ 	.short	0x0380
        /*007e*/ 	.short	0x0010


	//----- nvinfo : EIATTR_SW_WAR
	.align		4
.L_1204:
        /*0080*/ 	.byte	0x04, 0x36
        /*0082*/ 	.short	(.L_1206 - .L_1205)
.L_1205:
        /*0084*/ 	.word	0x00000008
.L_1206:


//--------------------- .nv.info._ZN2at6native29vectorized_elementwise_kernelILi8ENS0_11FillFunctorIjEESt5arrayIPcLm1EEEEviT0_T1_ --------------------------
	.section	.nv.info._ZN2at6native29vectorized_elementwise_kernelILi8ENS0_11FillFunctorIjEESt5arrayIPcLm1EEEEviT0_T1_,"",@"SHT_CUDA_INFO"
	.sectionflags	@""
	.align	4


	//----- nvinfo : EIATTR_CUDA_API_VERSION
	.align		4
        /*0000*/ 	.byte	0x04, 0x37
        /*0002*/ 	.short	(.L_1208 - .L_1207)
.L_1207:
        /*0004*/ 	.word	0x00000082


	//----- nvinfo : EIATTR_KPARAM_INFO
	.align		4
.L_1208:
        /*0008*/ 	.byte	0x04, 0x17
        /*000a*/ 	.short	(.L_1210 - .L_1209)
.L_1209:
        /*000c*/ 	.word	0x00000000
        /*0010*/ 	.short	0x0002
        /*0012*/ 	.short	0x0008
        /*0014*/ 	.byte	0x00, 0xf0, 0x21, 0x00


	//----- nvinfo : EIATTR_KPARAM_INFO
	.align		4
.L_1210:
        /*0018*/ 	.byte	0x04, 0x17
        /*001a*/ 	.short	(.L_1212 - .L_1211)
.L_1211:
        /*001c*/ 	.word	0x00000000
        /*0020*/ 	.short	0x0001
        /*0022*/ 	.short	0x0004
        /*0024*/ 	.byte	0x00, 0xf0, 0x11, 0x00


	//----- nvinfo : EIATTR_KPARAM_INFO
	.align		4
.L_1212:
        /*0028*/ 	.byte	0x04, 0x17
        /*002a*/ 	.short	(.L_1214 - .L_1213)
.L_1213:
        /*002c*/ 	.word	0x00000000
        /*0030*/ 	.short	0x0000
        /*0032*/ 	.short	0x0000
        /*0034*/ 	.byte	0x00, 0xf0, 0x11, 0x00


	//----- nvinfo : EIATTR_SPARSE_MMA_MASK
	.align		4
.L_1214:
        /*0038*/ 	.byte	0x03, 0x50
        /*003a*/ 	.short	0x0000


	//----- nvinfo : EIATTR_MAXREG_COUNT
	.align		4
        /*003c*/ 	.byte	0x03, 0x1b
        /*003e*/ 	.short	0x00ff


	//----- nvinfo : EIATTR_MERCURY_ISA_VERSION
	.align		4
        /*0040*/ 	.byte	0x03, 0x5f
        /*0042*/ 	.short	0x0101


	//----- nvinfo : EIATTR_VRC_CTA_INIT_COUNT
	.align		4
        /*0044*/ 	.byte	0x02, 0x4a
	.zero		1
	.zero		1


	//----- nvinfo : EIATTR_EXIT_INSTR_OFFSETS
	.align		4
        /*0048*/ 	.byte	0x04, 0x1c
        /*004a*/ 	.short	(.L_1216 - .L_1215)


	//   ....[0]....
.L_1215:
        /*004c*/ 	.word	0x00000470


	//   ....[1]....
        /*0050*/ 	.word	0x000004d0


	//   ....[2]....
        /*0054*/ 	.word	0x000005b0


	//----- nvinfo : EIATTR_MAX_THREADS
	.align		4
.L_1216:
        /*0058*/ 	.byte	0x04, 0x05
        /*005a*/ 	.short	(.L_1218 - .L_1217)
.L_1217:
        /*005c*/ 	.word	0x00000080
        /*0060*/ 	.word	0x00000001
        /*0064*/ 	.word	0x00000001


	//----- nvinfo : EIATTR_CRS_STACK_SIZE
	.align		4
.L_1218:
        /*0068*/ 	.byte	0x04, 0x1e
        /*006a*/ 	.short	(.L_1220 - .L_1219)
.L_1219:
        /*006c*/ 	.word	0x00000000


	//----- nvinfo : EIATTR_CBANK_PARAM_SIZE
	.align		4
.L_1220:
        /*0070*/ 	.byte	0x03, 0x19
        /*0072*/ 	.short	0x0010


	//----- nvinfo : EIATTR_PARAM_CBANK
	.align		4
        /*0074*/ 	.byte	0x04, 0x0a
        /*0076*/ 	.short	(.L_1222 - .L_1221)
	.align		4
.L_1221:
        /*0078*/ 	.word	index@(.nv.constant0._ZN2at6native29vectorized_elementwise_kernelILi8ENS0_11FillFunctorIjEESt5arrayIPcLm1EEEEviT0_T1_)
        /*007c*/ 	.short	0x0380
        /*007e*/ 	.short	0x0010


	//----- nvinfo : EIATTR_SW_WAR
	.align		4
.L_1222:
        /*0080*/ 	.byte	0x04, 0x36
        /*0082*/ 	.short	(.L_1224 - .L_1223)
.L_1223:
        /*0084*/ 	.word	0x00000008
.L_1224:


//--------------------- .nv.info._ZN2at6native18elementwise_kernelILi128ELi4EZNS0_15gpu_kernel_implINS0_11FillFunctorItEEEEvRNS_18TensorIteratorBaseERKT_EUliE_EEviT1_ --------------------------
	.section	.nv.info._ZN2at6native18elementwise_kernelILi128ELi4EZNS0_15gpu_kernel_implINS0_11FillFunctorItEEEEvRNS_18TensorIteratorBaseERKT_EUliE_EEviT1_,"",@"SHT_CUDA_INFO"
	.sectionflags	@""
	.align	4


	//----- nvinfo : EIATTR_CUDA_API_VERSION
	.align		4
        /*0000*/ 	.byte	0x04, 0x37
        /*0002*/ 	.short	(.L_1226 - .L_1225)
.L_1225:
        /*0004*/ 	.word	0x00000082


	//----- nvinfo : EIATTR_KPARAM_INFO
	.align		4
.L_1226:
        /*0008*/ 	.byte	0x04, 0x17
        /*000a*/ 	.short	(.L_1228 - .L_1227)
.L_1227:
        /*000c*/ 	.word	0x00000000
        /*0010*/ 	.short	0x0001
        /*0012*/ 	.short	0x0008
        /*0014*/ 	.byte	0x00, 0xf0, 0xc1, 0x06


	//----- nvinfo : EIATTR_KPARAM_INFO
	.align		4
.L_1228:
        /*0018*/ 	.byte	0x04, 0x17
        /*001a*/ 	.short	(.L_1230 - .L_1229)
.L_1229:
        /*001c*/ 	.word	0x00000000
        /*0020*/ 	.short	0x0000
        /*0022*/ 	.short	0x0000
        /*0024*/ 	.byte	0x00, 0xf0, 0x11, 0x00


	//----- nvinfo : EIATTR_SPARSE_MMA_MASK
	.align		4
.L_1230:
        /*0028*/ 	.byte	0x03, 0x50
        /*002a*/ 	.short	0x0000


	//----- nvinfo : EIATTR_MAXREG_COUNT
	.align		4
        /*002c*/ 	.byte	0x03, 0x1b
        /*002e*/ 	.short	0x0080


	//----- nvinfo : EIATTR_EXTERNS
	.align		4
        /*0030*/ 	.byte	0x04, 0x0f
        /*0032*/ 	.short	(.L_1232 - .L_1231)


	//   ....[0]....
	.align		4
.L_1231:
        /*0034*/ 	.word	index@(__assertfail)


	//----- nvinfo : EIATTR_MERCURY_ISA_VERSION
	.align		4
.L_1232:
        /*0038*/ 	.byte	0x03, 0x5f
        /*003a*/ 	.short	0x0101


	//----- nvinfo : EIATTR_VRC_CTA_INIT_COUNT
	.align		4
        /*003c*/ 	.byte	0x02, 0x4a
	.zero		1
	.zero		1


	//----- nvinfo : EIATTR_SYSCALL_OFFSETS
	.align		4
        /*0040*/ 	.byte	0x04, 0x46
        /*0042*/ 	.short	(.L_1234 - .L_1233)


	//   ....[0]....
.L_1233:
        /*0044*/ 	.word	0x00001e20


	//   ....[1]....
        /*0048*/ 	.word	0x000039f0


	//   ....[2]....
        /*004c*/ 	.word	0x00005580


	//   ....[3]....
        /*0050*/ 	.word	0x000070f0


	//----- nvinfo : EIATTR_EXIT_INSTR_OFFSETS
	.align		4
.L_1234:
        /*0054*/ 	.byte	0x04, 0x1c
        /*0056*/ 	.short	(.L_1236 - .L_1235)


	//   ....[0]....
.L_1235:
        /*0058*/ 	.word	0x00005610


	//   ....[1]....
        /*005c*/ 	.word	0x000068a0


	//   ....[2]....
        /*0060*/ 	.word	0x000068d0


	//   ....[3]....
        /*0064*/ 	.word	0x00006950


	//   ....[4]....
        /*0068*/ 	.word	0x00006970


	//   ....[5]....
        /*006c*/ 	.word	0x000069a0


	//   ....[6]....
        /*0070*/ 	.word	0x00006a20


	//   ....[7]....
        /*0074*/ 	.word	0x00006a50


	//   ....[8]....
        /*0078*/ 	.word	0x00006ae0


	//   ....[9]....
        /*007c*/ 	.word	0x00006b20


	//   ....[10]....
        /*0080*/ 	.word	0x00006b40


	//   ....[11]....
        /*0084*/ 	.word	0x00006be0


	//   ....[12]....
        /*0088*/ 	.word	0x00006c10


	//   ....[13]....
        /*008c*/ 	.word	0x00006cd0


	//   ....[14]....
        /*0090*/ 	.word	0x00006d20


	//   ....[15]....
        /*0094*/ 	.word	0x00006d50


	//   ....[16]....
        /*0098*/ 	.word	0x00006e00


	//   ....[17]....
        /*009c*/ 	.word	0x00006eb0


	//   ....[18]....
        /*00a0*/ 	.word	0x00006f60


	//   ....[19]....
        /*00a4*/ 	.word	0x00006ff0


	//   ....[20]....
        /*00a8*/ 	.word	0x00007100


	//   ....[21]....
        /*00ac*/ 	.word	0x00007120


	//   ....[22]....
        /*00b0*/ 	.word	0x00007140


	//----- nvinfo : EIATTR_MAX_THREADS
	.align		4
.L_1236:
        /*00b4*/ 	.byte	0x04, 0x05
        /*00b6*/ 	.short	(.L_1238 - .L_1237)
.L_1237:
        /*00b8*/ 	.word	0x00000080
        /*00bc*/ 	.word	0x00000001
        /*00c0*/ 	.word	0x00000001


	//----- nvinfo : EIATTR_CRS_STACK_SIZE
	.align		4
.L_1238:
        /*00c4*/ 	.byte	0x04, 0x1e
        /*00c6*/ 	.short	(.L_1240 - .L_1239)
.L_1239:
        /*00c8*/ 	.word	0x00000000


	//----- nvinfo : EIATTR_CBANK_PARAM_SIZE
	.align		4
.L_1240:
        /*00cc*/ 	.byte	0x03, 0x19
        /*00ce*/ 	.short	0x01b8


	//----- nvinfo : EIATTR_PARAM_CBANK
	.align		4
        /*00d0*/ 	.byte	0x04, 0x0a
        /*00d2*/ 	.short	(.L_1242 - .L_1241)
	.align		4
.L_1241:
        /*00d4*/ 	.word	index@(.nv.constant0._ZN2at6native18elementwise_kernelILi128ELi4EZNS0_15gpu_kernel_implINS0_11FillFunctorItEEEEvRNS_18TensorIteratorBaseERKT_EUliE_EEviT1_)
        /*00d8*/ 	.short	0x0380
        /*00da*/ 	.short	0x01b8


	//----- nvinfo : EIATTR_SW_WAR
	.align		4
.L_1242:
        /*00dc*/ 	.byte	0x04, 0x36
        /*00de*/ 	.short	(.L_1244 - .L_1243)
.L_1243:
        /*00e0*/ 	.word	0x00000008
.L_1244:


//--------------------- .nv.info._ZN2at6native27unrolled_elementwise_kernelINS0_11FillFunctorItEESt5arrayIPcLm1EELi4E23TrivialOffsetCalculatorILi0EjES7_ILi1EjENS0_6memory12LoadWithCastILi0EEENSA_13StoreWithCastILi1EEEEEviT_T0_T2_T3_T4_T5_ --------------------------
	.section	.nv.info._ZN2at6native27unrolled_elementwise_kernelINS0_11FillFunctorItEESt5arrayIPcLm1EELi4E23TrivialOffsetCalculatorILi0EjES7_ILi1EjENS0_6memory12LoadWithCastILi0EEENSA_13StoreWithCastILi1EEEEEviT_T0_T2_T3_T4_T5_,"",@"SHT_CUDA_INFO"
	.sectionflags	@""
	.align	4


	//----- nvinfo : EIATTR_CUDA_API_VERSION
	.align		4
        /*0000*/ 	.byte	0x04, 0x37
        /*0002*/ 	.short	(.L_1246 - .L_1245)
.L_1245:
        /*0004*/ 	.word	0x00000082


	//----- nvinfo : EIATTR_KPARAM_INFO
	.align		4
.L_1246:
        /*0008*/ 	.byte	0x04, 0x17
        /*000a*/ 	.short	(.L_1248 - .L_1247)
.L_1247:
        /*000c*/ 	.word	0x00000000
        /*0010*/ 	.short	0x0006
        /*0012*/ 	.short	0x001c
        /*0014*/ 	.byte	0x00, 0xf0, 0x21, 0x00


	//----- nvinfo : EIATTR_KPARAM_INFO
	.align		4
.L_1248:
        /*0018*/ 	.byte	0x04, 0x17
        /*001a*/ 	.short	(.L_1250 - .L_1249)
.L_1249:
        /*001c*/ 	.word	0x00000000
        /*0020*/ 	.short	0x0005
        /*0022*/ 	.short	0x0014
        /*0024*/ 	.byte	0x00, 0xf0, 0x21, 0x00


	//----- nvinfo : EIATTR_KPARAM_INFO
	.align		4
.L_1250:
        /*0028*/ 	.byte	0x04, 0x17
        /*002a*/ 	.short	(.L_1252 - .L_1251)
.L_1251:
        /*002c*/ 	.word	0x00000000
        /*0030*/ 	.short	0x0004
        /*0032*/ 	.short	0x0011
        /*0034*/ 	.byte	0x00, 0xf0, 0x05, 0x00


	//----- nvinfo : EIATTR_KPARAM_INFO
	.align		4
.L_1252:
        /*0038*/ 	.byte	0x04, 0x17
        /*003a*/ 	.short	(.L_1254 - .L_1253)
.L_1253:
        /*003c*/ 	.word	0x00000000
        /*0040*/ 	.short	0x0003
        /*0042*/ 	.short	0x0010
        /*0044*/ 	.byte	0x00, 0xf0, 0x05, 0x00


	//----- nvinfo : EIATTR_KPARAM_INFO
	.align		4
.L_1254:
        /*0048*/ 	.byte	0x04, 0x17
        /*004a*/ 	.short	(.L_1256 - .L_1255)
.L_1255:
        /*004c*/ 	.word	0x00000000
        /*0050*/ 	.short	0x0002
        /*0052*/ 	.short	0x0008
        /*0054*/ 	.byte	0x00, 0xf0, 0x21, 0x00


	//----- nvinfo : EIATTR_KPARAM_INFO
	.align		4
.L_1256:
        /*0058*/ 	.byte	0x04, 0x17
        /*005a*/ 	.short	(.L_1258 - .L_1257)
.L_1257:
        /*005c*/ 	.word	0x00000000
        /*0060*/ 	.short	0x0001
        /*0062*/ 	.short	0x0004
        /*0064*/ 	.byte	0x00, 0xf0, 0x09, 0x00


	//----- nvinfo : EIATTR_KPARAM_INFO
	.align		4
.L_1258:
        /*0068*/ 	.byte	0x04, 0x17
        /*006a*/ 	.short	(.L_1260 - .L_1259)
.L_1259:
        /*006c*/ 	.word	0x00000000
        /*0070*/ 	.short	0x0000
        /*0072*/ 	.short	0x0000
        /*0074*/ 	.byte	0x00, 0xf0, 0x11, 0x00


	//----- nvinfo : EIATTR_SPARSE_MMA_MASK
	.align		4
.L_1260:
        /*0078*/ 	.byte	0x03, 0x50
        /*007a*/ 	.short	0x0000


	//----- nvinfo : EIATTR_MAXREG_COUNT
	.align		4
        /*007c*/ 	.byte	0x03, 0x1b
        /*007e*/ 	.short	0x00ff


	//----- nvinfo : EIATTR_EXTERNS
	.align		4
        /*0080*/ 	.byte	0x04, 0x0f
        /*0082*/ 	.short	(.L_1262 - .L_1261)


	//   ....[0]....
	.align		4
.L_1261:
        /*0084*/ 	.word	index@(__assertfail)


	//----- nvinfo : EIATTR_MERCURY_ISA_VERSION
	.align		4
.L_1262:
        /*0088*/ 	.byte	0x03, 0x5f
        /*008a*/ 	.short	0x0101


	//----- nvinfo : EIATTR_VRC_CTA_INIT_COUNT
	.align		4
        /*008c*/ 	.byte	0x02, 0x4a
	.zero		1
	.zero		1


	//----- nvinfo : EIATTR_SYSCALL_OFFSETS
	.align		4
        /*0090*/ 	.byte	0x04, 0x46
        /*0092*/ 	.short	(.L_1264 - .L_1263)


	//   ....[0]....
.L_1263:
        /*0094*/ 	.word	0x00000dc0


	//   ....[1]....
        /*0098*/ 	.word	0x00001bb0


	//   ....[2]....
        /*009c*/ 	.word	0x00002a60


	//   ....[3]....
        /*00a0*/ 	.word	0x00003920


	//----- nvinfo : EIATTR_EXIT_INSTR_OFFSETS
	.align		4
.L_1264:
        /*00a4*/ 	.byte	0x04, 0x1c
        /*00a6*/ 	.short	(.L_1266 - .L_1265)


	//   ....[0]....
.L_1265:
        /*00a8*/ 	.word	0x00002ce0


	//   ....[1]....
        /*00ac*/ 	.word	0x00002e20


	//   ....[2]....
        /*00b0*/ 	.word	0x00002e50


	//   ....[3]....
        /*00b4*/ 	.word	0x00002f00


	//   ....[4]....
        /*00b8*/ 	.word	0x00002f40


	//   ....[5]....
        /*00bc*/ 	.word	0x00002f70


	//   ....[6]....
        /*00c0*/ 	.word	0x00003010


	//   ....[7]....
        /*00c4*/ 	.word	0x00003060


	//   ....[8]....
        /*00c8*/ 	.word	0x00003110


	//   ....[9]....
        /*00cc*/ 	.word	0x00003170


	//   ....[10]....
        /*00d0*/ 	.word	0x000031b0


	//   ....[11]....
        /*00d4*/ 	.word	0x00003280


	//   ....[12]....
        /*00d8*/ 	.word	0x000033b0


	//   ....[13]....
        /*00dc*/ 	.word	0x000034e0


	//   ....[14]....
        /*00e0*/ 	.word	0x00003620


	//   ....[15]....
        /*00e4*/ 	.word	0x00003670


	//   ....[16]....
        /*00e8*/ 	.word	0x000036b0


	//   ....[17]....
        /*00ec*/ 	.word	0x00003770


	//   ....[18]....
        /*00f0*/ 	.word	0x000037c0


	//   ....[19]....
        /*00f4*/ 	.word	0x00003930


	//   ....[20]....
        /*00f8*/ 	.word	0x00003a00


	//   ....[21]....
        /*00fc*/ 	.word	0x00003ab0


	//   ....[22]....
        /*0100*/ 	.word	0x00003ae0


	//   ....[23]....
        /*0104*/ 	.word	0x00003b30


	//   ....[24]....
        /*0108*/ 	.word	0x00003b80


	//----- nvinfo : EIATTR_MAX_THREADS
	.align		4
.L_1266:
        /*010c*/ 	.byte	0x04, 0x05
        /*010e*/ 	.short	(.L_1268 - .L_1267)
.L_1267:
        /*0110*/ 	.word	0x00000080
        /*0114*/ 	.word	0x00000001
        /*0118*/ 	.word	0x00000001


	//----- nvinfo : EIATTR_CRS_STACK_SIZE
	.align		4
.L_1268:
        /*011c*/ 	.byte	0x04, 0x1e
        /*011e*/ 	.short	(.L_1270 - .L_1269)
.L_1269:
        /*0120*/ 	.word	0x00000000


	//----- nvinfo : EIATTR_CBANK_PARAM_SIZE
	.align		4
.L_1270:
        /*0124*/ 	.byte	0x03, 0x19
        /*0126*/ 	.short	0x0024


	//----- nvinfo : EIATTR_PARAM_CBANK
	.align		4
        /*0128*/ 	.byte	0x04, 0x0a
        /*012a*/ 	.short	(.L_1272 - .L_1271)
	.align		4
.L_1271:
        /*012c*/ 	.word	index@(.nv.constant0._ZN2at6native27unrolled_elementwise_kernelINS0_11FillFunctorItEESt5arrayIPcLm1EELi4E23TrivialOffsetCalculatorILi0EjES7_ILi1EjENS0_6memory12LoadWithCastILi0EEENSA_13StoreWithCastILi1EEEEEviT_T0_T2_T3_T4_T5_)
        /*0130*/ 	.short	0x0380
        /*0132*/ 	.short	0x0024


	//----- nvinfo : EIATTR_SW_WAR
	.align		4
.L_1272:
        /*0134*/ 	.byte	0x04, 0x36
        /*0136*/ 	.short	(.L_1274 - .L_1273)
.L_1273:
        /*0138*/ 	.word	0x00000008
.L_1274:


//--------------------- .nv.info._ZN2at6native18elementwise_kernelILi128ELi4EZNS0_22gpu_kernel_impl_nocastINS0_11FillFunctorItEEEEvRNS_18TensorIteratorBaseERKT_EUliE_EEviT1_ --------------------------
	.section	.nv.info._ZN2at6native18elementwise_kernelILi128ELi4EZNS0_22gpu_kernel_impl_nocastINS0_11FillFunctorItEEEEvRNS_18TensorIteratorBaseERKT_EUliE_EEviT1_,"",@"SHT_CUDA_INFO"
	.sectionflags	@""
	.align	4


	//----- nvinfo : EIATTR_CUDA_API_VERSION
	.align		4
        /*0000*/ 	.byte	0x04, 0x37
        /*0002*/ 	.short	(.L_1276 - .L_1275)
.L_1275:
        /*0004*/ 	.word	0x00000082


	//----- nvinfo : EIATTR_KPARAM_INFO
	.align		4
.L_1276:
        /*0008*/ 	.byte	0x04, 0x17
        /*000a*/ 	.short	(.L_1278 - .L_1277)
.L_1277:
        /*000c*/ 	.word	0x00000000
        /*0010*/ 	.short	0x0001
        /*0012*/ 	.short	0x0008
        /*0014*/ 	.byte	0x00, 0xf0, 0xc1, 0x06


	//----- nvinfo : EIATTR_KPARAM_INFO
	.align		4
.L_1278:
        /*0018*/ 	.byte	0x04, 0x17
        /*001a*/ 	.short	(.L_1280 - .L_1279)
.L_1279:
        /*001c*/ 	.word	0x00000000
        /*0020*/ 	.short	0x0000
        /*0022*/ 	.short	0x0000
        /*0024*/ 	.byte	0x00, 0xf0, 0x11, 0x00


	//----- nvinfo : EIATTR_SPARSE_MMA_MASK
	.align		4
.L_1280:
        /*0028*/ 	.byte	0x03, 0x50
        /*002a*/ 	.short	0x0000


	//----- nvinfo : EIATTR_MAXREG_COUNT
	.align		4
        /*002c*/ 	.byte	0x03, 0x1b
        /*002e*/ 	.short	0x0080


	//----- nvinfo : EIATTR_MERCURY_ISA_VERSION
	.align		4
        /*0030*/ 	.byte	0x03, 0x5f
        /*0032*/ 	.short	0x0101


	//----- nvinfo : EIATTR_VRC_CTA_INIT_COUNT
	.align		4
        /*0034*/ 	.byte	0x02, 0x4a
	.zero		1
	.zero		1


	//----- nvinfo : EIATTR_EXIT_INSTR_OFFSETS
	.align		4
        /*0038*/ 	.byte	0x04, 0x1c
        /*003a*/ 	.short	(.L_1282 - .L_1281)


	//   ....[0]....
.L_1281:
        /*003c*/ 	.word	0x000000b0


	//   ....[1]....
        /*0040*/ 	.word	0x000000f0


	//   ....[2]....
        /*0044*/ 	.word	0x00003680


	//   ....[3]....
        /*0048*/ 	.word	0x000047f0


	//----- nvinfo : EIATTR_MAX_THREADS
	.align		4
.L_1282:
        /*004c*/ 	.byte	0x04, 0x05
        /*004e*/ 	.short	(.L_1284 - .L_1283)
.L_1283:
        /*0050*/ 	.word	0x00000080
        /*0054*/ 	.word	0x00000001
        /*0058*/ 	.word	0x00000001


	//----- nvinfo : EIATTR_CRS_STACK_SIZE
	.align		4
.L_1284:
        /*005c*/ 	.byte	0x04, 0x1e
        /*005e*/ 	.short	(.L_1286 - .L_1285)
.L_1285:
        /*0060*/ 	.word	0x00000000


	//----- nvinfo : EIATTR_CBANK_PARAM_SIZE
	.align		4
.L_1286:
        /*0064*/ 	.byte	0x03, 0x19
        /*0066*/ 	.short	0x01b8


	//----- nvinfo : EIATTR_PARAM_CBANK
	.align		4
        /*0068*/ 	.byte	0x04, 0x0a
        /*006a*/ 	.short	(.L_1288 - .L_1287)
	.align		4
.L_1287:
        /*006c*/ 	.word	index@(.nv.constant0._ZN2at6native18elementwise_kernelILi128ELi4EZNS0_22gpu_kernel_impl_nocastINS0_11FillFunctorItEEEEvRNS_18TensorIteratorBaseERKT_EUliE_EEviT1_)
        /*0070*/ 	.short	0x0380
        /*0072*/ 	.short	0x01b8


	//----- nvinfo : EIATTR_SW_WAR
	.align		4
.L_1288:
        /*0074*/ 	.byte	0x04, 0x36
        /*0076*/ 	.short	(.L_1290 - .L_1289)
.L_1289:
        /*0078*/ 	.word	0x00000008
.L_1290:


//--------------------- .nv.info._ZN2at6native27unrolled_elementwise_kernelINS0_11FillFunctorItEESt5arrayIPcLm1EELi4E23TrivialOffsetCalculatorILi0EjES7_ILi1EjENS0_6memory15LoadWithoutCastENSA_16StoreWithoutCastEEEviT_T0_T2_T3_T4_T5_ --------------------------
	.section	.nv.info._ZN2at6native27unrolled_elementwise_kernelINS0_11FillFunctorItEESt5arrayIPcLm1EELi4E23TrivialOffsetCalculatorILi0EjES7_ILi1EjENS0_6memory15LoadWithoutCastENSA_16StoreWithoutCastEEEviT_T0_T2_T3_T4_T5_,"",@"SHT_CUDA_INFO"
	.sectionflags	@""
	.align	4


	//----- nvinfo : EIATTR_CUDA_API_VERSION
	.align		4
        /*0000*/ 	.byte	0x04, 0x37
        /*0002*/ 	.short	(.L_1292 - .L_1291)
.L_1291:
        /*0004*/ 	.word	0x00000082


	//----- nvinfo : EIATTR_KPARAM_INFO
	.align		4
.L_1292:
        /*0008*/ 	.byte	0x04, 0x17
        /*000a*/ 	.short	(.L_1294 - .L_1293)
.L_1293:
        /*000c*/ 	.word	0x00000000
        /*0010*/ 	.short	0x0006
        /*0012*/ 	.short	0x0013
        /*0014*/ 	.byte	0x00, 0xf0, 0x05, 0x00


	//----- nvinfo : EIATTR_KPARAM_INFO
	.align		4
.L_1294:
        /*0018*/ 	.byte	0x04, 0x17
        /*001a*/ 	.short	(.L_1296 - .L_1295)
.L_1295:
        /*001c*/ 	.word	0x00000000
        /*0020*/ 	.short	0x0005
        /*0022*/ 	.short	0x0012
        /*0024*/ 	.byte	0x00, 0xf0, 0x05, 0x00


	//----- nvinfo : EIATTR_KPARAM_INFO
	.align		4
.L_1296:
        /*0028*/ 	.byte	0x04, 0x17
        /*002a*/ 	.short	(.L_1298 - .L_1297)
.L_1297:
        /*002c*/ 	.word	0x00000000
        /*0030*/ 	.short	0x0004
        /*0032*/ 	.short	0x0011
        /*0034*/ 	.byte	0x00, 0xf0, 0x05, 0x00


	//----- nvinfo : EIATTR_KPARAM_INFO
	.align		4
.L_1298:
        /*0038*/ 	.byte	0x04, 0x17
        /*003a*/ 	.short	(.L_1300 - .L_1299)
.L_1299:
        /*003c*/ 	.word	0x00000000
        /*0040*/ 	.short	0x0003
        /*0042*/ 	.short	0x0010
        /*0044*/ 	.byte	0x00, 0xf0, 0x05, 0x00


	//----- nvinfo : EIATTR_KPARAM_INFO
	.align		4
.L_1300:
        /*0048*/ 	.byte	0x04, 0x17
        /*004a*/ 	.short	(.L_1302 - .L_1301)
.L_1301:
        /*004c*/ 	.word	0x00000000
        /*0050*/ 	.short	0x0002
        /*0052*/ 	.short	0x0008
        /*0054*/ 	.byte	0x00, 0xf0, 0x21, 0x00


	//----- nvinfo : EIATTR_KPARAM_INFO
	.align		4
.L_1302:
        /*0058*/ 	.byte	0x04, 0x17
        /*005a*/ 	.short	(.L_1304 - .L_1303)
.L_1303:
        /*005c*/ 	.word	0x00000000
        /*0060*/ 	.short	0x0001
        /*0062*/ 	.short	0x0004
        /*0064*/ 	.byte	0x00, 0xf0, 0x09, 0x00


	//----- nvinfo : EIATTR_KPARAM_INFO
	.align		4
.L_1304:
        /*0068*/ 	.byte	0x04, 0x17
        /*006a*/ 	.short	(.L_1306 - .L_1305)
.L_1305:
        /*006c*/ 	.word	0x00000000
        /*0070*/ 	.short	0x0000
        /*0072*/ 	.short	0x0000
        /*0074*/ 	.byte	0x00, 0xf0, 0x11, 0x00


	//----- nvinfo : EIATTR_SPARSE_MMA_MASK
	.align		4
.L_1306:
        /*0078*/ 	.byte	0x03, 0x50
        /*007a*/ 	.short	0x0000


	//----- nvinfo : EIATTR_MAXREG_COUNT
	.align		4
        /*007c*/ 	.byte	0x03, 0x1b
        /*007e*/ 	.short	0x00ff


	//----- nvinfo : EIATTR_MERCURY_ISA_VERSION
	.align		4
        /*0080*/ 	.byte	0x03, 0x5f
        /*0082*/ 	.short	0x0101


	//----- nvinfo : EIATTR_VRC_CTA_INIT_COUNT
	.align		4
        /*0084*/ 	.byte	0x02, 0x4a
	.zero		1
	.zero		1


	//----- nvinfo : EIATTR_EXIT_INSTR_OFFSETS
	.align		4
        /*0088*/ 	.byte	0x04, 0x1c
        /*008a*/ 	.short	(.L_1308 - .L_1307)


	//   ....[0]....
.L_1307:
        /*008c*/ 	.word	0x000001e0


	//   ....[1]....
        /*0090*/ 	.word	0x00000240


	//----- nvinfo : EIATTR_MAX_THREADS
	.align		4
.L_1308:
        /*0094*/ 	.byte	0x04, 0x05
        /*0096*/ 	.short	(.L_1310 - .L_1309)
.L_1309:
        /*0098*/ 	.word	0x00000080
        /*009c*/ 	.word	0x00000001
        /*00a0*/ 	.word	0x00000001


	//----- nvinfo : EIATTR_CRS_STACK_SIZE
	.align		4
.L_1310:
        /*00a4*/ 	.byte	0x04, 0x1e
        /*00a6*/ 	.short	(.L_1312 - .L_1311)
.L_1311:
        /*00a8*/ 	.word	0x00000000


	//----- nvinfo : EIATTR_CBANK_PARAM_SIZE
	.align		4
.L_1312:
        /*00ac*/ 	.byte	0x03, 0x19
        /*00ae*/ 	.short	0x0014


	//----- nvinfo : EIATTR_PARAM_CBANK
	.align		4
        /*00b0*/ 	.byte	0x04, 0x0a
        /*00b2*/ 	.short	(.L_1314 - .L_1313)
	.align		4
.L_1313:
        /*00b4*/ 	.word	index@(.nv.constant0._ZN2at6native27unrolled_elementwise_kernelINS0_11FillFunctorItEESt5arrayIPcLm1EELi4E23TrivialOffsetCalculatorILi0EjES7_ILi1EjENS0_6memory15LoadWithoutCastENSA_16StoreWithoutCastEEEviT_T0_T2_T3_T4_T5_)
        /*00b8*/ 	.short	0x0380
        /*00ba*/ 	.short	0x0014


	//----- nvinfo : EIATTR_SW_WAR
	.align		4
.L_1314:
        /*00bc*/ 	.byte	0x04, 0x36
        /*00be*/ 	.short	(.L_1316 - .L_1315)
.L_1315:
        /*00c0*/ 	.word	0x00000008
.L_1316:


//--------------------- .nv.info._ZN2at6native29vectorized_elementwise_kernelILi2ENS0_11FillFunctorItEESt5arrayIPcLm1EEEEviT0_T1_ --------------------------
	.section	.nv.info._ZN2at6native29vectorized_elementwise_kernelILi2ENS0_11FillFunctorItEESt5arrayIPcLm1EEEEviT0_T1_,"",@"SHT_CUDA_INFO"
	.sectionflags	@""
	.align	4


	//----- nvinfo : EIATTR_CUDA_API_VERSION
	.align		4
        /*0000*/ 	.byte	0x04, 0x37
        /*0002*/ 	.short	(.L_1318 - .L_1317)
.L_1317:
        /*0004*/ 	.word	0x00000082


	//----- nvinfo : EIATTR_KPARAM_INFO
	.align		4
.L_1318:
        /*0008*/ 	.byte	0x04, 0x17
        /*000a*/ 	.short	(.L_1320 - .L_1319)
.L_1319:
        /*000c*/ 	.word	0x00000000
        /*0010*/ 	.short	0x0002
        /*0012*/ 	.short	0x0008
        /*0014*/ 	.byte	0x00, 0xf0, 0x21, 0x00


	//----- nvinfo : EIATTR_KPARAM_INFO
	.align		4
.L_1320:
        /*0018*/ 	.byte	0x04, 0x17
        /*001a*/ 	.short	(.L_1322 - .L_1321)
.L_1321:
        /*001c*/ 	.word	0x00000000
        /*0020*/ 	.short	0x0001
        /*0022*/ 	.short	0x0004
        /*0024*/ 	.byte	0x00, 0xf0, 0x09, 0x00


	//----- nvinfo : EIATTR_KPARAM_INFO
	.align		4
.L_1322:
        /*0028*/ 	.byte	0x04, 0x17
        /*002a*/ 	.short	(.L_1324 - .L_1323)
.L_1323:
        /*002c*/ 	.word	0x00000000
        /*0030*/ 	.short	0x0000
        /*0032*/ 	.short	0x0000
        /*0034*/ 	.byte	0x00, 0xf0, 0x11, 0x00


	//----- nvinfo : EIATTR_SPARSE_MMA_MASK
	.align		4
.L_1324:
        /*0038*/ 	.byte	0x03, 0x50
        /*003a*/ 	.short	0x0000


	//----- nvinfo : EIATTR_MAXREG_COUNT
	.align		4
        /*003c*/ 	.byte	0x03, 0x1b
        /*003e*/ 	.short	0x00ff


	//----- nvinfo : EIATTR_MERCURY_ISA_VERSION
	.align		4
        /*0040*/ 	.byte	0x03, 0x5f
        /*0042*/ 	.short	0x0101


	//----- nvinfo : EIATTR_VRC_CTA_INIT_COUNT
	.align		4
        /*0044*/ 	.byte	0x02, 0x4a
	.zero		1
	.zero		1


	//----- nvinfo : EIATTR_EXIT_INSTR_OFFSETS
	.align		4
        /*0048*/ 	.byte	0x04, 0x1c
        /*004a*/ 	.short	(.L_1326 - .L_1325)


	//   ....[0]....
.L_1325:
        /*004c*/ 	.word	0x00000470


	//   ....[1]....
        /*0050*/ 	.word	0x000004d0


	//   ....[2]....
        /*0054*/ 	.word	0x000005a0


	//----- nvinfo : EIATTR_MAX_THREADS
	.align		4
.L_1326:
        /*0058*/ 	.byte	0x04, 0x05
        /*005a*/ 	.short	(.L_1328 - .L_1327)
.L_1327:
        /*005c*/ 	.word	0x00000080
        /*0060*/ 	.word	0x00000001
        /*0064*/ 	.word	0x00000001


	//----- nvinfo : EIATTR_CRS_STACK_SIZE
	.align		4
.L_1328:
        /*0068*/ 	.byte	0x04, 0x1e
        /*006a*/ 	.short	(.L_1330 - .L_1329)
.L_1329:
        /*006c*/ 	.word	0x00000000


	//----- nvinfo : EIATTR_CBANK_PARAM_SIZE
	.align		4
.L_1330:
        /*0070*/ 	.byte	0x03, 0x19
        /*0072*/ 	.short	0x0010


	//----- nvinfo : EIATTR_PARAM_CBANK
	.align		4
        /*0074*/ 	.byte	0x04, 0x0a
        /*0076*/ 	.short	(.L_1332 - .L_1331)
	.align		4
.L_1331:
        /*0078*/ 	.word	index@(.nv.constant0._ZN2at6native29vectorized_elementwise_kernelILi2ENS0_11FillFunctorItEESt5arrayIPcLm1EEEEviT0_T1_)
        /*007c*/ 	.short	0x0380
        /*007e*/ 	.short	0x0010


	//----- nvinfo : EIATTR_SW_WAR
	.align		4
.L_1332:
        /*0080*/ 	.byte	0x04, 0x36
        /*0082*/ 	.short	(.L_1334 - .L_1333)
.L_1333:
        /*0084*/ 	.word	0x00000008
.L_1334:


//--------------------- .nv.info._ZN2at6native29vectorized_elementwise_kernelILi4ENS0_11FillFunctorItEESt5arrayIPcLm1EEEEviT0_T1_ --------------------------
	.section	.nv.info._ZN2at6native29vectorized_elementwise_kernelILi4ENS0_11FillFunctorItEESt5arrayIPcLm1EEEEviT0_T1_,"",@"SHT_CUDA_INFO"
	.sectionflags	@""
	.align	4


	//----- nvinfo : EIATTR_CUDA_API_VERSION
	.align		4
        /*0000*/ 	.byte	0x04, 0x37
        /*0002*/ 	.short	(.L_1336 - .L_1335)
.L_1335:
        /*0004*/ 	.word	0x00000082


	//----- nvinfo : EIATTR_KPARAM_INFO
	.align		4
.L_1336:
        /*0008*/ 	.byte	0x04, 0x17
        /*000a*/ 	.short	(.L_1338 - .L_1337)
.L_1337:
        /*000c*/ 	.word	0x00000000
        /*0010*/ 	.short	0x0002
        /*0012*/ 	.short	0x0008
        /*0014*/ 	.byte	0x00, 0xf0, 0x21, 0x00


	//----- nvinfo : EIATTR_KPARAM_INFO
	.align		4
.L_1338:
        /*0018*/ 	.byte	0x04, 0x17
        /*001a*/ 	.short	(.L_1340 - .L_1339)
.L_1339:
        /*001c*/ 	.word	0x00000000
        /*0020*/ 	.short	0x0001
        /*0022*/ 	.short	0x0004
        /*0024*/ 	.byte	0x00, 0xf0, 0x09, 0x00


	//----- nvinfo : EIATTR_KPARAM_INFO
	.align		4
.L_1340:
        /*0028*/ 	.byte	0x04, 0x17
        /*002a*/ 	.short	(.L_1342 - .L_1341)
.L_1341:
        /*002c*/ 	.word	0x00000000
        /*0030*/ 	.short	0x0000
        /*0032*/ 	.short	0x0000
        /*0034*/ 	.byte	0x00, 0xf0, 0x11, 0x00


	//----- nvinfo : EIATTR_SPARSE_MMA_MASK
	.align		4
.L_1342:
        /*0038*/ 	.byte	0x03, 0x50
        /*003a*/ 	.short	0x0000


	//----- nvinfo : EIATTR_MAXREG_COUNT
	.align		4
        /*003c*/ 	.byte	0x03, 0x1b
        /*003e*/ 	.short	0x00ff


	//----- nvinfo : EIATTR_MERCURY_ISA_VERSION
	.align		4
        /*0040*/ 	.byte	0x03, 0x5f
        /*0042*/ 	.short	0x0101


	//----- nvinfo : EIATTR_VRC_CTA_INIT_COUNT
	.align		4
        /*0044*/ 	.byte	0x02, 0x4a
	.zero		1
	.zero		1


	//----- nvinfo : EIATTR_EXIT_INSTR_OFFSETS
	.align		4
        /*0048*/ 	.byte	0x04, 0x1c
        /*004a*/ 	.short	(.L_1344 - .L_1343)


	//   ....[0]....
.L_1343:
        /*004c*/ 	.word	0x00000470


	//   ....[1]....
        /*0050*/ 	.word	0x000004d0


	//   ....[2]....
        /*0054*/ 	.word	0x000005b0


	//----- nvinfo : EIATTR_MAX_THREADS
	.align		4
.L_1344:
        /*0058*/ 	.byte	0x04, 0x05
        /*005a*/ 	.short	(.L_1346 - .L_1345)
.L_1345:
        /*005c*/ 	.word	0x00000080
        /*0060*/ 	.word	0x00000001
        /*0064*/ 	.word	0x00000001


	//----- nvinfo : EIATTR_CRS_STACK_SIZE
	.align		4
.L_1346:
        /*0068*/ 	.byte	0x04, 0x1e
        /*006a*/ 	.short	(.L_1348 - .L_1347)
.L_1347:
        /*006c*/ 	.word	0x00000000


	//----- nvinfo : EIATTR_CBANK_PARAM_SIZE
	.align		4
.L_1348:
        /*0070*/ 	.byte	0x03, 0x19
        /*0072*/ 	.short	0x0010


	//----- nvinfo : EIATTR_PARAM_CBANK
	.align		4
        /*0074*/ 	.byte	0x04, 0x0a
        /*0076*/ 	.short	(.L_1350 - .L_1349)
	.align		4
.L_1349:
        /*0078*/ 	.word	index@(.nv.constant0._ZN2at6native29vectorized_elementwise_kernelILi4ENS0_11FillFunctorItEESt5arrayIPcLm1EEEEviT0_T1_)
        /*007c*/ 	.short	0x0380
        /*007e*/ 	.short	0x0010


	//----- nvinfo : EIATTR_SW_WAR
	.align		4
.L_1350:
        /*0080*/ 	.byte	0x04, 0x36
        /*0082*/ 	.short	(.L_1352 - .L_1351)
.L_1351:
        /*0084*/ 	.word	0x00000008
.L_1352:


//--------------------- .nv.info._ZN2at6native29vectorized_elementwise_kernelILi8ENS0_11FillFunctorItEESt5arrayIPcLm1EEEEviT0_T1_ --------------------------
	.section	.nv.info._ZN2at6native29vectorized_elementwise_kernelILi8ENS0_11FillFunctorItEESt5arrayIPcLm1EEEEviT0_T1_,"",@"SHT_CUDA_INFO"
	.sectionflags	@""
	.align	4


	//----- nvinfo : EIATTR_CUDA_API_VERSION
	.align		4
        /*0000*/ 	.byte	0x04, 0x37
        /*0002*/ 	.short	(.L_1354 - .L_1353)
.L_1353:
        /*0004*/ 	.word	0x00000082


	//----- nvinfo : EIATTR_KPARAM_INFO
	.align		4
.L_1354:
        /*0008*/ 	.byte	0x04, 0x17
        /*000a*/ 	.short	(.L_1356 - .L_1355)
.L_1355:
        /*000c*/ 	.word	0x00000000
        /*0010*/ 	.short	0x0002
        /*0012*/ 	.short	0x0008
        /*0014*/ 	.byte	0x00, 0xf0, 0x21, 0x00


	//----- nvinfo : EIATTR_KPARAM_INFO
	.align		4
.L_1356:
        /*0018*/ 	.byte	0x04, 0x17
        /*001a*/ 	.short	(.L_1358 - .L_1357)
.L_1357:
        /*001c*/ 	.word	0x00000000
        /*0020*/ 	.short	0x0001
        /*0022*/ 	.short	0x0004
        /*0024*/ 	.byte	0x00, 0xf0, 0x09, 0x00


	//----- nvinfo : EIATTR_KPARAM_INFO
	.align		4
.L_1358:
        /*0028*/ 	.byte	0x04, 0x17
        /*002a*/ 	.short	(.L_1360 - .L_1359)
.L_1359:
        /*002c*/ 	.word	0x00000000
        /*0030*/ 	.short	0x0000
        /*0032*/ 	.short	0x0000
        /*0034*/ 	.byte	0x00, 0xf0, 0x11, 0x00


	//----- nvinfo : EIATTR_SPARSE_MMA_MASK
	.align		4
.L_1360:
        /*0038*/ 	.byte	0x03, 0x50
        /*003a*/ 	.short	0x0000


	//----- nvinfo : EIATTR_MAXREG_COUNT
	.align		4
        /*003c*/ 	.byte	0x03, 0x1b
        /*003e*/ 	.short	0x00ff


	//----- nvinfo : EIATTR_MERCURY_ISA_VERSION
	.align		4
        /*0040*/ 	.byte	0x03, 0x5f
        /*0042*/ 	.short	0x0101


	//----- nvinfo : EIATTR_VRC_CTA_INIT_COUNT
	.align		4
        /*0044*/ 	.byte	0x02, 0x4a
	.zero		1
	.zero		1


	//----- nvinfo : EIATTR_EXIT_INSTR_OFFSETS
	.align		4
        /*0048*/ 	.byte	0x04, 0x1c
        /*004a*/ 	.short	(.L_1362 - .L_1361)


	//   ....[0]....
.L_1361:
        /*004c*/ 	.word	0x00000470


	//   ....[1]....
        /*0050*/ 	.word	0x000004d0


	//   ....[2]....
        /*0054*/ 	.word	0x000005a0


	//----- nvinfo : EIATTR_MAX_THREADS
	.align		4
.L_1362:
        /*0058*/ 	.byte	0x04, 0x05
        /*005a*/ 	.short	(.L_1364 - .L_1363)
.L_1363:
        /*005c*/ 	.word	0x00000080
        /*0060*/ 	.word	0x00000001
        /*0064*/ 	.word	0x00000001


	//----- nvinfo : EIATTR_CRS_STACK_SIZE
	.align		4
.L_1364:
        /*0068*/ 	.byte	0x04, 0x1e
        /*006a*/ 	.short	(.L_1366 - .L_1365)
.L_1365:
        /*006c*/ 	.word	0x00000000


	//----- nvinfo : EIATTR_CBANK_PARAM_SIZE
	.align		4
.L_1366:
        /*0070*/ 	.byte	0x03, 0x19
        /*0072*/ 	.short	0x0010


	//----- nvinfo : EIATTR_PARAM_CBANK
	.align		4
        /*0074*/ 	.byte	0x04, 0x0a
        /*0076*/ 	.short	(.L_1368 - .L_1367)
	.align		4
.L_1367:
        /*0078*/ 	.word	index@(.nv.constant0._ZN2at6native29vectorized_elementwise_kernelILi8ENS0_11FillFunctorItEESt5arrayIPcLm1EEEEviT0_T1_)
        /*007c*/ 	.short	0x0380
        /*007e*/ 	.short	0x0010


	//----- nvinfo : EIATTR_SW_WAR
	.align		4
.L_1368:
        /*0080*/ 	.byte	0x04, 0x36
        /*0082*/ 	.short	(.L_1370 - .L_1369)
.L_1369:
        /*0084*/ 	.word	0x00000008
.L_1370:


//--------------------- .nv.info._ZN2at6native18elementwise_kernelILi128ELi4EZNS0_15gpu_kernel_implINS0_11FillFunctorIN3c1014Float8_e8m0fnuEEEEEvRNS_18TensorIteratorBaseERKT_EUliE_EEviT1_ --------------------------
	.section	.nv.info._ZN2at6native18elementwise_kernelILi128ELi4EZNS0_15gpu_kernel_implINS0_11FillFunctorIN3c1014Float8_e8m0fnuEEEEEvRNS_18TensorIteratorBaseERKT_EUliE_EEviT1_,"",@"SHT_CUDA_INFO"
	.sectionflags	@""
	.align	4


	//----- nvinfo : EIATTR_CUDA_API_VERSION
	.align		4
        /*0000*/ 	.byte	0x04, 0x37
        /*0002*/ 	.short	(.L_1372 - .L_1371)
.L_1371:
        /*0004*/ 	.word	0x00000082


	//----- nvinfo : EIATTR_KPARAM_INFO
	.align		4
.L_1372:
        /*0008*/ 	.byte	0x04, 0x17
        /*000a*/ 	.short	(.L_1374 - .L_1373)
.L_1373:
        /*000c*/ 	.word	0x00000000
        /*0010*/ 	.short	0x0001
        /*0012*/ 	.short	0x0008
        /*0014*/ 	.byte	0x00, 0xf0, 0xc1, 0x06


	//----- nvinfo : EIATTR_KPARAM_INFO
	.align		4
.L_1374:
        /*0018*/ 	.byte	0x04, 0x17
        /*001a*/ 	.short	(.L_1376 - .L_1375)
.L_1375:
        /*001c*/ 	.word	0x00000000
        /*0020*/ 	.short	0x0000
        /*0022*/ 	.short	0x0000
        /*0024*/ 	.byte	0x00, 0xf0, 0x11, 0x00


	//----- nvinfo : EIATTR_SPARSE_MMA_MASK
	.align		4
.L_1376:
        /*0028*/ 	.byte	0x03, 0x50
        /*002a*/ 	.short	0x0000


	//----- nvinfo : EIATTR_MAXREG_COUNT
	.align		4
        /*002c*/ 	.byte	0x03, 0x1b
        /*002e*/ 	.short	0x0080


	//----- nvinfo : EIATTR_EXTERNS
	.align		4
        /*0030*/ 	.byte	0x04, 0x0f
        /*0032*/ 	.short	(.L_1378 - .L_1377)


	//   ....[0]....
	.align		4
.L_1377:
        /*0034*/ 	.word	index@(__assertfail)


	//----- nvinfo : EIATTR_MERCURY_ISA_VERSION
	.align		4
.L_1378:
        /*0038*/ 	.byte	0x03, 0x5f
        /*003a*/ 	.short	0x0101


	//----- nvinfo : EIATTR_VRC_CTA_INIT_COUNT
	.align		4
        /*003c*/ 	.byte	0x02, 0x4a
	.zero		1
	.zero		1


	//----- nvinfo : EIATTR_SYSCALL_OFFSETS
	.align		4
        /*0040*/ 	.byte	0x04, 0x46
        /*0042*/ 	.short	(.L_1380 - .L_1379)


	//   ....[0]....
.L_1379:
        /*0044*/ 	.word	0x00002320


	//   ....[1]....
        /*0048*/ 	.word	0x00004b00


	//   ....[2]....
        /*004c*/ 	.word	0x000070a0


	//   ....[3]....
        /*0050*/ 	.word	0x00009640


	//----- nvinfo : EIATTR_EXIT_INSTR_OFFSETS
	.align		4
.L_1380:
        /*0054*/ 	.byte	0x04, 0x1c
        /*0056*/ 	.short	(.L_1382 - .L_1381)


	//   ....[0]....
.L_1381:
        /*0058*/ 	.word	0x00007230


	//   ....[1]....
        /*005c*/ 	.word	0x00008530


	//   ....[2]....
        /*0060*/ 	.word	0x000085e0


	//   ....[3]....
        /*0064*/ 	.word	0x000086e0


	//   ....[4]....
        /*0068*/ 	.word	0x00008780


	//   ....[5]....
        /*006c*/ 	.word	0x00008820


	//   ....[6]....
        /*0070*/ 	.word	0x00008910


	//   ....[7]....
        /*0074*/ 	.word	0x000089b0


	//   ....[8]....
        /*0078*/ 	.word	0x00008ab0


	//   ....[9]....
        /*007c*/ 	.word	0x00008b60


	//   ....[10]....
        /*0080*/ 	.word	0x00008c20


	//   ....[11]....
        /*0084*/ 	.word	0x00008cc0


	//   ....[12]....
        /*0088*/ 	.word	0x00008d90


	//   ....[13]....
        /*008c*/ 	.word	0x00008ef0


	//   ....[14]....
        /*0090*/ 	.word	0x00008fd0


	//   ....[15]....
        /*0094*/ 	.word	0x00009000


	//   ....[16]....
        /*0098*/ 	.word	0x00009050


	//   ....[17]....
        /*009c*/ 	.word	0x000090f0


	//   ....[18]....
        /*00a0*/ 	.word	0x00009210


	//   ....[19]....
        /*00a4*/ 	.word	0x00009370


	//   ....[20]....
        /*00a8*/ 	.word	0x000094d0


	//   ....[21]....
        /*00ac*/ 	.word	0x00009540


	//   ....[22]....
        /*00b0*/ 	.word	0x00009650


	//   ....[23]....
        /*00b4*/ 	.word	0x000096f0


	//   ....[24]....
        /*00b8*/ 	.word	0x00009790


	//----- nvinfo : EIATTR_MAX_THREADS
	.align		4
.L_1382:
        /*00bc*/ 	.byte	0x04, 0x05
        /*00be*/ 	.short	(.L_1384 - .L_1383)
.L_1383:
        /*00c0*/ 	.word	0x00000080
        /*00c4*/ 	.word	0x00000001
        /*00c8*/ 	.word	0x00000001


	//----- nvinfo : EIATTR_CRS_STACK_SIZE
	.align		4
.L_1384:
        /*00cc*/ 	.byte	0x04, 0x1e
        /*00ce*/ 	.short	(.L_1386 - .L_1385)
.L_1385:
        /*00d0*/ 	.word	0x00000000


	//----- nvinfo : EIATTR_CBANK_PARAM_SIZE
	.align		4
.L_1386:
        /*00d4*/ 	.byte	0x03, 0x19
        /*00d6*/ 	.short	0x01b8


	//----- nvinfo : EIATTR_PARAM_CBANK
	.align		4
        /*00d8*/ 	.byte	0x04, 0x0a
        /*00da*/ 	.short	(.L_1388 - .L_1387)
	.align		4
.L_1387:
        /*00dc*/ 	.word	index@(.nv.constant0._ZN2at6native18elementwise_kernelILi128ELi4EZNS0_15gpu_kernel_implINS0_11FillFunctorIN3c1014Float8_e8m0fnuEEEEEvRNS_18TensorIteratorBaseERKT_EUliE_EEviT1_)
        /*00e0*/ 	.short	0x0380
        /*00e2*/ 	.short	0x01b8


	//----- nvinfo : EIATTR_SW_WAR
	.align		4
.L_1388:
        /*00e4*/ 	.byte	0x04, 0x36
        /*00e6*/ 	.short	(.L_1390 - .L_1389)
.L_1389:
        /*00e8*/ 	.word	0x00000008
.L_1390:


//--------------------- .nv.info._ZN2at6native27unrolled_elementwise_kernelINS0_11FillFunctorIN3c1014Float8_e8m0fnuEEESt5arrayIPcLm1EELi4E23TrivialOffsetCalculatorILi0EjES9_ILi1EjENS0_6memory12LoadWithCastILi0EEENSC_13StoreWithCastILi1EEEEEviT_T0_T2_T3_T4_T5_ --------------------------
	.section	.nv.info._ZN2at6native27unrolled_elementwise_kernelINS0_11FillFunctorIN3c1014Float8_e8m0fnuEEESt5arrayIPcLm1EELi4E23TrivialOffsetCalculatorILi0EjES9_ILi1EjENS0_6memory12LoadWithCastILi0EEENSC_13StoreWithCastILi1EEEEEviT_T0_T2_T3_T4_T5_,"",@"SHT_CUDA_INFO"
	.sectionflags	@""
	.align	4


	//----- nvinfo : EIATTR_CUDA_API_VERSION
	.align		4
        /*0000*/ 	.byte	0x04, 0x37
        /*0002*/ 	.short	(.L_1392 - .L_1391)
.L_1391:
        /*0004*/ 	.word	0x00000082


	//----- nvinfo : EIATTR_KPARAM_INFO
	.align		4
.L_1392:
        /*0008*/ 	.byte	0x04, 0x17
        /*000a*/ 	.short	(.L_1394 - .L_1393)
.L_1393:
        /*000c*/ 	.word	0x00000000
        /*0010*/ 	.short	0x0006
        /*0012*/ 	.short	0x001c
        /*0014*/ 	.byte	0x00, 0xf0, 0x21, 0x00


	//----- nvinfo : EIATTR_KPARAM_INFO
	.align		4
.L_1394:
        /*0018*/ 	.byte	0x04, 0x17
        /*001a*/ 	.short	(.L_1396 - .L_1395)
.L_1395:
        /*001c*/ 	.word	0x00000000
        /*0020*/ 	.short	0x0005
        /*0022*/ 	.short	0x0014
        /*0024*/ 	.byte	0x00, 0xf0, 0x21, 0x00


	//----- nvinfo : EIATTR_KPARAM_INFO
	.align		4
.L_1396:
        /*0028*/ 	.byte	0x04, 0x17
        /*002a*/ 	.short	(.L_1398 - .L_1397)
.L_1397:
        /*002c*/ 	.word	0x00000000
        /*0030*/ 	.short	0x0004
        /*0032*/ 	.short	0x0011
        /*0034*/ 	.byte	0x00, 0xf0, 0x05, 0x00


	//----- nvinfo : EIATTR_KPARAM_INFO
	.align		4
.L_1398:
        /*0038*/ 	.byte	0x04, 0x17
        /*003a*/ 	.short	(.L_1400 - .L_1399)
.L_1399:
        /*003c*/ 	.word	0x00000000
        /*0040*/ 	.short	0x0003
        /*0042*/ 	.short	0x0010
        /*0044*/ 	.byte	0x00, 0xf0, 0x05, 0x00


	//----- nvinfo : EIATTR_KPARAM_INFO
	.align		4
.L_1400:
        /*0048*/ 	.byte	0x04, 0x17
        /*004a*/ 	.short	(.L_1402 - .L_1401)
.L_1401:
        /*004c*/ 	.word	0x00000000
        /*0050*/ 	.short	0x0002
        /*0052*/ 	.short	0x0008
        /*0054*/ 	.byte	0x00, 0xf0, 0x21, 0x00


	//----- nvinfo : EIATTR_KPARAM_INFO
	.align		4
.L_1402:
        /*0058*/ 	.byte	0x04, 0x17
        /*005a*/ 	.short	(.L_1404 - .L_1403)
.L_1403:
        /*005c*/ 	.word	0x00000000
        /*0060*/ 	.short	0x0001
        /*0062*/ 	.short	0x0004
        /*0064*/ 	.byte	0x00, 0xf0, 0x05, 0x00


	//----- nvinfo : EIATTR_KPARAM_INFO
	.align		4
.L_1404:
        /*0068*/ 	.byte	0x04, 0x17
        /*006a*/ 	.short	(.L_1406 - .L_1405)
.L_1405:
        /*006c*/ 	.word	0x00000000
        /*0070*/ 	.short	0x0000
        /*0072*/ 	.short	0x0000
        /*0074*/ 	.byte	0x00, 0xf0, 0x11, 0x00


	//----- nvinfo : EIATTR_SPARSE_MMA_MASK
	.align		4
.L_1406:
        /*0078*/ 	.byte	0x03, 0x50
        /*007a*/ 	.short	0x0000


	//----- nvinfo : EIATTR_MAXREG_COUNT
	.align		4
        /*007c*/ 	.byte	0x03, 0x1b
        /*007e*/ 	.short	0x00ff


	//----- nvinfo : EIATTR_EXTERNS
	.align		4
        /*0080*/ 	.byte	0x04, 0x0f
        /*0082*/ 	.short	(.L_1408 - .L_1407)


	//   ....[0]....
	.align		4
.L_1407:
        /*0084*/ 	.word	index@(__assertfail)


	//----- nvinfo : EIATTR_MERCURY_ISA_VERSION
	.align		4
.L_1408:
        /*0088*/ 	.byte	0x03, 0x5f
        /*008a*/ 	.short	0x0101


	//----- nvinfo : EIATTR_VRC_CTA_INIT_COUNT
	.align		4
        /*008c*/ 	.byte	0x02, 0x4a
	.zero		1
	.zero		1


	//----- nvinfo : EIATTR_SYSCALL_OFFSETS
	.align		4
        /*0090*/ 	.byte	0x04, 0x46
        /*0092*/ 	.short	(.L_1410 - .L_1409)


	//   ....[0]....
.L_1409:
        /*0094*/ 	.word	0x00001290


	//   ....[1]....
        /*0098*/ 	.word	0x00002a90


	//   ....[2]....
        /*009c*/ 	.word	0x00004030


	//   ....[3]....
        /*00a0*/ 	.word	0x000055e0


	//----- nvinfo : EIATTR_EXIT_INSTR_OFFSETS
	.align		4
.L_1410:
        /*00a4*/ 	.byte	0x04, 0x1c
        /*00a6*/ 	.short	(.L_1412 - .L_1411)


	//   ....[0]....
.L_1411:
        /*00a8*/ 	.word	0x000041d0


	//   ....[1]....
        /*00ac*/ 	.word	0x00004390


	//   ....[2]....
        /*00b0*/ 	.word	0x00004450


	//   ....[3]....
        /*00b4*/ 	.word	0x00004560


	//   ....[4]....
        /*00b8*/ 	.word	0x00004610


	//   ....[5]....
        /*00bc*/ 	.word	0x000046c0


	//   ....[6]....
        /*00c0*/ 	.word	0x000047c0


	//   ....[7]....
        /*00c4*/ 	.word	0x00004870


	//   ....[8]....
        /*00c8*/ 	.word	0x00004980


	//   ....[9]....
        /*00cc*/ 	.word	0x00004a40


	//   ....[10]....
        /*00d0*/ 	.word	0x00004b20


	//   ....[11]....
        /*00d4*/ 	.word	0x00004be0


	//   ....[12]....
        /*00d8*/ 	.word	0x00004cd0


	//   ....[13]....
        /*00dc*/ 	.word	0x00004e40


	//   ....[14]....
        /*00e0*/ 	.word	0x00004f30


	//   ....[15]....
        /*00e4*/ 	.word	0x00004f60


	//   ....[16]....
        /*00e8*/ 	.word	0x00004fb0


	//   ....[17]....
        /*00ec*/ 	.word	0x00005060


	//   ....[18]....
        /*00f0*/ 	.word	0x00005190


	//   ....[19]....
        /*00f4*/ 	.word	0x00005300


	//   ....[20]....
        /*00f8*/ 	.word	0x00005470


	//   ....[21]....
        /*00fc*/ 	.word	0x000054e0


	//   ....[22]....
        /*0100*/ 	.word	0x000055f0


	//   ....[23]....
        /*0104*/ 	.word	0x000056a0


	//   ....[24]....
        /*0108*/ 	.word	0x00005750


	//----- nvinfo : EIATTR_MAX_THREADS
	.align		4
.L_1412:
        /*010c*/ 	.byte	0x04, 0x05
        /*010e*/ 	.short	(.L_1414 - .L_1413)
.L_1413:
        /*0110*/ 	.word	0x00000080
        /*0114*/ 	.word	0x00000001
        /*0118*/ 	.word	0x00000001


	//----- nvinfo : EIATTR_CRS_STACK_SIZE
	.align		4
.L_1414:
        /*011c*/ 	.byte	0x04, 0x1e
        /*011e*/ 	.short	(.L_1416 - .L_1415)
.L_1415:
        /*0120*/ 	.word	0x00000000


	//----- nvinfo : EIATTR_CBANK_PARAM_SIZE
	.align		4
.L_1416:
        /*0124*/ 	.byte	0x03, 0x19
        /*0126*/ 	.short	0x0024


	//----- nvinfo : EIATTR_PARAM_CBANK
	.align		4
        /*0128*/ 	.byte	0x04, 0x0a
        /*012a*/ 	.short	(.L_1418 - .L_1417)
	.align		4
.L_1417:
        /*012c*/ 	.word	index@(.nv.constant0._ZN2at6native27unrolled_elementwise_kernelINS0_11FillFunctorIN3c1014Float8_e8m0fnuEEESt5arrayIPcLm1EELi4E23TrivialOffsetCalculatorILi0EjES9_ILi1EjENS0_6memory12LoadWithCastILi0EEENSC_13StoreWithCastILi1EEEEEviT_T0_T2_T3_T4_T5_)
        /*0130*/ 	.short	0x0380
        /*0132*/ 	.short	0x0024


	//----- nvinfo : EIATTR_SW_WAR
	.align		4
.L_1418:
        /*0134*/ 	.byte	0x04, 0x36
        /*0136*/ 	.short	(.L_1420 - .L_1419)
.L_1419:
        /*0138*/ 	.word	0x00000008
.L_1420:


//--------------------- .nv.info._ZN2at6native18elementwise_kernelILi128ELi4EZNS0_22gpu_kernel_impl_nocastINS0_11FillFunctorIN3c1014Float8_e8m0fnuEEEEEvRNS_18TensorIteratorBaseERKT_EUliE_EEviT1_ --------------------------
	.section	.nv.info._ZN2at6native18elementwise_kernelILi128ELi4EZNS0_22gpu_kernel_impl_nocastINS0_11FillFunctorIN3c1014Float8_e8m0fnuEEEEEvRNS_18TensorIteratorBaseERKT_EUliE_EEviT1_,"",@"SHT_CUDA_INFO"
	.sectionflags	@""
	.align	4


	//----- nvinfo : EIATTR_CUDA_API_VERSION
	.align		4
        /*0000*/ 	.byte	0x04, 0x37
        /*0002*/ 	.short	(.L_1422 - .L_1421)
.L_1421:
        /*0004*/ 	.word	0x00000082


	//----- nvinfo : EIATTR_KPARAM_INFO
	.align		4
.L_1422:
        /*0008*/ 	.byte	0x04, 0x17
        /*000a*/ 	.short	(.L_1424 - .L_1423)
.L_1423:
        /*000c*/ 	.word	0x00000000
        /*0010*/ 	.short	0x0001
        /*0012*/ 	.short	0x0008
        /*0014*/ 	.byte	0x00, 0xf0, 0xc1, 0x06


	//----- nvinfo : EIATTR_KPARAM_INFO
	.align		4
.L_1424:
        /*0018*/ 	.byte	0x04, 0x17
        /*001a*/ 	.short	(.L_1426 - .L_1425)
.L_1425:
        /*001c*/ 	.word	0x00000000
        /*0020*/ 	.short	0x0000
        /*0022*/ 	.short	0x0000
        /*0024*/ 	.byte	0x00, 0xf0, 0x11, 0x00


	//----- nvinfo : EIATTR_SPARSE_MMA_MASK
	.align		4
.L_1426:
        /*0028*/ 	.byte	0x03, 0x50
        /*002a*/ 	.short	0x0000


	//----- nvinfo : EIATTR_MAXREG_COUNT
	.align		4
        /*002c*/ 	.byte	0x03, 0x1b
        /*002e*/ 	.short	0x0080


	//----- nvinfo : EIATTR_MERCURY_ISA_VERSION
	.align		4
        /*0030*/ 	.byte	0x03, 0x5f
        /*0032*/ 	.short	0x0101


	//----- nvinfo : EIATTR_VRC_CTA_INIT_COUNT
	.align		4
        /*0034*/ 	.byte	0x02, 0x4a
	.zero		1
	.zero		1


	//----- nvinfo : EIATTR_EXIT_INSTR_OFFSETS
	.align		4
        /*0038*/ 	.byte	0x04, 0x1c
        /*003a*/ 	.short	(.L_1428 - .L_1427)


	//   ....[0]....
.L_1427:
        /*003c*/ 	.word	0x000000c0


	//   ....[1]....
        /*0040*/ 	.word	0x000000f0


	//   ....[2]....
        /*0044*/ 	.word	0x00003650


	//   ....[3]....
        /*0048*/ 	.word	0x000047b0


	//----- nvinfo : EIATTR_MAX_THREADS
	.align		4
.L_1428:
        /*004c*/ 	.byte	0x04, 0x05
        /*004e*/ 	.short	(.L_1430 - .L_1429)
.L_1429:
        /*0050*/ 	.word	0x00000080
        /*0054*/ 	.word	0x00000001
        /*0058*/ 	.word	0x00000001


	//----- nvinfo : EIATTR_CRS_STACK_SIZE
	.align		4
.L_1430:
        /*005c*/ 	.byte	0x04, 0x1e
        /*005e*/ 	.short	(.L_1432 - .L_1431)
.L_1431:
        /*0060*/ 	.word	0x00000000


	//----- nvinfo : EIATTR_CBANK_PARAM_SIZE
	.align		4
.L_1432:
        /*0064*/ 	.byte	0x03, 0x19
        /*0066*/ 	.short	0x01b8


	//----- nvinfo : EIATTR_PARAM_CBANK
	.align		4
        /*0068*/ 	.byte	0x04, 0x0a
        /*006a*/ 	.short	(.L_1434 - .L_1433)
	.align		4
.L_1433:
        /*006c*/ 	.word	index@(.nv.constant0._ZN2at6native18elementwise_kernelILi128ELi4EZNS0_22gpu_kernel_impl_nocastINS0_11FillFunctorIN3c1014Float8_e8m0fnuEEEEEvRNS_18TensorIteratorBaseERKT_EUliE_EEviT1_)
        /*0070*/ 	.short	0x0380
        /*0072*/ 	.short	0x01b8


	//----- nvinfo : EIATTR_SW_WAR
	.align		4
.L_1434:
        /*0074*/ 	.byte	0x04, 0x36
        /*0076*/ 	.short	(.L_1436 - .L_1435)
.L_1435:
        /*0078*/ 	.word	0x00000008
.L_1436:


//--------------------- .nv.info._ZN2at6native27unrolled_elementwise_kernelINS0_11FillFunctorIN3c1014Float8_e8m0fnuEEESt5arrayIPcLm1EELi4E23TrivialOffsetCalculatorILi0EjES9_ILi1EjENS0_6memory15LoadWithoutCastENSC_16StoreWithoutCastEEEviT_T0_T2_T3_T4_T5_ --------------------------
	.section	.nv.info._ZN2at6native27unrolled_elementwise_kernelINS0_11FillFunctorIN3c1014Float8_e8m0fnuEEESt5arrayIPcLm1EELi4E23TrivialOffsetCalculatorILi0EjES9_ILi1EjENS0_6memory15LoadWithoutCastENSC_16StoreWithoutCastEEEviT_T0_T2_T3_T4_T5_,"",@"SHT_CUDA_INFO"
	.sectionflags	@""
	.align	4


	//----- nvinfo : EIATTR_CUDA_API_VERSION
	.align		4
        /*0000*/ 	.byte	0x04, 0x37
        /*0002*/ 	.short	(.L_1438 - .L_1437)
.L_1437:
        /*0004*/ 	.word	0x00000082


	//----- nvinfo : EIATTR_KPARAM_INFO
	.align		4
.L_1438:
        /*0008*/ 	.byte	0x04, 0x17
        /*000a*/ 	.short	(.L_1440 - .L_1439)
.L_1439:
        /*000c*/ 	.word	0x00000000
        /*0010*/ 	.short	0x0006
        /*0012*/ 	.short	0x0013
        /*0014*/ 	.byte	0x00, 0xf0, 0x05, 0x00


	//----- nvinfo : EIATTR_KPARAM_INFO
	.align		4
.L_1440:
        /*0018*/ 	.byte	0x04, 0x17
        /*001a*/ 	.short	(.L_1442 - .L_1441)
.L_1441:
        /*001c*/ 	.word	0x00000000
        /*0020*/ 	.short	0x0005
        /*0022*/ 	.short	0x0012
        /*0024*/ 	.byte	0x00, 0xf0, 0x05, 0x00


	//----- nvinfo : EIATTR_KPARAM_INFO
	.align		4
.L_1442:
        /*0028*/ 	.byte	0x04, 0x17
        /*002a*/ 	.short	(.L_1444 - .L_1443)
.L_1443:
        /*002c*/ 	.word	0x00000000
        /*0030*/ 	.short	0x0004
        /*0032*/ 	.short	0x0011
        /*0034*/ 	.byte	0x00, 0xf0, 0x05, 0x00


	//----- nvinfo : EIATTR_KPARAM_INFO
	.align		4
.L_1444:
        /*0038*/ 	.byte	0x04, 0x17
        /*003a*/ 	.short	(.L_1446 - .L_1445)
.L_1445:
        /*003c*/ 	.word	0x00000000
        /*0040*/ 	.short	0x0003
        /*0042*/ 	.short	0x0010
        /*0044*/ 	.byte	0x00, 0xf0, 0x05, 0x00


	//----- nvinfo : EIATTR_KPARAM_INFO
	.align		4
.L_1446:
        /*0048*/ 	.byte	0x04, 0x17
        /*004a*/ 	.short	(.L_1448 - .L_1447)
.L_1447:
        /*004c*/ 	.word	0x00000000
        /*0050*/ 	.short	0x0002
        /*0052*/ 	.short	0x0008
        /*0054*/ 	.byte	0x00, 0xf0, 0x21, 0x00


	//----- nvinfo : EIATTR_KPARAM_INFO
	.align		4
.L_1448:
        /*0058*/ 	.byte	0x04, 0x17
        /*005a*/ 	.short	(.L_1450 - .L_1449)
.L_1449:
        /*005c*/ 	.word	0x00000000
        /*0060*/ 	.short	0x0001
        /*0062*/ 	.short	0x0004
        /*0064*/ 	.byte	0x00, 0xf0, 0x05, 0x00


	//----- nvinfo : EIATTR_KPARAM_INFO
	.align		4
.L_1450:
        /*0068*/ 	.byte	0x04, 0x17
        /*006a*/ 	.short	(.L_1452 - .L_1451)
.L_1451:
        /*006c*/ 	.word	0x00000000
        /*0070*/ 	.short	0x0000
        /*0072*/ 	.short	0x0000
        /*0074*/ 	.byte	0x00, 0xf0, 0x11, 0x00


	//----- nvinfo : EIATTR_SPARSE_MMA_MASK
	.align		4
.L_1452:
        /*0078*/ 	.byte	0x03, 0x50
        /*007a*/ 	.short	0x0000


	//----- nvinfo : EIATTR_MAXREG_COUNT
	.align		4
        /*007c*/ 	.byte	0x03, 0x1b
        /*007e*/ 	.short	0x00ff


	//----- nvinfo : EIATTR_MERCURY_ISA_VERSION
	.align		4
        /*0080*/ 	.byte	0x03, 0x5f
        /*0082*/ 	.short	0x0101


	//----- nvinfo : EIATTR_VRC_CTA_INIT_COUNT
	.align		4
        /*0084*/ 	.byte	0x02, 0x4a
	.zero		1
	.zero		1


	//----- nvinfo : EIATTR_EXIT_INSTR_OFFSETS
	.align		4
        /*0088*/ 	.byte	0x04, 0x1c
        /*008a*/ 	.short	(.L_1454 - .L_1453)


	//   ....[0]....
.L_1453:
        /*008c*/ 	.word	0x00000200


	//   ....[1]....
        /*0090*/ 	.word	0x00000260


	//----- nvinfo : EIATTR_MAX_THREADS
	.align		4
.L_1454:
        /*0094*/ 	.byte	0x04, 0x05
        /*0096*/ 	.short	(.L_1456 - .L_1455)
.L_1455:
        /*0098*/ 	.word	0x00000080
        /*009c*/ 	.word	0x00000001
        /*00a0*/ 	.word	0x00000001


	//----- nvinfo : EIATTR_CRS_STACK_SIZE
	.align		4
.L_1456:
        /*00a4*/ 	.byte	0x04, 0x1e
        /*00a6*/ 	.short	(.L_1458 - .L_1457)
.L_1457:
        /*00a8*/ 	.word	0x00000000


	//----- nvinfo : EIATTR_CBANK_PARAM_SIZE
	.align		4
.L_1458:
        /*00ac*/ 	.byte	0x03, 0x19
        /*00ae*/ 	.short	0x0014


	//----- nvinfo : EIATTR_PARAM_CBANK
	.align		4
        /*00b0*/ 	.byte	0x04, 0x0a
        /*00b2*/ 	.short	(.L_1460 - .L_1459)
	.align		4
.L_1459:
        /*00b4*/ 	.word	index@(.nv.constant0._ZN2at6native27unrolled_elementwise_kernelINS0_11FillFunctorIN3c1014Float8_e8m0fnuEEESt5arrayIPcLm1EELi4E23TrivialOffsetCalculatorILi0EjES9_ILi1EjENS0_6memory15LoadWithoutCastENSC_16StoreWithoutCastEEEviT_T0_T2_T3_T4_T5_)
        /*00b8*/ 	.short	0x0380
        /*00ba*/ 	.short	0x0014


	//----- nvinfo : EIATTR_SW_WAR
	.align		4
.L_1460:
        /*00bc*/ 	.byte	0x04, 0x36
        /*00be*/ 	.short	(.L_1462 - .L_1461)
.L_1461:
        /*00c0*/ 	.word	0x00000008
.L_1462:


//--------------------- .nv.info._ZN2at6native29vectorized_elementwise_kernelILi2ENS0_11FillFunctorIN3c1014Float8_e8m0fnuEEESt5arrayIPcLm1EEEEviT0_T1_ --------------------------
	.section	.nv.info._ZN2at6native29vectorized_elementwise_kernelILi2ENS0_11FillFunctorIN3c1014Float8_e8m0fnuEEESt5arrayIPcLm1EEEEviT0_T1_,"",@"SHT_CUDA_INFO"
	.sectionflags	@""
	.align	4


	//----- nvinfo : EIATTR_CUDA_API_VERSION
	.align		4
        /*0000*/ 	.byte	0x04, 0x37
        /*0002*/ 	.short	(.L_1464 - .L_1463)
.L_1463:
        /*0004*/ 	.word	0x00000082


	//----- nvinfo : EIATTR_KPARAM_INFO
	.align		4
.L_1464:
        /*0008*/ 	.byte	0x04, 0x17
        /*000a*/ 	.short	(.L_1466 - .L_1465)
.L_1465:
        /*000c*/ 	.word	0x00000000
        /*0010*/ 	.short	0x0002
        /*0012*/ 	.short	0x0008
        /*0014*/ 	.byte	0x00, 0xf0, 0x21, 0x00


	//----- nvinfo : EIATTR_KPARAM_INFO
	.align		4
.L_1466:
        /*0018*/ 	.byte	0x04, 0x17
        /*001a*/ 	.short	(.L_1468 - .L_1467)
.L_1467:
        /*001c*/ 	.word	0x00000000
        /*0020*/ 	.short	0x0001
        /*0022*/ 	.short	0x0004
        /*0024*/ 	.byte	0x00, 0xf0, 0x05, 0x00


	//----- nvinfo : EIATTR_KPARAM_INFO
	.align		4
.L_1468:
        /*0028*/ 	.byte	0x04, 0x17
        /*002a*/ 	.short	(.L_1470 - .L_1469)
.L_1469:
        /*002c*/ 	.word	0x00000000
        /*0030*/ 	.short	0x0000
        /*0032*/ 	.short	0x0000
        /*0034*/ 	.byte	0x00, 0xf0, 0x11, 0x00


	//----- nvinfo : EIATTR_SPARSE_MMA_MASK
	.align		4
.L_1470:
        /*0038*/ 	.byte	0x03, 0x50
        /*003a*/ 	.short	0x0000


	//----- nvinfo : EIATTR_MAXREG_COUNT
	.align		4
        /*003c*/ 	.byte	0x03, 0x1b
        /*003e*/ 	.short	0x00ff


	//----- nvinfo : EIATTR_MERCURY_ISA_VERSION
	.align		4
        /*0040*/ 	.byte	0x03, 0x5f
        /*0042*/ 	.short	0x0101


	//----- nvinfo : EIATTR_VRC_CTA_INIT_COUNT
	.align		4
        /*0044*/ 	.byte	0x02, 0x4a
	.zero		1
	.zero		1


	//----- nvinfo : EIATTR_EXIT_INSTR_OFFSETS
	.align		4
        /*0048*/ 	.byte	0x04, 0x1c
        /*004a*/ 	.short	(.L_1472 - .L_1471)


	//   ....[0]....
.L_1471:
        /*004c*/ 	.word	0x00000880


	//   ....[1]....
        /*0050*/ 	.word	0x000008e0


	//   ....[2]....
        /*0054*/ 	.word	0x000009f0


	//----- nvinfo : EIATTR_MAX_THREADS
	.align		4
.L_1472:
        /*0058*/ 	.byte	0x04, 0x05
        /*005a*/ 	.short	(.L_1474 - .L_1473)
.L_1473:
        /*005c*/ 	.word	0x00000080
        /*0060*/ 	.word	0x00000001
        /*0064*/ 	.word	0x00000001


	//----- nvinfo : EIATTR_CRS_STACK_SIZE
	.align		4
.L_1474:
        /*0068*/ 	.byte	0x04, 0x1e
        /*006a*/ 	.short	(.L_1476 - .L_1475)
.L_1475:
        /*006c*/ 	.word	0x00000000


	//----- nvinfo : EIATTR_CBANK_PARAM_SIZE
	.align		4
.L_1476:
        /*0070*/ 	.byte	0x03, 0x19
        /*0072*/ 	.short	0x0010


	//----- nvinfo : EIATTR_PARAM_CBANK
	.align		4
        /*0074*/ 	.byte	0x04, 0x0a
        /*0076*/ 	.short	(.L_1478 - .L_1477)
	.align		4
.L_1477:
        /*0078*/ 	.word	index@(.nv.constant0._ZN2at6native29vectorized_elementwise_kernelILi2ENS0_11FillFunctorIN3c1014Float8_e8m0fnuEEESt5arrayIPcLm1EEEEviT0_T1_)
        /*007c*/ 	.short	0x0380
        /*007e*/ 	.short	0x0010


	//----- nvinfo : EIATTR_SW_WAR
	.align		4
.L_1478:
        /*0080*/ 	.byte	0x04, 0x36
        /*0082*/ 	.short	(.L_1480 - .L_1479)
.L_1479:
        /*0084*/ 	.word	0x00000008
.L_1480:


//--------------------- .nv.info._ZN2at6native29vectorized_elementwise_kernelILi4ENS0_11FillFunctorIN3c1014Float8_e8m0fnuEEESt5arrayIPcLm1EEEEviT0_T1_ --------------------------
	.section	.nv.info._ZN2at6native29vectorized_elementwise_kernelILi4ENS0_11FillFunctorIN3c1014Float8_e8m0fnuEEESt5arrayIPcLm1EEEEviT0_T1_,"",@"SHT_CUDA_INFO"
	.sectionflags	@""
	.align	4


	//----- nvinfo : EIATTR_CUDA_API_VERSION
	.align		4
        /*0000*/ 	.byte	0x04, 0x37
        /*0002*/ 	.short	(.L_1482 - .L_1481)
.L_1481:
        /*0004*/ 	.word	0x00000082


	//----- nvinfo : EIATTR_KPARAM_INFO
	.align		4
.L_1482:
        /*0008*/ 	.byte	0x04, 0x17
        /*000a*/ 	.short	(.L_1484 - .L_1483)
.L_1483:
        /*000c*/ 	.word	0x00000000
        /*0010*/ 	.short	0x0002
        /*0012*/ 	.short	0x0008
        /*0014*/ 	.byte	0x00, 0xf0, 0x21, 0x00


	//----- nvinfo : EIATTR_KPARAM_INFO
	.align		4
.L_1484:
        /*0018*/ 	.byte	0x04, 0x17
        /*001a*/ 	.short	(.L_1486 - .L_1485)
.L_1485:
        /*001c*/ 	.word	0x00000000
        /*0020*/ 	.short	0x0001
        /*0022*/ 	.short	0x0004
        /*0024*/ 	.byte	0x00, 0xf0, 0x05, 0x00


	//----- nvinfo : EIATTR_KPARAM_INFO
	.align		4
.L_1486:
        /*0028*/ 	.byte	0x04, 0x17
        /*002a*/ 	.short	(.L_1488 - .L_1487)
.L_1487:
        /*002c*/ 	.word	0x00000000
        /*0030*/ 	.short	0x0000
        /*0032*/ 	.short	0x0000
        /*0034*/ 	.byte	0x00, 0xf0, 0x11, 0x00


	//----- nvinfo : EIATTR_SPARSE_MMA_MASK
	.align		4
.L_1488:
        /*0038*/ 	.byte	0x03, 0x50
        /*003a*/ 	.short	0x0000


	//----- nvinfo : EIATTR_MAXREG_COUNT
	.align		4
        /*003c*/ 	.byte	0x03, 0x1b
        /*003e*/ 	.short	0x00ff


	//----- nvinfo : EIATTR_MERCURY_ISA_VERSION
	.align		4
        /*0040*/ 	.byte	0x03, 0x5f
        /*0042*/ 	.short	0x0101


	//----- nvinfo : EIATTR_VRC_CTA_INIT_COUNT
	.align		4
        /*0044*/ 	.byte	0x02, 0x4a
	.zero		1
	.zero		1


	//----- nvinfo : EIATTR_EXIT_INSTR_OFFSETS
	.align		4
        /*0048*/ 	.byte	0x04, 0x1c
        /*004a*/ 	.short	(.L_1490 - .L_1489)


	//   ....[0]....
.L_1489:
        /*004c*/ 	.word	0x00000880


	//   ....[1]....
        /*0050*/ 	.word	0x000008e0


	//   ....[2]....
        /*0054*/ 	.word	0x000009c0


	//----- nvinfo : EIATTR_MAX_THREADS
	.align		4
.L_1490:
        /*0058*/ 	.byte	0x04, 0x05
        /*005a*/ 	.short	(.L_1492 - .L_1491)
.L_1491:
        /*005c*/ 	.word	0x00000080
        /*0060*/ 	.word	0x00000001
        /*0064*/ 	.word	0x00000001


	//----- nvinfo : EIATTR_CRS_STACK_SIZE
	.align		4
.L_1492:
        /*0068*/ 	.byte	0x04, 0x1e
        /*006a*/ 	.short	(.L_1494 - .L_1493)
.L_1493:
        /*006c*/ 	.word	0x00000000


	//----- nvinfo : EIATTR_CBANK_PARAM_SIZE
	.align		4
.L_1494:
        /*0070*/ 	.byte	0x03, 0x19
        /*0072*/ 	.short	0x0010


	//----- nvinfo : EIATTR_PARAM_CBANK
	.align		4
        /*0074*/ 	.byte	0x04, 0x0a
        /*0076*/ 	.short	(.L_1496 - .L_1495)
	.align		4
.L_1495:
        /*0078*/ 	.word	index@(.nv.constant0._ZN2at6native29vectorized_elementwise_kernelILi4ENS0_11FillFunctorIN3c1014Float8_e8m0fnuEEESt5arrayIPcLm1EEEEviT0_T1_)
        /*007c*/ 	.short	0x0380
        /*007e*/ 	.short	0x0010


	//----- nvinfo : EIATTR_SW_WAR
	.align		4
.L_1496:
        /*0080*/ 	.byte	0x04, 0x36
        /*0082*/ 	.short	(.L_1498 - .L_1497)
.L_1497:
        /*0084*/ 	.word	0x00000008
.L_1498:


//--------------------- .nv.info._ZN2at6native29vectorized_elementwise_kernelILi8ENS0_11FillFunctorIN3c1014Float8_e8m0fnuEEESt5arrayIPcLm1EEEEviT0_T1_ --------------------------
	.section	.nv.info._ZN2at6native29vectorized_elementwise_kernelILi8ENS0_11FillFunctorIN3c1014Float8_e8m0fnuEEESt5arrayIPcLm1EEEEviT0_T1_,"",@"SHT_CUDA_INFO"
	.sectionflags	@""
	.align	4


	//----- nvinfo : EIATTR_CUDA_API_VERSION
	.align		4
        /*0000*/ 	.byte	0x04, 0x37
        /*0002*/ 	.short	(.L_1500 - .L_1499)
.L_1499:
        /*0004*/ 	.word	0x00000082


	//----- nvinfo : EIATTR_KPARAM_INFO
	.align		4
.L_1500:
        /*0008*/ 	.byte	0x04, 0x17
        /*000a*/ 	.short	(.L_1502 - .L_1501)
.L_1501:
        /*000c*/ 	.word	0x00000000
        /*0010*/ 	.short	0x0002
        /*0012*/ 	.short	0x0008
        /*0014*/ 	.byte	0x00, 0xf0, 0x21, 0x00


	//----- nvinfo : EIATTR_KPARAM_INFO
	.align		4
.L_1502:
        /*0018*/ 	.byte	0x04, 0x17
        /*001a*/ 	.short	(.L_1504 - .L_1503)
.L_1503:
        /*001c*/ 	.word	0x00000000
        /*0020*/ 	.short	0x0001
        /*0022*/ 	.short	0x0004
        /*0024*/ 	.byte	0x00, 0xf0, 0x05, 0x00


	//----- nvinfo : EIATTR_KPARAM_INFO
	.align		4
.L_1504:
        /*0028*/ 	.byte	0x04, 0x17
        /*002a*/ 	.short	(.L_1506 - .L_1505)
.L_1505:
        /*002c*/ 	.word	0x00000000
        /*0030*/ 	.short	0x0000
        /*0032*/ 	.short	0x0000
        /*0034*/ 	.byte	0x00, 0xf0, 0x11, 0x00


	//----- nvinfo : EIATTR_SPARSE_MMA_MASK
	.align		4
.L_1506:
        /*0038*/ 	.byte	0x03, 0x50
        /*003a*/ 	.short	0x0000


	//----- nvinfo : EIATTR_MAXREG_COUNT
	.align		4
        /*003c*/ 	.byte	0x03, 0x1b
        /*003e*/ 	.short	0x00ff


	//----- nvinfo : EIATTR_MERCURY_ISA_VERSION
	.align		4
        /*0040*/ 	.byte	0x03, 0x5f
        /*0042*/ 	.short	0x0101


	//----- nvinfo : EIATTR_VRC_CTA_INIT_COUNT
	.align		4
        /*0044*/ 	.byte	0x02, 0x4a
	.zero		1
	.zero		1


	//----- nvinfo : EIATTR_EXIT_INSTR_OFFSETS
	.align		4
        /*0048*/ 	.byte	0x04, 0x1c
        /*004a*/ 	.short	(.L_1508 - .L_1507)


	//   ....[0]....
.L_1507:
        /*004c*/ 	.word	0x00000880


	//   ....[1]....
        /*0050*/ 	.word	0x000008e0


	//   ....[2]....
        /*0054*/ 	.word	0x000009d0


	//----- nvinfo : EIATTR_MAX_THREADS
	.align		4
.L_1508:
        /*0058*/ 	.byte	0x04, 0x05
        /*005a*/ 	.short	(.L_1510 - .L_1509)
.L_1509:
        /*005c*/ 	.word	0x00000080
        /*0060*/ 	.word	0x00000001
        /*0064*/ 	.word	0x00000001


	//----- nvinfo : EIATTR_CRS_STACK_SIZE
	.align		4
.L_1510:
        /*0068*/ 	.byte	0x04, 0x1e
        /*006a*/ 	.short	(.L_1512 - .L_1511)
.L_1511:
        /*006c*/ 	.word	0x00000000


	//----- nvinfo : EIATTR_CBANK_PARAM_SIZE
	.align		4
.L_1512:
        /*0070*/ 	.byte	0x03, 0x19
        /*0072*/ 	.short	0x0010


	//----- nvinfo : EIATTR_PARAM_CBANK
	.align		4
        /*0074*/ 	.byte	0x04, 0x0a
        /*0076*/ 	.short	(.L_1514 - .L_1513)
	.align		4
.L_1513:
        /*0078*/ 	.word	index@(.nv.constant0._ZN2at6native29vectorized_elementwise_kernelILi8ENS0_11FillFunctorIN3c1014Float8_e8m0fnuEEESt5arrayIPcLm1EEEEviT0_T1_)
        /*007c*/ 	.short	0x0380
        /*007e*/ 	.short	0x0010


	//----- nvinfo : EIATTR_SW_WAR
	.align		4
.L_1514:
        /*0080*/ 	.byte	0x04, 0x36
        /*0082*/ 	.short	(.L_1516 - .L_1515)
.L_1515:
        /*0084*/ 	.word	0x00000008
.L_1516:


//--------------------- .nv.info._ZN2at6native18elementwise_kernelILi128ELi4EZNS0_15gpu_kernel_implINS0_11FillFunctorIN3c1015Float8_e4m3fnuzEEEEEvRNS_18TensorIteratorBaseERKT_EUliE_EEviT1_ --------------------------
	.section	.nv.info._ZN2at6native18elementwise_kernelILi128ELi4EZNS0_15gpu_kernel_implINS0_11FillFunctorIN3c1015Float8_e4m3fnuzEEEEEvRNS_18TensorIteratorBaseERKT_EUliE_EEviT1_,"",@"SHT_CUDA_INFO"
	.sectionflags	@""
	.align	4


	//----- nvinfo : EIATTR_CUDA_API_VERSION
	.align		4
        /*0000*/ 	.byte	0x04, 0x37
        /*0002*/ 	.short	(.L_1518 - .L_1517)
.L_1517:
        /*0004*/ 	.word	0x00000082


	//----- nvinfo : EIATTR_KPARAM_INFO
	.align		4
.L_1518:
        /*0008*/ 	.byte	0x04, 0x17
        /*000a*/ 	.short	(.L_1520 - .L_1519)
.L_1519:
        /*000c*/ 	.word	0x00000000
        /*0010*/ 	.short	0x0001
        /*0012*/ 	.short	0x0008
        /*0014*/ 	.byte	0x00, 0xf0, 0xc1, 0x06


	//----- nvinfo : EIATTR_KPARAM_INFO
	.align		4
.L_1520:
        /*0018*/ 	.byte	0x04, 0x17
        /*001a*/ 	.short	(.L_1522 - .L_1521)
.L_1521:
        /*001c*/ 	.word	0x00000000
        /*0020*/ 	.short	0x0000
        /*0022*/ 	.short	0x0000
        /*0024*/ 	.byte	0x00, 0xf0, 0x11, 0x00


	//----- nvinfo : EIATTR_SPARSE_MMA_MASK
	.align		4
.L_1522:
        /*0028*/ 	.byte	0x03, 0x50
        /*002a*/ 	.short	0x0000


	//----- nvinfo : EIATTR_MAXREG_COUNT
	.align		4
        /*002c*/ 	.byte	0x03, 0x1b
        /*002e*/ 	.short	0x0080


	//----- nvinfo : EIATTR_EXTERNS
	.align		4
        /*0030*/ 	.byte	0x04, 0x0f
        /*0032*/ 	.short	(.L_1524 - .L_1523)


	//   ....[0]....
	.align		4
.L_1523:
        /*0034*/ 	.word	index@(__assertfail)


	//----- nvinfo : EIATTR_MERCURY_ISA_VERSION
	.align		4
.L_1524:
        /*0038*/ 	.byte	0x03, 0x5f
        /*003a*/ 	.short	0x0101


	//----- nvinfo : EIATTR_VRC_CTA_INIT_COUNT
	.align		4
        /*003c*/ 	.byte	0x02, 0x4a
	.zero		1
	.zero		1


	//----- nvinfo : EIATTR_SYSCALL_OFFSETS
	.align		4
        /*0040*/ 	.byte	0x04, 0x46
        /*0042*/ 	.short	(.L_1526 - .L_1525)


	//   ....[0]....
.L_1525:
        /*0044*/ 	.word	0x00002a40


	//   ....[1]....
        /*0048*/ 	.word	0x00005840


	//   ....[2]....
        /*004c*/ 	.word	0x000084b0


	//   ....[3]....
        /*0050*/ 	.word	0x0000b100


	//----- nvinfo : EIATTR_EXIT_INSTR_OFFSETS
	.align		4
.L_1526:
        /*0054*/ 	.byte	0x04, 0x1c
        /*0056*/ 	.short	(.L_1528 - .L_1527)


	//   ....[0]....
.L_1527:
        /*0058*/ 	.word	0x000086e0


	//   ....[1]....
        /*005c*/ 	.word	0x00009a20


	//   ....[2]....
        /*0060*/ 	.word	0x00009b10


	//   ....[3]....
        /*0064*/ 	.word	0x00009c60


	//   ....[4]....
        /*0068*/ 	.word	0x00009d50


	//   ....[5]....
        /*006c*/ 	.word	0x00009e40


	//   ....[6]....
        /*0070*/ 	.word	0x00009f80


	//   ....[7]....
        /*0074*/ 	.word	0x0000a070


	//   ....[8]....
        /*0078*/ 	.word	0x0000a1b0


	//   ....[9]....
        /*007c*/ 	.word	0x0000a2b0


	//   ....[10]....
        /*0080*/ 	.word	0x0000a3d0


	//   ....[11]....
        /*0084*/ 	.word	0x0000a490


	//   ....[12]....
        /*0088*/ 	.word	0x0000a5c0


	//   ....[13]....
        /*008c*/ 	.word	0x0000a7c0


	//   ....[14]....
        /*0090*/ 	.word	0x0000a990


	//   ....[15]....
        /*0094*/ 	.word	0x0000aa80


	//   ....[16]....
        /*0098*/ 	.word	0x0000abf0


	//   ....[17]....
        /*009c*/ 	.word	0x0000ac10


	//   ....[18]....
        /*00a0*/ 	.word	0x0000ae10


	//   ....[19]....
        /*00a4*/ 	.word	0x0000b000


	//   ....[20]....
        /*00a8*/ 	.word	0x0000b110


	//   ....[21]....
        /*00ac*/ 	.word	0x0000b200


	//   ....[22]....
        /*00b0*/ 	.word	0x0000b2f0


	//----- nvinfo : EIATTR_MAX_THREADS
	.align		4
.L_1528:
        /*00b4*/ 	.byte	0x04, 0x05
        /*00b6*/ 	.short	(.L_1530 - .L_1529)
.L_1529:
        /*00b8*/ 	.word	0x00000080
        /*00bc*/ 	.word	0x00000001
        /*00c0*/ 	.word	0x00000001


	//----- nvinfo : EIATTR_CRS_STACK_SIZE
	.align		4
.L_1530:
        /*00c4*/ 	.byte	0x04, 0x1e
        /*00c6*/ 	.short	(.L_1532 - .L_1531)
.L_1531:
        /*00c8*/ 	.word	0x00000000


	//----- nvinfo : EIATTR_CBANK_PARAM_SIZE
	.align		4
.L_1532:
        /*00cc*/ 	.byte	0x03, 0x19
        /*00ce*/ 	.short	0x01b8


	//----- nvinfo : EIATTR_PARAM_CBANK
	.align		4
        /*00d0*/ 	.byte	0x04, 0x0a
        /*00d2*/ 	.short	(.L_1534 - .L_1533)
	.align		4
.L_1533:
        /*00d4*/ 	.word	index@(.nv.constant0._ZN2at6native18elementwise_kernelILi128ELi4EZNS0_15gpu_kernel_implINS0_11FillFunctorIN3c1015Float8_e4m3fnuzEEEEEvRNS_18TensorIteratorBaseERKT_EUliE_EEviT1_)
        /*00d8*/ 	.short	0x0380
        /*00da*/ 	.short	0x01b8


	//----- nvinfo : EIATTR_SW_WAR
	.align		4
.L_1534:
        /*00dc*/ 	.byte	0x04, 0x36
        /*00de*/ 	.short	(.L_1536 - .L_1535)
.L_1535:
        /*00e0*/ 	.word	0x00000008
.L_1536:


//--------------------- .nv.info._ZN2at6native27unrolled_elementwise_kernelINS0_11FillFunctorIN3c1015Float8_e4m3fnuzEEESt5arrayIPcLm1EELi4E23TrivialOffsetCalculatorILi0EjES9_ILi1EjENS0_6memory12LoadWithCastILi0EEENSC_13StoreWithCastILi1EEEEEviT_T0_T2_T3_T4_T5_ --------------------------
	.section	.nv.info._ZN2at6native27unrolled_elementwise_kernelINS0_11FillFunctorIN3c1015Float8_e4m3fnuzEEESt5arrayIPcLm1EELi4E23TrivialOffsetCalculatorILi0EjES9_ILi1EjENS0_6memory12LoadWithCastILi0EEENSC_13StoreWithCastILi1EEEEEviT_T0_T2_T3_T4_T5_,"",@"SHT_CUDA_INFO"
	.sectionflags	@""
	.align	4


	//----- nvinfo : EIATTR_CUDA_API_VERSION
	.align		4
        /*0000*/ 	.byte	0x04, 0x37
        /*0002*/ 	.short	(.L_1538 - .L_1537)
.L_1537:
        /*0004*/ 	.word	0x00000082


	//----- nvinfo : EIATTR_KPARAM_INFO
	.align		4
.L_1538:
        /*0008*/ 	.byte	0x04, 0x17
        /*000a*/ 	.short	(.L_1540 - .L_1539)
.L_1539:
        /*000c*/ 	.word	0x00000000
        /*0010*/ 	.short	0x0006
        /*0012*/ 	.short	0x001c
        /*0014*/ 	.byte	0x00, 0xf0, 0x21, 0x00


	//----- nvinfo : EIATTR_KPARAM_INFO
	.align		4
.L_1540:
        /*0018*/ 	.byte	0x04, 0x17
        /*001a*/ 	.short	(.L_1542 - .L_1541)
.L_1541:
        /*001c*/ 	.word	0x00000000
        /*0020*/ 	.short	0x0005
        /*0022*/ 	.short	0x0014
        /*0024*/ 	.byte	0x00, 0xf0, 0x21, 0x00


	//----- nvinfo : EIATTR_KPARAM_INFO
	.align		4
.L_1542:
        /*0028*/ 	.byte	0x04, 0x17
        /*002a*/ 	.short	(.L_1544 - .L_1543)
.L_1543:
        /*002c*/ 	.word	0x00000000
        /*0030*/ 	.short	0x0004
        /*0032*/ 	.short	0x0011
        /*0034*/ 	.byte	0x00, 0xf0, 0x05, 0x00


	//----- nvinfo : EIATTR_KPARAM_INFO
	.align		4
.L_1544:
        /*0038*/ 	.byte	0x04, 0x17
        /*003a*/ 	.short	(.L_1546 - .L_1545)
.L_1545:
        /*003c*/ 	.word	0x00000000
        /*0040*/ 	.short	0x0003
        /*0042*/ 	.short	0x0010
        /*0044*/ 	.byte	0x00, 0xf0, 0x05, 0x00


	//----- nvinfo : EIATTR_KPARAM_INFO
	.align		4
.L_1546:
        /*0048*/ 	.byte	0x04, 0x17
        /*004a*/ 	.short	(.L_1548 - .L_1547)
.L_1547:
        /*004c*/ 	.word	0x00000000
        /*0050*/ 	.short	0x0002
        /*0052*/ 	.short	0x0008
        /*0054*/ 	.byte	0x00, 0xf0, 0x21, 0x00


	//----- nvinfo : EIATTR_KPARAM_INFO
	.align		4
.L_1548:
        /*0058*/ 	.byte	0x04, 0x17
        /*005a*/ 	.short	(.L_1550 - .L_1549)
.L_1549:
        /*005c*/ 	.word	0x00000000
        /*0060*/ 	.short	0x0001
        /*0062*/ 	.short	0x0004
        /*0064*/ 	.byte	0x00, 0xf0, 0x05, 0x00


	//----- nvinfo : EIATTR_KPARAM_INFO
	.align		4
.L_1550:
        /*0068*/ 	.byte	0x04, 0x17
        /*006a*/ 	.short	(.L_1552 - .L_1551)
.L_1551:
        /*006c*/ 	.word	0x00000000
        /*0070*/ 	.short	0x0000
        /*0072*/ 	.short	0x0000
        /*0074*/ 	.byte	0x00, 0xf0, 0x11, 0x00


	//----- nvinfo : EIATTR_SPARSE_MMA_MASK
	.align		4
.L_1552:
        /*0078*/ 	.byte	0x03, 0x50
        /*007a*/ 	.short	0x0000


	//----- nvinfo : EIATTR_MAXREG_COUNT
	.align		4
        /*007c*/ 	.byte	0x03, 0x1b
        /*007e*/ 	.short	0x00ff


	//----- nvinfo : EIATTR_EXTERNS
	.align		4
        /*0080*/ 	.byte	0x04, 0x0f
        /*0082*/ 	.short	(.L_1554 - .L_1553)


	//   ....[0]....
	.align		4
.L_1553:
        /*0084*/ 	.word	index@(__assertfail)


	//----- nvinfo : EIATTR_MERCURY_ISA_VERSION
	.align		4
.L_1554:
        /*0088*/ 	.byte	0x03, 0x5f
        /*008a*/ 	.short	0x0101


	//----- nvinfo : EIATTR_VRC_CTA_INIT_COUNT
	.align		4
        /*008c*/ 	.byte	0x02, 0x4a
	.zero		1
	.zero		1


	//----- nvinfo : EIATTR_SYSCALL_OFFSETS
	.align		4
        /*0090*/ 	.byte	0x04, 0x46
        /*0092*/ 	.short	(.L_1556 - .L_1555)


	//   ....[0]....
.L_1555:
        /*0094*/ 	.word	0x00002200


	//   ....[1]....
        /*0098*/ 	.word	0x00004b10


	//   ....[2]....
        /*009c*/ 	.word	0x000071e0


	//   ....[3]....
        /*00a0*/ 	.word	0x000098c0


	//----- nvinfo : EIATTR_EXIT_INSTR_OFFSETS
	.align		4
.L_1556:
        /*00a4*/ 	.byte	0x04, 0x1c
        /*00a6*/ 	.short	(.L_1558 - .L_1557)


	//   ....[0]....
.L_1557:
        /*00a8*/ 	.word	0x00007540


	//   ....[1]....
        /*00ac*/ 	.word	0x000077e0


	//   ....[2]....
        /*00b0*/ 	.word	0x00007980


	//   ....[3]....
        /*00b4*/ 	.word	0x00007b70


	//   ....[4]....
        /*00b8*/ 	.word	0x00007d00


	//   ....[5]....
        /*00bc*/ 	.word	0x00007e90


	//   ....[6]....
        /*00c0*/ 	.word	0x00008070


	//   ....[7]....
        /*00c4*/ 	.word	0x00008200


	//   ....[8]....
        /*00c8*/ 	.word	0x000083f0


	//   ....[9]....
        /*00cc*/ 	.word	0x00008590


	//   ....[10]....
        /*00d0*/ 	.word	0x00008740


	//   ....[11]....
        /*00d4*/ 	.word	0x00008800


	//   ....[12]....
        /*00d8*/ 	.word	0x000089c0


	//   ....[13]....
        /*00dc*/ 	.word	0x00008c60


	//   ....[14]....
        /*00e0*/ 	.word	0x00008ed0


	//   ....[15]....
        /*00e4*/ 	.word	0x00009060


	//   ....[16]....
        /*00e8*/ 	.word	0x00009270


	//   ....[17]....
        /*00ec*/ 	.word	0x00009290


	//   ....[18]....
        /*00f0*/ 	.word	0x00009530


	//   ....[19]....
        /*00f4*/ 	.word	0x000097c0


	//   ....[20]....
        /*00f8*/ 	.word	0x000098d0


	//   ....[21]....
        /*00fc*/ 	.word	0x00009a60


	//   ....[22]....
        /*0100*/ 	.word	0x00009bf0


	//----- nvinfo : EIATTR_MAX_THREADS
	.align		4
.L_1558:
        /*0104*/ 	.byte	0x04, 0x05
        /*0106*/ 	.short	(.L_1560 - .L_1559)
.L_1559:
        /*0108*/ 	.word	0x00000080
        /*010c*/ 	.word	0x00000001
        /*0110*/ 	.word	0x00000001


	//----- nvinfo : EIATTR_CRS_STACK_SIZE
	.align		4
.L_1560:
        /*0114*/ 	.byte	0x04, 0x1e
        /*0116*/ 	.short	(.L_1562 - .L_1561)
.L_1561:
        /*0118*/ 	.word	0x00000000


	//----- nvinfo : EIATTR_CBANK_PARAM_SIZE
	.align		4
.L_1562:
        /*011c*/ 	.byte	0x03, 0x19
        /*011e*/ 	.short	0x0024


	//----- nvinfo : EIATTR_PARAM_CBANK
	.align		4
        /*0120*/ 	.byte	0x04, 0x0a
        /*0122*/ 	.short	(.L_1564 - .L_1563)
	.align		4
.L_1563:
        /*0124*/ 	.word	index@(.nv.constant0._ZN2at6native27unrolled_elementwise_kernelINS0_11FillFunctorIN3c1015Float8_e4m3fnuzEEESt5arrayIPcLm1EELi4E23TrivialOffsetCalculatorILi0EjES9_ILi1EjENS0_6memory12LoadWithCastILi0EEENSC_13StoreWithCastILi1EEEEEviT_T0_T2_T3_T4_T5_)
        /*0128*/ 	.short	0x0380
        /*012a*/ 	.short	0x0024


	//----- nvinfo : EIATTR_SW_WAR
	.align		4
.L_1564:
        /*012c*/ 	.byte	0x04, 0x36
        /*012e*/ 	.short	(.L_1566 - .L_1565)
.L_1565:
        /*0130*/ 	.word	0x00000008
.L_1566:


//--------------------- .nv.info._ZN2at6native18elementwise_kernelILi128ELi4EZNS0_22gpu_kernel_impl_nocastINS0_11FillFunctorIN3c1015Float8_e4m3fnuzEEEEEvRNS_18TensorIteratorBaseERKT_EUliE_EEviT1_ --------------------------
	.section	.nv.info._ZN2at6native18elementwise_kernelILi128ELi4EZNS0_22gpu_kernel_impl_nocastINS0_11FillFunctorIN3c1015Float8_e4m3fnuzEEEEEvRNS_18TensorIteratorBaseERKT_EUliE_EEviT1_,"",@"SHT_CUDA_INFO"
	.sectionflags	@""
	.align	4


	//----- nvinfo : EIATTR_CUDA_API_VERSION
	.align		4
        /*0000*/ 	.byte	0x04, 0x37
        /*0002*/ 	.short	(.L_1568 - .L_1567)
.L_1567:
        /*0004*/ 	.word	0x00000082


	//----- nvinfo : EIATTR_KPARAM_INFO
	.align		4
.L_1568:
        /*0008*/ 	.byte	0x04, 0x17
        /*000a*/ 	.short	(.L_1570 - .L_1569)
.L_1569:
        /*000c*/ 	.word	0x00000000
        /*0010*/ 	.short	0x0001
        /*0012*/ 	.short	0x0008
        /*0014*/ 	.byte	0x00, 0xf0, 0xc1, 0x06


	//----- nvinfo : EIATTR_KPARAM_INFO
	.align		4
.L_1570:
        /*0018*/ 	.byte	0x04, 0x17
        /*001a*/ 	.short	(.L_1572 - .L_1571)
.L_1571:
        /*001c*/ 	.word	0x00000000
        /*0020*/ 	.short	0x0000
        /*0022*/ 	.short	0x0000
        /*0024*/ 	.byte	0x00, 0xf0, 0x11, 0x00


	//----- nvinfo : EIATTR_SPARSE_MMA_MASK
	.align		4
.L_1572:
        /*0028*/ 	.byte	0x03, 0x50
        /*002a*/ 	.short	0x0000


	//----- nvinfo : EIATTR_MAXREG_COUNT
	.align		4
        /*002c*/ 	.byte	0x03, 0x1b
        /*002e*/ 	.short	0x0080


	//----- nvinfo : EIATTR_MERCURY_ISA_VERSION
	.align		4
        /*0030*/ 	.byte	0x03, 0x5f
        /*0032*/ 	.short	0x0101


	//----- nvinfo : EIATTR_VRC_CTA_INIT_COUNT
	.align		4
        /*0034*/ 	.byte	0x02, 0x4a
	.zero		1
	.zero		1


	//----- nvinfo : EIATTR_EXIT_INSTR_OFFSETS
	.align		4
        /*0038*/ 	.byte	0x04, 0x1c
        /*003a*/ 	.short	(.L_1574 - .L_1573)


	//   ....[0]....
.L_1573:
        /*003c*/ 	.word	0x000000c0


	//   ....[1]....
        /*0040*/ 	.word	0x000000f0


	//   ....[2]....
        /*0044*/ 	.word	0x00003650


	//   ....[3]....
        /*0048*/ 	.word	0x000047b0


	//----- nvinfo : EIATTR_MAX_THREADS
	.align		4
.L_1574:
        /*004c*/ 	.byte	0x04, 0x05
        /*004e*/ 	.short	(.L_1576 - .L_1575)
.L_1575:
        /*0050*/ 	.word	0x00000080
        /*0054*/ 	.word	0x00000001
        /*0058*/ 	.word	0x00000001


	//----- nvinfo : EIATTR_CRS_STACK_SIZE
	.align		4
.L_1576:
        /*005c*/ 	.byte	0x04, 0x1e
        /*005e*/ 	.short	(.L_1578 - .L_1577)
.L_1577:
        /*0060*/ 	.word	0x00000000


	//----- nvinfo : EIATTR_CBANK_PARAM_SIZE
	.align		4
.L_1578:
        /*0064*/ 	.byte	0x03, 0x19
        /*0066*/ 	.short	0x01b8


	//----- nvinfo : EIATTR_PARAM_CBANK
	.align		4
        /*0068*/ 	.byte	0x04, 0x0a
        /*006a*/ 	.short	(.L_1580 - .L_1579)
	.align		4
.L_1579:
        /*006c*/ 	.word	index@(.nv.constant0._ZN2at6native18elementwise_kernelILi128ELi4EZNS0_22gpu_kernel_impl_nocastINS0_11FillFunctorIN3c1015Float8_e4m3fnuzEEEEEvRNS_18TensorIteratorBaseERKT_EUliE_EEviT1_)
        /*0070*/ 	.short	0x0380
        /*0072*/ 	.short	0x01b8


	//----- nvinfo : EIATTR_SW_WAR
	.align		4
.L_1580:
        /*0074*/ 	.byte	0x04, 0x36
        /*0076*/ 	.short	(.L_1582 - .L_1581)
.L_1581:
        /*0078*/ 	.word	0x00000008
.L_1582:


//--------------------- .nv.info._ZN2at6native27unrolled_elementwise_kernelINS0_11FillFunctorIN3c1015Float8_e4m3fnuzEEESt5arrayIPcLm1EELi4E23TrivialOffsetCalculatorILi0EjES9_ILi1EjENS0_6memory15LoadWithoutCastENSC_16StoreWithoutCastEEEviT_T0_T2_T3_T4_T5_ --------------------------
	.section	.nv.info._ZN2at6native27unrolled_elementwise_kernelINS0_11FillFunctorIN3c1015Float8_e4m3fnuzEEESt5arrayIPcLm1EELi4E23TrivialOffsetCalculatorILi0EjES9_ILi1EjENS0_6memory15LoadWithoutCastENSC_16StoreWithoutCastEEEviT_T0_T2_T3_T4_T5_,"",@"SHT_CUDA_INFO"
	.sectionflags	@""
	.align	4


	//----- nvinfo : EIATTR_CUDA_API_VERSION
	.align		4
        /*0000*/ 	.byte	0x04, 0x37
        /*0002*/ 	.short	(.L_1584 - .L_1583)
.L_1583:
        /*0004*/ 	.word	0x00000082


	//----- nvinfo : EIATTR_KPARAM_INFO
	.align		4
.L_1584:
        /*0008*/ 	.byte	0x04, 0x17
        /*000a*/ 	.short	(.L_1586 - .L_1585)
.L_1585:
        /*000c*/ 	.word	0x00000000
        /*0010*/ 	.short	0x0006
        /*0012*/ 	.short	0x0013
        /*0014*/ 	.byte	0x00, 0xf0, 0x05, 0x00


	//----- nvinfo : EIATTR_KPARAM_INFO
	.align		4
.L_1586:
        /*0018*/ 	.byte	0x04, 0x17
        /*001a*/ 	.short	(.L_1588 - .L_1587)
.L_1587:
        /*001c*/ 	.word	0x00000000
        /*0020*/ 	.short	0x0005
        /*0022*/ 	.short	0x0012
        /*0024*/ 	.byte	0x00, 0xf0, 0x05, 0x00


	//----- nvinfo : EIATTR_KPARAM_INFO
	.align		4
.L_1588:
        /*0028*/ 	.byte	0x04, 0x17
        /*002a*/ 	.short	(.L_1590 - .L_1589)
.L_1589:
        /*002c*/ 	.word	0x00000000
        /*0030*/ 	.short	0x0004
        /*0032*/ 	.short	0x0011
        /*0034*/ 	.byte	0x00, 0xf0, 0x05, 0x00


	//----- nvinfo : EIATTR_KPARAM_INFO
	.align		4
.L_1590:
        /*0038*/ 	.byte	0x04, 0x17
        /*003a*/ 	.short	(.L_1592 - .L_1591)
.L_1591:
        /*003c*/ 	.word	0x00000000
        /*0040*/ 	.short	0x0003
        /*0042*/ 	.short	0x0010
        /*0044*/ 	.byte	0x00, 0xf0, 0x05, 0x00


	//----- nvinfo : EIATTR_KPARAM_INFO
	.align		4
.L_1592:
        /*0048*/ 	.byte	0x04, 0x17
        /*004a*/ 	.short	(.L_1594 - .L_1593)
.L_1593:
        /*004c*/ 	.word	0x00000000
        /*0050*/ 	.short	0x0002
        /*0052*/ 	.short	0x0008
        /*0054*/ 	.byte	0x00, 0xf0, 0x21, 0x00


	//----- nvinfo : EIATTR_KPARAM_INFO
	.align		4
.L_1594:
        /*0058*/ 	.byte	0x04, 0x17
        /*005a*/ 	.short	(.L_1596 - .L_1595)
.L_1595:
        /*005c*/ 	.word	0x00000000
        /*0060*/ 	.short	0x0001
        /*0062*/ 	.short	0x0004
        /*0064*/ 	.byte	0x00, 0xf0, 0x05, 0x00


	//----- nvinfo : EIATTR_KPARAM_INFO
	.align		4
.L_1596:
        /*0068*/ 	.byte	0x04, 0x17
        /*006a*/ 	.short	(.L_1598 - .L_1597)
.L_1597:
        /*006c*/ 	.word	0x00000000
        /*0070*/ 	.short	0x0000
        /*0072*/ 	.short	0x0000
        /*0074*/ 	.byte	0x00, 0xf0, 0x11, 0x00


	//----- nvinfo : EIATTR_SPARSE_MMA_MASK
	.align		4
.L_1598:
        /*0078*/ 	.byte	0x03, 0x50
        /*007a*/ 	.short	0x0000


	//----- nvinfo : EIATTR_MAXREG_COUNT
	.align		4
        /*007c*/ 	.byte	0x03, 0x1b
        /*007e*/ 	.short	0x00ff


	//----- nvinfo : EIATTR_MERCURY_ISA_VERSION
	.align		4
        /*0080*/ 	.byte	0x03, 0x5f
        /*0082*/ 	.short	0x0101


	//----- nvinfo : EIATTR_VRC_CTA_INIT_COUNT
	.align		4
        /*0084*/ 	.byte	0x02, 0x4a
	.zero		1
	.zero		1


	//----- nvinfo : EIATTR_EXIT_INSTR_OFFSETS
	.align		4
        /*0088*/ 	.byte	0x04, 0x1c
        /*008a*/ 	.short	(.L_1600 - .L_1599)


	//   ....[0]....
.L_1599:
        /*008c*/ 	.word	0x00000200


	//   ....[1]....
        /*0090*/ 	.word	0x00000260


	//----- nvinfo : EIATTR_MAX_THREADS
	.align		4
.L_1600:
        /*0094*/ 	.byte	0x04, 0x05
        /*0096*/ 	.short	(.L_1602 - .L_1601)
.L_1601:
        /*0098*/ 	.word	0x00000080
        /*009c*/ 	.word	0x00000001
        /*00a0*/ 	.word	0x00000001


	//----- nvinfo : EIATTR_CRS_STACK_SIZE
	.align		4
.L_1602:
        /*00a4*/ 	.byte	0x04, 0x1e
        /*00a6*/ 	.short	(.L_1604 - .L_1603)
.L_1603:
        /*00a8*/ 	.word	0x00000000


	//----- nvinfo : EIATTR_CBANK_PARAM_SIZE
	.align		4
.L_1604:
        /*00ac*/ 	.byte	0x03, 0x19
        /*00ae*/ 	.short	0x0014


	//----- nvinfo : EIATTR_PARAM_CBANK
	.align		4
        /*00b0*/ 	.byte	0x04, 0x0a
        /*00b2*/ 	.short	(.L_1606 - .L_1605)
	.align		4
.L_1605:
        /*00b4*/ 	.word	index@(.nv.constant0._ZN2at6native27unrolled_elementwise_kernelINS0_11FillFunctorIN3c1015Float8_e4m3fnuzEEESt5arrayIPcLm1EELi4E23TrivialOffsetCalculatorILi0EjES9_ILi1EjENS0_6memory15LoadWithoutCastENSC_16StoreWithoutCastEEEviT_T0_T2_T3_T4_T5_)
        /*00b8*/ 	.short	0x0380
        /*00ba*/ 	.short	0x0014


	//----- nvinfo : EIATTR_SW_WAR
	.align		4
.L_1606:
        /*00bc*/ 	.byte	0x04, 0x36
        /*00be*/ 	.short	(.L_1608 - .L_1607)
.L_1607:
        /*00c0*/ 	.word	0x00000008
.L_1608:


//--------------------- .nv.info._ZN2at6native29vectorized_elementwise_kernelILi2ENS0_11FillFunctorIN3c1015Float8_e4m3fnuzEEESt5arrayIPcLm1EEEEviT0_T1_ --------------------------
	.section	.nv.info._ZN2at6native29vectorized_elementwise_kernelILi2ENS0_11FillFunctorIN3c1015Float8_e4m3fnuzEEESt5arrayIPcLm1EEEEviT0_T1_,"",@"SHT_CUDA_INFO"
	.sectionflags	@""
	.align	4


	//----- nvinfo : EIATTR_CUDA_API_VERSION
	.align		4
        /*0000*/ 	.byte	0x04, 0x37
        /*0002*/ 	.short	(.L_1610 - .L_1609)
.L_1609:
        /*0004*/ 	.word	0x00000082


	//----- nvinfo : EIATTR_KPARAM_INFO
	.align		4
.L_1610:
        /*0008*/ 	.byte	0x04, 0x17
        /*000a*/ 	.short	(.L_1612 - .L_1611)
.L_1611:
        /*000c*/ 	.word	0x00000000
        /*0010*/ 	.short	0x0002
        /*0012*/ 	.short	0x0008
        /*0014*/ 	.byte	0x00, 0xf0, 0x21, 0x00


	//----- nvinfo : EIATTR_KPARAM_INFO
	.align		4
.L_1612:
        /*0018*/ 	.byte	0x04, 0x17
        /*001a*/ 	.short	(.L_1614 - .L_1613)
.L_1613:
        /*001c*/ 	.word	0x00000000
        /*0020*/ 	.short	0x0001
        /*0022*/ 	.short	0x0004
        /*0024*/ 	.byte	0x00, 0xf0, 0x05, 0x00


	//----- nvinfo : EIATTR_KPARAM_INFO
	.align		4
.L_1614:
        /*0028*/ 	.byte	0x04, 0x17
        /*002a*/ 	.short	(.L_1616 - .L_1615)
.L_1615:
        /*002c*/ 	.word	0x00000000
        /*0030*/ 	.short	0x0000
        /*0032*/ 	.short	0x0000
        /*0034*/ 	.byte	0x00, 0xf0, 0x11, 0x00


	//----- nvinfo : EIATTR_SPARSE_MMA_MASK
	.align		4
.L_1616:
        /*0038*/ 	.byte	0x03, 0x50
        /*003a*/ 	.short	0x0000


	//----- nvinfo : EIATTR_MAXREG_COUNT
	.align		4
        /*003c*/ 	.byte	0x03, 0x1b
        /*003e*/ 	.short	0x00ff


	//----- nvinfo : EIATTR_MERCURY_ISA_VERSION
	.align		4
        /*0040*/ 	.byte	0x03, 0x5f
        /*0042*/ 	.short	0x0101


	//----- nvinfo : EIATTR_VRC_CTA_INIT_COUNT
	.align		4
        /*0044*/ 	.byte	0x02, 0x4a
	.zero		1
	.zero		1


	//----- nvinfo : EIATTR_EXIT_INSTR_OFFSETS
	.align		4
        /*0048*/ 	.byte	0x04, 0x1c
        /*004a*/ 	.short	(.L_1618 - .L_1617)


	//   ....[0]....
.L_1617:
        /*004c*/ 	.word	0x00000880


	//   ....[1]....
        /*0050*/ 	.word	0x000008e0


	//   ....[2]....
        /*0054*/ 	.word	0x000009f0


	//----- nvinfo : EIATTR_MAX_THREADS
	.align		4
.L_1618:
        /*0058*/ 	.byte	0x04, 0x05
        /*005a*/ 	.short	(.L_1620 - .L_1619)
.L_1619:
        /*005c*/ 	.word	0x00000080
        /*0060*/ 	.word	0x00000001
        /*0064*/ 	.word	0x00000001


	//----- nvinfo : EIATTR_CRS_STACK_SIZE
	.align		4
.L_1620:
        /*0068*/ 	.byte	0x04, 0x1e
        /*006a*/ 	.short	(.L_1622 - .L_1621)
.L_1621:
        /*006c*/ 	.word	0x00000000


	//----- nvinfo : EIATTR_CBANK_PARAM_SIZE
	.align		4
.L_1622:
        /*0070*/ 	.byte	0x03, 0x19
        /*0072*/ 	.short	0x0010


	//----- nvinfo : EIATTR_PARAM_CBANK
	.align		4
        /*0074*/ 	.byte	0x04, 0x0a
        /*0076*/ 	.short	(.L_1624 - .L_1623)
	.align		4
.L_1623:
        /*0078*/ 	.word	index@(.nv.constant0._ZN2at6native29vectorized_elementwise_kernelILi2ENS0_11FillFunctorIN3c1015Float8_e4m3fnuzEEESt5arrayIPcLm1EEEEviT0_T1_)
        /*007c*/ 	.short	0x0380
        /*007e*/ 	.short	0x0010


	//----- nvinfo : EIATTR_SW_WAR
	.align		4
.L_1624:
        /*0080*/ 	.byte	0x04, 0x36
        /*0082*/ 	.short	(.L_1626 - .L_1625)
.L_1625:
        /*0084*/ 	.word	0x00000008
.L_1626:


//--------------------- .nv.info._ZN2at6native29vectorized_elementwise_kernelILi4ENS0_11FillFunctorIN3c1015Float8_e4m3fnuzEEESt5arrayIPcLm1EEEEviT0_T1_ --------------------------
	.section	.nv.info._ZN2at6native29vectorized_elementwise_kernelILi4ENS0_11FillFunctorIN3c1015Float8_e4m3fnuzEEESt5arrayIPcLm1EEEEviT0_T1_,"",@"SHT_CUDA_INFO"
	.sectionflags	@""
	.align	4


	//----- nvinfo : EIATTR_CUDA_API_VERSION
	.align		4
        /*0000*/ 	.byte	0x04, 0x37
        /*0002*/ 	.short	(.L_1628 - .L_1627)
.L_1627:
        /*0004*/ 	.word	0x00000082


	//----- nvinfo : EIATTR_KPARAM_INFO
	.align		4
.L_1628:
        /*0008*/ 	.byte	0x04, 0x17
        /*000a*/ 	.short	(.L_1630 - .L_1629)
.L_1629:
        /*000c*/ 	.word	0x00000000
        /*0010*/ 	.short	0x0002
        /*0012*/ 	.short	0x0008
        /*0014*/ 	.byte	0x00, 0xf0, 0x21, 0x00


	//----- nvinfo : EIATTR_KPARAM_INFO
	.align		4
.L_1630:
        /*0018*/ 	.byte	0x04, 0x17
        /*001a*/ 	.short	(.L_1632 - .L_1631)
.L_1631:
        /*001c*/ 	.word	0x00000000
        /*0020*/ 	.short	0x0001
        /*0022*/ 	.short	0x0004
        /*0024*/ 	.byte	0x00, 0xf0, 0x05, 0x00


	//----- nvinfo : EIATTR_KPARAM_INFO
	.align		4
.L_1632:
        /*0028*/ 	.byte	0x04, 0x17
        /*002a*/ 	.short	(.L_1634 - .L_1633)
.L_1633:
        /*002c*/ 	.word	0x00000000
        /*0030*/ 	.short	0x0000
        /*0032*/ 	.short	0x0000
        /*0034*/ 	.byte	0x00, 0xf0, 0x11, 0x00


	//----- nvinfo : EIATTR_SPARSE_MMA_MASK
	.align		4
.L_1634:
        /*0038*/ 	.byte	0x03, 0x50
        /*003a*/ 	.short	0x0000


	//----- nvinfo : EIATTR_MAXREG_COUNT
	.align		4
        /*003c*/ 	.byte	0x03, 0x1b
        /*003e*/ 	.short	0x00ff


	//----- nvinfo : EIATTR_MERCURY_ISA_VERSION
	.align		4
        /*0040*/ 	.byte	0x03, 0x5f
        /*0042*/ 	.short	0x0101


	//----- nvinfo : EIATTR_VRC_CTA_INIT_COUNT
	.align		4
        /*0044*/ 	.byte	0x02, 0x4a
	.zero		1
	.zero		1


	//----- nvinfo : EIATTR_EXIT_INSTR_OFFSETS
	.align		4
        /*0048*/ 	.byte	0x04, 0x1c
        /*004a*/ 	.short	(.L_1636 - .L_1635)


	//   ....[0]....
.L_1635:
        /*004c*/ 	.word	0x00000880


	//   ....[1]....
        /*0050*/ 	.word	0x000008e0


	//   ....[2]....
        /*0054*/ 	.word	0x000009c0


	//----- nvinfo : EIATTR_MAX_THREADS
	.align		4
.L_1636:
        /*0058*/ 	.byte	0x04, 0x05
        /*005a*/ 	.short	(.L_1638 - .L_1637)
.L_1637:
        /*005c*/ 	.word	0x00000080
        /*0060*/ 	.word	0x00000001
        /*0064*/ 	.word	0x00000001


	//----- nvinfo : EIATTR_CRS_STACK_SIZE
	.align		4
.L_1638:
        /*0068*/ 	.byte	0x04, 0x1e
        /*006a*/ 	.short	(.L_1640 - .L_1639)
.L_1639:
        /*006c*/ 	.word	0x00000000


	//----- nvinfo : EIATTR_CBANK_PARAM_SIZE
	.align		4
.L_1640:
        /*0070*/ 	.byte	0x03, 0x19
        /*0072*/ 	.short	0x0010


	//----- nvinfo : EIATTR_PARAM_CBANK
	.align		4
        /*0074*/ 	.byte	0x04, 0x0a
        /*0076*/ 	.short	(.L_1642 - .L_1641)
	.align		4
.L_1641:
        /*0078*/ 	.word	index@(.nv.constant0._ZN2at6native29vectorized_elementwise_kernelILi4ENS0_11FillFunctorIN3c1015Float8_e4m3fnuzEEESt5arrayIPcLm1EEEEviT0_T1_)
        /*007c*/ 	.short	0x0380
        /*007e*/ 	.short	0x0010


	//----- nvinfo : EIATTR_SW_WAR
	.align		4
.L_1642:
        /*0080*/ 	.byte	0x04, 0x36
        /*0082*/ 	.short	(.L_1644 - .L_1643)
.L_1643:
        /*0084*/ 	.word	0x00000008
.L_1644:


//--------------------- .nv.info._ZN2at6native29vectorized_elementwise_kernelILi8ENS0_11FillFunctorIN3c1015Float8_e4m3fnuzEEESt5arrayIPcLm1EEEEviT0_T1_ --------------------------
	.section	.nv.info._ZN2at6native29vectorized_elementwise_kernelILi8ENS0_11FillFunctorIN3c1015Float8_e4m3fnuzEEESt5arrayIPcLm1EEEEviT0_T1_,"",@"SHT_CUDA_INFO"
	.sectionflags	@""
	.align	4


	//----- nvinfo : EIATTR_CUDA_API_VERSION
	.align		4
        /*0000*/ 	.byte	0x04, 0x37
        /*0002*/ 	.short	(.L_1646 - .L_1645)
.L_1645:
        /*0004*/ 	.word	0x00000082


	//----- nvinfo : EIATTR_KPARAM_INFO
	.align		4
.L_1646:
        /*0008*/ 	.byte	0x04, 0x17
        /*000a*/ 	.short	(.L_1648 - .L_1647)
.L_1647:
        /*000c*/ 	.word	0x00000000
        /*0010*/ 	.short	0x0002
        /*0012*/ 	.short	0x0008
        /*0014*/ 	.byte	0x00, 0xf0, 0x21, 0x00


	//----- nvinfo : EIATTR_KPARAM_INFO
	.align		4
.L_1648:
        /*0018*/ 	.byte	0x04, 0x17
        /*001a*/ 	.short	(.L_1650 - .L_1649)
.L_1649:
        /*001c*/ 	.word	0x00000000
        /*0020*/ 	.short	0x0001
        /*0022*/ 	.short	0x0004
        /*0024*/ 	.byte	0x00, 0xf0, 0x05, 0x00


	//----- nvinfo : EIATTR_KPARAM_INFO
	.align		4
.L_1650:
        /*0028*/ 	.byte	0x04, 0x17
        /*002a*/ 	.short	(.L_1652 - .L_1651)
.L_1651:
        /*002c*/ 	.word	0x00000000
        /*0030*/ 	.short	0x0000
        /*0032*/ 	.short	0x0000
        /*0034*/ 	.byte	0x00, 0xf0, 0x11, 0x00


	//----- nvinfo : EIATTR_SPARSE_MMA_MASK
	.align		4
.L_1652:
        /*0038*/ 	.byte	0x03, 0x50
        /*003a*/ 	.short	0x0000


	//----- nvinfo : EIATTR_MAXREG_COUNT
	.align		4
        /*003c*/ 	.byte	0x03, 0x1b
        /*003e*/ 	.short	0x00ff


	//----- nvinfo : EIATTR_MERCURY_ISA_VERSION
	.align		4
        /*0040*/ 	.byte	0x03, 0x5f
        /*0042*/ 	.short	0x0101


	//----- nvinfo : EIATTR_VRC_CTA_INIT_COUNT
	.align		4
        /*0044*/ 	.byte	0x02, 0x4a
	.zero		1
	.zero		1


	//----- nvinfo : EIATTR_EXIT_INSTR_OFFSETS
	.align		4
        /*0048*/ 	.byte	0x04, 0x1c
        /*004a*/ 	.short	(.L_1654 - .L_1653)


	//   ....[0]....
.L_1653:
        /*004c*/ 	.word	0x00000880


	//   ....[1]....
        /*0050*/ 	.word	0x000008e0


	//   ....[2]....
        /*0054*/ 	.word	0x000009d0


	//----- nvinfo : EIATTR_MAX_THREADS
	.align		4
.L_1654:
        /*0058*/ 	.byte	0x04, 0x05
        /*005a*/ 	.short	(.L_1656 - .L_1655)
.L_1655:
        /*005c*/ 	.word	0x00000080
        /*0060*/ 	.word	0x00000001
        /*0064*/ 	.word	0x00000001


	//----- nvinfo : EIATTR_CRS_STACK_SIZE
	.align		4
.L_1656:
        /*0068*/ 	.byte	0x04, 0x1e
        /*006a*/ 	.short	(.L_1658 - .L_1657)
.L_1657:
        /*006c*/ 	.word	0x00000000


	//----- nvinfo : EIATTR_CBANK_PARAM_SIZE
	.align		4
.L_1658:
        /*0070*/ 	.byte	0x03, 0x19
        /*0072*/ 	.short	0x0010


	//----- nvinfo : EIATTR_PARAM_CBANK
	.align		4
        /*0074*/ 	.byte	0x04, 0x0a
        /*0076*/ 	.short	(.L_1660 - .L_1659)
	.align		4
.L_1659:
        /*0078*/ 	.word	index@(.nv.constant0._ZN2at6native29vectorized_elementwise_kernelILi8ENS0_11FillFunctorIN3c1015Float8_e4m3fnuzEEESt5arrayIPcLm1EEEEviT0_T1_)
        /*007c*/ 	.short	0x0380
        /*007e*/ 	.short	0x0010


	//----- nvinfo : EIATTR_SW_WAR
	.align		4
.L_1660:
        /*0080*/ 	.byte	0x04, 0x36
        /*0082*/ 	.short	(.L_1662 - .L_1661)
.L_1661:
        /*0084*/ 	.word	0x00000008
.L_1662:


//--------------------- .nv.info._ZN2at6native18elementwise_kernelILi128ELi4EZNS0_15gpu_kernel_implINS0_11FillFunctorIN3c1013Float8_e4m3fnEEEEEvRNS_18TensorIteratorBaseERKT_EUliE_EEviT1_ --------------------------
	.section	.nv.info._ZN2at6native18elementwise_kernelILi128ELi4EZNS0_15gpu_kernel_implINS0_11FillFunctorIN3c1013Float8_e4m3fnEEEEEvRNS_18TensorIteratorBaseERKT_EUliE_EEviT1_,"",@"SHT_CUDA_INFO"
	.sectionflags	@""
	.align	4


	//----- nvinfo : EIATTR_CUDA_API_VERSION
	.align		4
        /*0000*/ 	.byte	0x04, 0x37
        /*0002*/ 	.short	(.L_1664 - .L_1663)
.L_1663:
        /*0004*/ 	.word	0x00000082


	//----- nvinfo : EIATTR_KPARAM_INFO
	.align		4
.L_1664:
        /*0008*/ 	.byte	0x04, 0x17
        /*000a*/ 	.short	(.L_1666 - .L_1665)
.L_1665:
        /*000c*/ 	.word	0x00000000
        /*0010*/ 	.short	0x0001
        /*0012*/ 	.short	0x0008
        /*0014*/ 	.byte	0x00, 0xf0, 0xc1, 0x06


	//----- nvinfo : EIATTR_KPARAM_INFO
	.align		4
.L_1666:
        /*0018*/ 	.byte	0x04, 0x17
        /*001a*/ 	.short	(.L_1668 - .L_1667)
.L_1667:
        /*001c*/ 	.word	0x00000000
        /*0020*/ 	.short	0x0000
        /*0022*/ 	.short	0x0000
        /*0024*/ 	.byte	0x00, 0xf0, 0x11, 0x00


	//----- nvinfo : EIATTR_SPARSE_MMA_MASK
	.align		4
.L_1668:
        /*0028*/ 	.byte	0x03, 0x50
        /*002a*/ 	.short	0x0000


	//----- nvinfo : EIATTR_MAXREG_COUNT
	.align		4
        /*002c*/ 	.byte	0x03, 0x1b
        /*002e*/ 	.short	0x0080


	//----- nvinfo : EIATTR_EXTERNS
	.align		4
        /*0030*/ 	.byte	0x04, 0x0f
        /*0032*/ 	.short	(.L_1670 - .L_1669)


	//   ....[0]....
	.align		4
.L_1669:
        /*0034*/ 	.word	index@(__assertfail)


	//----- nvinfo : EIATTR_MERCURY_ISA_VERSION
	.align		4
.L_1670:
        /*0038*/ 	.byte	0x03, 0x5f
        /*003a*/ 	.short	0x0101


	//----- nvinfo : EIATTR_VRC_CTA_INIT_COUNT
	.align		4
        /*003c*/ 	.byte	0x02, 0x4a
	.zero		1
	.zero		1


	//----- nvinfo : EIATTR_SYSCALL_OFFSETS
	.align		4
        /*0040*/ 	.byte	0x04, 0x46
        /*0042*/ 	.short	(.L_1672 - .L_1671)


	//   ....[0]....
.L_1671:
        /*0044*/ 	.word	0x00001ee0


	//   ....[1]....
        /*0048*/ 	.word	0x00003a60


	//   ....[2]....
        /*004c*/ 	.word	0x000055a0


	//   ....[3]....
        /*0050*/ 	.word	0x000070c0


	//----- nvinfo : EIATTR_EXIT_INSTR_OFFSETS
	.align		4
.L_1672:
        /*0054*/ 	.byte	0x04, 0x1c
        /*0056*/ 	.short	(.L_1674 - .L_1673)


	//   ....[0]....
.L_1673:
        /*0058*/ 	.word	0x00005630


	//   ....[1]....
        /*005c*/ 	.word	0x000068b0


	//   ....[2]....
        /*0060*/ 	.word	0x000068d0


	//   ....[3]....
        /*0064*/ 	.word	0x00006950


	//   ....[4]....
        /*0068*/ 	.word	0x00006970


	//   ....[5]....
        /*006c*/ 	.word	0x00006990


	//   ....[6]....
        /*0070*/ 	.word	0x00006a10


	//   ....[7]....
        /*0074*/ 	.word	0x00006a40


	//   ....[8]....
        /*0078*/ 	.word	0x00006ad0


	//   ....[9]....
        /*007c*/ 	.word	0x00006b10


	//   ....[10]....
        /*0080*/ 	.word	0x00006b30


	//   ....[11]....
        /*0084*/ 	.word	0x00006bd0


	//   ....[12]....
        /*0088*/ 	.word	0x00006c00


	//   ....[13]....
        /*008c*/ 	.word	0x00006c80


	//   ....[14]....
        /*0090*/ 	.word	0x00006ce0


	//   ....[15]....
        /*0094*/ 	.word	0x00006d10


	//   ....[16]....
        /*0098*/ 	.word	0x00006db0


	//   ....[17]....
        /*009c*/ 	.word	0x00006e70


	//   ....[18]....
        /*00a0*/ 	.word	0x00006f30


	//   ....[19]....
        /*00a4*/ 	.word	0x00006fc0


	//   ....[20]....
        /*00a8*/ 	.word	0x000070d0


	//   ....[21]....
        /*00ac*/ 	.word	0x000070f0


	//   ....[22]....
        /*00b0*/ 	.word	0x00007110


	//----- nvinfo : EIATTR_MAX_THREADS
	.align		4
.L_1674:
        /*00b4*/ 	.byte	0x04, 0x05
        /*00b6*/ 	.short	(.L_1676 - .L_1675)
.L_1675:
        /*00b8*/ 	.word	0x00000080
        /*00bc*/ 	.word	0x00000001
        /*00c0*/ 	.word	0x00000001


	//----- nvinfo : EIATTR_CRS_STACK_SIZE
	.align		4
.L_1676:
        /*00c4*/ 	.byte	0x04, 0x1e
        /*00c6*/ 	.short	(.L_1678 - .L_1677)
.L_1677:
        /*00c8*/ 	.word	0x00000000


	//----- nvinfo : EIATTR_CBANK_PARAM_SIZE
	.align		4
.L_1678:
        /*00cc*/ 	.byte	0x03, 0x19
        /*00ce*/ 	.short	0x01b8


	//----- nvinfo : EIATTR_PARAM_CBANK
	.align		4
        /*00d0*/ 	.byte	0x04, 0x0a
        /*00d2*/ 	.short	(.L_1680 - .L_1679)
	.align		4
.L_1679:
        /*00d4*/ 	.word	index@(.nv.constant0._ZN2at6native18elementwise_kernelILi128ELi4EZNS0_15gpu_kernel_implINS0_11FillFunctorIN3c1013Float8_e4m3fnEEEEEvRNS_18TensorIteratorBaseERKT_EUliE_EEviT1_)
        /*00d8*/ 	.short	0x0380
        /*00da*/ 	.short	0x01b8


	//----- nvinfo : EIATTR_SW_WAR
	.align		4
.L_1680:
        /*00dc*/ 	.byte	0x04, 0x36
        /*00de*/ 	.short	(.L_1682 - .L_1681)
.L_1681:
        /*00e0*/ 	.word	0x00000008
.L_1682:


//--------------------- .nv.info._ZN2at6native27unrolled_elementwise_kernelINS0_11FillFunctorIN3c1013Float8_e4m3fnEEESt5arrayIPcLm1EELi4E23TrivialOffsetCalculatorILi0EjES9_ILi1EjENS0_6memory12LoadWithCastILi0EEENSC_13StoreWithCastILi1EEEEEviT_T0_T2_T3_T4_T5_ --------------------------
	.section	.nv.info._ZN2at6native27unrolled_elementwise_kernelINS0_11FillFunctorIN3c1013Float8_e4m3fnEEESt5arrayIPcLm1EELi4E23TrivialOffsetCalculatorILi0EjES9_ILi1EjENS0_6memory12LoadWithCastILi0EEENSC_13StoreWithCastILi1EEEEEviT_T0_T2_T3_T4_T5_,"",@"SHT_CUDA_INFO"
	.sectionflags	@""
	.align	4


	//----- nvinfo : EIATTR_CUDA_API_VERSION
	.align		4
        /*0000*/ 	.byte	0x04, 0x37
        /*0002*/ 	.short	(.L_1684 - .L_1683)
.L_1683:
        /*0004*/ 	.word	0x00000082


	//----- nvinfo : EIATTR_KPARAM_INFO
	.align		4
.L_1684:
        /*0008*/ 	.byte	0x04, 0x17
        /*000a*/ 	.short	(.L_1686 - .L_1685)
.L_1685:
        /*000c*/ 	.word	0x00000000
        /*0010*/ 	.short	0x0006
        /*0012*/ 	.short	0x001c
        /*0014*/ 	.byte	0x00, 0xf0, 0x21, 0x00


	//----- nvinfo : EIATTR_KPARAM_INFO
	.align		4
.L_1686:
        /*0018*/ 	.byte	0x04, 0x17
        /*001a*/ 	.short	(.L_1688 - .L_1687)
.L_1687:
        /*001c*/ 	.word	0x00000000
        /*0020*/ 	.short	0x0005
        /*0022*/ 	.short	0x0014
        /*0024*/ 	.byte	0x00, 0xf0, 0x21, 0x00


	//----- nvinfo : EIATTR_KPARAM_INFO
	.align		4
.L_1688:
        /*0028*/ 	.byte	0x04, 0x17
        /*002a*/ 	.short	(.L_1690 - .L_1689)
.L_1689:
        /*002c*/ 	.word	0x00000000
        /*0030*/ 	.short	0x0004
        /*0032*/ 	.short	0x0011
        /*0034*/ 	.byte	0x00, 0xf0, 0x05, 0x00


	//----- nvinfo : EIATTR_KPARAM_INFO
	.align		4
.L_1690:
        /*0038*/ 	.byte	0x04, 0x17
        /*003a*/ 	.short	(.L_1692 - .L_1691)
.L_1691:
        /*003c*/ 	.word	0x00000000
        /*0040*/ 	.short	0x0003
        /*0042*/ 	.short	0x0010
        /*0044*/ 	.byte	0x00, 0xf0, 0x05, 0x00


	//----- nvinfo : EIATTR_KPARAM_INFO
	.align		4
.L_1692:
        /*0048*/ 	.byte	0x04, 0x17
        /*004a*/ 	.short	(.L_1694 - .L_1693)
.L_1693:
        /*004c*/ 	.word	0x00000000
        /*0050*/ 	.short	0x0002
        /*0052*/ 	.short	0x0008
        /*0054*/ 	.byte	0x00, 0xf0, 0x21, 0x00


	//----- nvinfo : EIATTR_KPARAM_INFO
	.align		4
.L_1694:
        /*0058*/ 	.byte	0x04, 0x17
        /*005a*/ 	.short	(.L_1696 - .L_1695)
.L_1695:
        /*005c*/ 	.word	0x00000000
        /*0060*/ 	.short	0x0001
        /*0062*/ 	.short	0x0004
        /*0064*/ 	.byte	0x00, 0xf0, 0x05, 0x00


	//----- nvinfo : EIATTR_KPARAM_INFO
	.align		4
.L_1696:
        /*0068*/ 	.byte	0x04, 0x17
        /*006a*/ 	.short	(.L_1698 - .L_1697)
.L_1697:
        /*006c*/ 	.word	0x00000000
        /*0070*/ 	.short	0x0000
        /*0072*/ 	.short	0x0000
        /*0074*/ 	.byte	0x00, 0xf0, 0x11, 0x00


	//----- nvinfo : EIATTR_SPARSE_MMA_MASK
	.align		4
.L_1698:
        /*0078*/ 	.byte	0x03, 0x50
        /*007a*/ 	.short	0x0000


	//----- nvinfo : EIATTR_MAXREG_COUNT
	.align		4
        /*007c*/ 	.byte	0x03, 0x1b
        /*007e*/ 	.short	0x00ff


	//----- nvinfo : EIATTR_EXTERNS
	.align		4
        /*0080*/ 	.byte	0x04, 0x0f
        /*0082*/ 	.short	(.L_1700 - .L_1699)


	//   ....[0]....
	.align		4
.L_1699:
        /*0084*/ 	.word	index@(__assertfail)


	//----- nvinfo : EIATTR_MERCURY_ISA_VERSION
	.align		4
.L_1700:
        /*0088*/ 	.byte	0x03, 0x5f
        /*008a*/ 	.short	0x0101


	//----- nvinfo : EIATTR_VRC_CTA_INIT_COUNT
	.align		4
        /*008c*/ 	.byte	0x02, 0x4a
	.zero		1
	.zero		1


	//----- nvinfo : EIATTR_SYSCALL_OFFSETS
	.align		4
        /*0090*/ 	.byte	0x04, 0x46
        /*0092*/ 	.short	(.L_1702 - .L_1701)


	//   ....[0]....
.L_1701:
        /*0094*/ 	.word	0x00001ce0


	//   ....[1]....
        /*0098*/ 	.word	0x00003fb0


	//   ....[2]....
        /*009c*/ 	.word	0x00006110


	//   ....[3]....
        /*00a0*/ 	.word	0x00008260


	//----- nvinfo : EIATTR_EXIT_INSTR_OFFSETS
	.align		4
.L_1702:
        /*00a4*/ 	.byte	0x04, 0x1c
        /*00a6*/ 	.short	(.L_1704 - .L_1703)


	//   ....[0]....
.L_1703:
        /*00a8*/ 	.word	0x000063d0


	//   ....[1]....
        /*00ac*/ 	.word	0x00006620


	//   ....[2]....
        /*00b0*/ 	.word	0x00006760


	//   ....[3]....
        /*00b4*/ 	.word	0x00006900


	//   ....[4]....
        /*00b8*/ 	.word	0x00006a40


	//   ....[5]....
        /*00bc*/ 	.word	0x00006b80


	//   ....[6]....
        /*00c0*/ 	.word	0x00006d10


	//   ....[7]....
        /*00c4*/ 	.word	0x00006e50


	//   ....[8]....
        /*00c8*/ 	.word	0x00006ff0


	//   ....[9]....
        /*00cc*/ 	.word	0x00007140


	//   ....[10]....
        /*00d0*/ 	.word	0x00007290


	//   ....[11]....
        /*00d4*/ 	.word	0x00007350


	//   ....[12]....
        /*00d8*/ 	.word	0x000074b0


	//   ....[13]....
        /*00dc*/ 	.word	0x00007530


	//   ....[14]....
        /*00e0*/ 	.word	0x00007760


	//   ....[15]....
        /*00e4*/ 	.word	0x000078a0


	//   ....[16]....
        /*00e8*/ 	.word	0x00007a60


	//   ....[17]....
        /*00ec*/ 	.word	0x00007cb0


	//   ....[18]....
        /*00f0*/ 	.word	0x00007f00


	//   ....[19]....
        /*00f4*/ 	.word	0x00008160


	//   ....[20]....
        /*00f8*/ 	.word	0x00008270


	//   ....[21]....
        /*00fc*/ 	.word	0x000083b0


	//   ....[22]....
        /*0100*/ 	.word	0x000084f0


	//----- nvinfo : EIATTR_MAX_THREADS
	.align		4
.L_1704:
        /*0104*/ 	.byte	0x04, 0x05
        /*0106*/ 	.short	(.L_1706 - .L_1705)
.L_1705:
        /*0108*/ 	.word	0x00000080
        /*010c*/ 	.word	0x00000001
        /*0110*/ 	.word	0x00000001


	//----- nvinfo : EIATTR_CRS_STACK_SIZE
	.align		4
.L_1706:
        /*0114*/ 	.byte	0x04, 0x1e
        /*0116*/ 	.short	(.L_1708 - .L_1707)
.L_1707:
        /*0118*/ 	.word	0x00000000


	//----- nvinfo : EIATTR_CBANK_PARAM_SIZE
	.align		4
.L_1708:
        /*011c*/ 	.byte	0x03, 0x19
        /*011e*/ 	.short	0x0024


	//----- nvinfo : EIATTR_PARAM_CBANK
	.align		4
        /*0120*/ 	.byte	0x04, 0x0a
        /*0122*/ 	.short	(.L_1710 - .L_1709)
	.align		4
.L_1709:
        /*0124*/ 	.word	index@(.nv.constant0._ZN2at6native27unrolled_elementwise_kernelINS0_11FillFunctorIN3c1013Float8_e4m3fnEEESt5arrayIPcLm1EELi4E23TrivialOffsetCalculatorILi0EjES9_ILi1EjENS0_6memory12LoadWithCastILi0EEENSC_13StoreWithCastILi1EEEEEviT_T0_T2_T3_T4_T5_)
        /*0128*/ 	.short	0x0380
        /*012a*/ 	.short	0x0024


	//----- nvinfo : EIATTR_SW_WAR
	.align		4
.L_1710:
        /*012c*/ 	.byte	0x04, 0x36
        /*012e*/ 	.short	(.L_1712 - .L_1711)
.L_1711:
        /*0130*/ 	.word	0x00000008
.L_1712:


//--------------------- .nv.info._ZN2at6native18elementwise_kernelILi128ELi4EZNS0_22gpu_kernel_impl_nocastINS0_11FillFunctorIN3c1013Float8_e4m3fnEEEEEvRNS_18TensorIteratorBaseERKT_EUliE_EEviT1_ --------------------------
	.section	.nv.info._ZN2at6native18elementwise_kernelILi128ELi4EZNS0_22gpu_kernel_impl_nocastINS0_11FillFunctorIN3c1013Float8_e4m3fnEEEEEvRNS_18TensorIteratorBaseERKT_EUliE_EEviT1_,"",@"SHT_CUDA_INFO"
	.sectionflags	@""
	.align	4


	//----- nvinfo : EIATTR_CUDA_API_VERSION
	.align		4
        /*0000*/ 	.byte	0x04, 0x37
        /*0002*/ 	.short	(.L_1714 - .L_1713)
.L_1713:
        /*0004*/ 	.word	0x00000082


	//----- nvinfo : EIATTR_KPARAM_INFO
	.align		4
.L_1714:
        /*0008*/ 	.byte	0x04, 0x17
        /*000a*/ 	.short	(.L_1716 - .L_1715)
.L_1715:
        /*000c*/ 	.word	0x00000000
        /*0010*/ 	.short	0x0001
        /*0012*/ 	.short	0x0008
        /*0014*/ 	.byte	0x00, 0xf0, 0xc1, 0x06


	//----- nvinfo : EIATTR_KPARAM_INFO
	.align		4
.L_1716:
        /*0018*/ 	.byte	0x04, 0x17
        /*001a*/ 	.short	(.L_1718 - .L_1717)
.L_1717:
        /*001c*/ 	.word	0x00000000
        /*0020*/ 	.short	0x0000
        /*0022*/ 	.short	0x0000
        /*0024*/ 	.byte	0x00, 0xf0, 0x11, 0x00


	//----- nvinfo : EIATTR_SPARSE_MMA_MASK
	.align		4
.L_1718:
        /*0028*/ 	.byte	0x03, 0x50
        /*002a*/ 	.short	0x0000


	//----- nvinfo : EIATTR_MAXREG_COUNT
	.align		4
        /*002c*/ 	.byte	0x03, 0x1b
        /*002e*/ 	.short	0x0080


	//----- nvinfo : EIATTR_MERCURY_ISA_VERSION
	.align		4
        /*0030*/ 	.byte	0x03, 0x5f
        /*0032*/ 	.short	0x0101


	//----- nvinfo : EIATTR_VRC_CTA_INIT_COUNT
	.align		4
        /*0034*/ 	.byte	0x02, 0x4a
	.zero		1
	.zero		1


	//----- nvinfo : EIATTR_EXIT_INSTR_OFFSETS
	.align		4
        /*0038*/ 	.byte	0x04, 0x1c
        /*003a*/ 	.short	(.L_1720 - .L_1719)


	//   ....[0]....
.L_1719:
        /*003c*/ 	.word	0x000000c0


	//   ....[1]....
        /*0040*/ 	.word	0x000000f0


	//   ....[2]....
        /*0044*/ 	.word	0x00003650


	//   ....[3]....
        /*0048*/ 	.word	0x000047b0


	//----- nvinfo : EIATTR_MAX_THREADS
	.align		4
.L_1720:
        /*004c*/ 	.byte	0x04, 0x05
        /*004e*/ 	.short	(.L_1722 - .L_1721)
.L_1721:
        /*0050*/ 	.word	0x00000080
        /*0054*/ 	.word	0x00000001
        /*0058*/ 	.word	0x00000001


	//----- nvinfo : EIATTR_CRS_STACK_SIZE
	.align		4
.L_1722:
        /*005c*/ 	.byte	0x04, 0x1e
        /*005e*/ 	.short	(.L_1724 - .L_1723)
.L_1723:
        /*0060*/ 	.word	0x00000000


	//----- nvinfo : EIATTR_CBANK_PARAM_SIZE
	.align		4
.L_1724:
        /*0064*/ 	.byte	0x03, 0x19
        /*0066*/ 	.short	0x01b8


	//----- nvinfo : EIATTR_PARAM_CBANK
	.align		4
        /*0068*/ 	.byte	0x04, 0x0a
        /*006a*/ 	.short	(.L_1726 - .L_1725)
	.align		4
.L_1725:
        /*006c*/ 	.word	index@(.nv.constant0._ZN2at6native18elementwise_kernelILi128ELi4EZNS0_22gpu_kernel_impl_nocastINS0_11FillFunctorIN3c1013Float8_e4m3fnEEEEEvRNS_18TensorIteratorBaseERKT_EUliE_EEviT1_)
        /*0070*/ 	.short	0x0380
        /*0072*/ 	.short	0x01b8


	//----- nvinfo : EIATTR_SW_WAR
	.align		4
.L_1726:
        /*0074*/ 	.byte	0x04, 0x36
        /*0076*/ 	.short	(.L_1728 - .L_1727)
.L_1727:
        /*0078*/ 	.word	0x00000008
.L_1728:


//--------------------- .nv.info._ZN2at6native27unrolled_elementwise_kernelINS0_11FillFunctorIN3c1013Float8_e4m3fnEEESt5arrayIPcLm1EELi4E23TrivialOffsetCalculatorILi0EjES9_ILi1EjENS0_6memory15LoadWithoutCastENSC_16StoreWithoutCastEEEviT_T0_T2_T3_T4_T5_ --------------------------
	.section	.nv.info._ZN2at6native27unrolled_elementwise_kernelINS0_11FillFunctorIN3c1013Float8_e4m3fnEEESt5arrayIPcLm1EELi4E23TrivialOffsetCalculatorILi0EjES9_ILi1EjENS0_6memory15LoadWithoutCastENSC_16StoreWithoutCastEEEviT_T0_T2_T3_T4_T5_,"",@"SHT_CUDA_INFO"
	.sectionflags	@""
	.align	4


	//----- nvinfo : EIATTR_CUDA_API_VERSION
	.align		4
        /*0000*/ 	.byte	0x04, 0x37
        /*0002*/ 	.short	(.L_1730 - .L_1729)
.L_1729:
        /*0004*/ 	.word	0x00000082


	//----- nvinfo : EIATTR_KPARAM_INFO
	.align		4
.L_1730:
        /*0008*/ 	.byte	0x04, 0x17
        /*000a*/ 	.short	(.L_1732 - .L_1731)
.L_1731:
        /*000c*/ 	.word	0x00000000
        /*0010*/ 	.short	0x0006
        /*0012*/ 	.short	0x0013
        /*0014*/ 	.byte	0x00, 0xf0, 0x05, 0x00


	//----- nvinfo : EIATTR_KPARAM_INFO
	.align		4
.L_1732:
        /*0018*/ 	.byte	0x04, 0x17
        /*001a*/ 	.short	(.L_1734 - .L_1733)
.L_1733:
        /*001c*/ 	.word	0x00000000
        /*0020*/ 	.short	0x0005
        /*0022*/ 	.short	0x0012
        /*0024*/ 	.byte	0x00, 0xf0, 0x05, 0x00


	//----- nvinfo : EIATTR_KPARAM_INFO
	.align		4
.L_1734:
        /*0028*/ 	.byte	0x04, 0x17
        /*002a*/ 	.short	(.L_1736 - .L_1735)
.L_1735:
        /*002c*/ 	.word	0x00000000
        /*0030*/ 	.short	0x0004
        /*0032*/ 	.short	0x0011
        /*0034*/ 	.byte	0x00, 0xf0, 0x05, 0x00


	//----- nvinfo : EIATTR_KPARAM_INFO
	.align		4
.L_1736:
        /*0038*/ 	.byte	0x04, 0x17
        /*003a*/ 	.short	(.L_1738 - .L_1737)
.L_1737:
        /*003c*/ 	.word	0x00000000
        /*0040*/ 	.short	0x0003
        /*0042*/ 	.short	0x0010
        /*0044*/ 	.byte	0x00, 0xf0, 0x05, 0x00


	//----- nvinfo : EIATTR_KPARAM_INFO
	.align		4
.L_1738:
        /*0048*/ 	.byte	0x04, 0x17
        /*004a*/ 	.short	(.L_1740 - .L_1739)
.L_1739:
        /*004c*/ 	.word	0x00000000
        /*0050*/ 	.short	0x0002
        /*0052*/ 	.short	0x0008
        /*0054*/ 	.byte	0x00, 0xf0, 0x21, 0x00


	//----- nvinfo : EIATTR_KPARAM_INFO
	.align		4
.L_1740:
        /*0058*/ 	.byte	0x04, 0x17
        /*005a*/ 	.short	(.L_1742 - .L_1741)
.L_1741:
        /*005c*/ 	.word	0x00000000
        /*0060*/ 	.short	0x0001
        /*0062*/ 	.short	0x0004
        /*0064*/ 	.byte	0x00, 0xf0, 0x05, 0x00


	//----- nvinfo : EIATTR_KPARAM_INFO
	.align		4
.L_1742:
        /*0068*/ 	.byte	0x04, 0x17
        /*006a*/ 	.short	(.L_1744 - .L_1743)
.L_1743:
        /*006c*/ 	.word	0x00000000
        /*0070*/ 	.short	0x0000
        /*0072*/ 	.short	0x0000
        /*0074*/ 	.byte	0x00, 0xf0, 0x11, 0x00


	//----- nvinfo : EIATTR_SPARSE_MMA_MASK
	.align		4
.L_1744:
        /*0078*/ 	.byte	0x03, 0x50
        /*007a*/ 	.short	0x0000


	//----- nvinfo : EIATTR_MAXREG_COUNT
	.align		4
        /*007c*/ 	.byte	0x03, 0x1b
        /*007e*/ 	.short	0x00ff


	//----- nvinfo : EIATTR_MERCURY_ISA_VERSION
	.align		4
        /*0080*/ 	.byte	0x03, 0x5f
        /*0082*/ 	.short	0x0101


	//----- nvinfo : EIATTR_VRC_CTA_INIT_COUNT
	.align		4
        /*0084*/ 	.byte	0x02, 0x4a
	.zero		1
	.zero		1


	//----- nvinfo : EIATTR_EXIT_INSTR_OFFSETS
	.align		4
        /*0088*/ 	.byte	0x04, 0x1c
        /*008a*/ 	.short	(.L_1746 - .L_1745)


	//   ....[0]....
.L_1745:
        /*008c*/ 	.word	0x00000200


	//   ....[1]....
        /*0090*/ 	.word	0x00000260


	//----- nvinfo : EIATTR_MAX_THREADS
	.align		4
.L_1746:
        /*0094*/ 	.byte	0x04, 0x05
        /*0096*/ 	.short	(.L_1748 - .L_1747)
.L_1747:
        /*0098*/ 	.word	0x00000080
        /*009c*/ 	.word	0x00000001
        /*00a0*/ 	.word	0x00000001


	//----- nvinfo : EIATTR_CRS_STACK_SIZE
	.align		4
.L_1748:
        /*00a4*/ 	.byte	0x04, 0x1e
        /*00a6*/ 	.short	(.L_1750 - .L_1749)
.L_1749:
        /*00a8*/ 	.word	0x00000000


	//----- nvinfo : EIATTR_CBANK_PARAM_SIZE
	.align		4
.L_1750:
        /*00ac*/ 	.byte	0x03, 0x19
        /*00ae*/ 	.short	0x0014


	//----- nvinfo : EIATTR_PARAM_CBANK
	.align		4
        /*00b0*/ 	.byte	0x04, 0x0a
        /*00b2*/ 	.short	(.L_1752 - .L_1751)
	.align		4
.L_1751:
        /*00b4*/ 	.word	index@(.nv.constant0._ZN2at6native27unrolled_elementwise_kernelINS0_11FillFunctorIN3c1013Float8_e4m3fnEEESt5arrayIPcLm1EELi4E23TrivialOffsetCalculatorILi0EjES9_ILi1EjENS0_6memory15LoadWithoutCastENSC_16StoreWithoutCastEEEviT_T0_T2_T3_T4_T5_)
        /*00b8*/ 	.short	0x0380
        /*00ba*/ 	.short	0x0014


	//----- nvinfo : EIATTR_SW_WAR
	.align		4
.L_1752:
        /*00bc*/ 	.byte	0x04, 0x36
        /*00be*/ 	.short	(.L_1754 - .L_1753)
.L_1753:
        /*00c0*/ 	.word	0x00000008
.L_1754:


//--------------------- .nv.info._ZN2at6native29vectorized_elementwise_kernelILi2ENS0_11FillFunctorIN3c1013Float8_e4m3fnEEESt5arrayIPcLm1EEEEviT0_T1_ --------------------------
	.section	.nv.info._ZN2at6native29vectorized_elementwise_kernelILi2ENS0_11FillFunctorIN3c1013Float8_e4m3fnEEESt5arrayIPcLm1EEEEviT0_T1_,"",@"SHT_CUDA_INFO"
	.sectionflags	@""
	.align	4


	//----- nvinfo : EIATTR_CUDA_API_VERSION
	.align		4
        /*0000*/ 	.byte	0x04, 0x37
        /*0002*/ 	.short	(.L_1756 - .L_1755)
.L_1755:
        /*0004*/ 	.word	0x00000082


	//----- nvinfo : EIATTR_KPARAM_INFO
	.align		4
.L_1756:
        /*0008*/ 	.byte	0x04, 0x17
        /*000a*/ 	.short	(.L_1758 - .L_1757)
.L_1757:
        /*000c*/ 	.word	0x00000000
        /*0010*/ 	.short	0x0002
        /*0012*/ 	.short	0x0008
        /*0014*/ 	.byte	0x00, 0xf0, 0x21, 0x00


	//----- nvinfo : EIATTR_KPARAM_INFO
	.align		4
.L_1758:
        /*0018*/ 	.byte	0x04, 0x17
        /*001a*/ 	.short	(.L_1760 - .L_1759)
.L_1759:
        /*001c*/ 	.word	0x00000000
        /*0020*/ 	.short	0x0001
        /*0022*/ 	.short	0x0004
        /*0024*/ 	.byte	0x00, 0xf0, 0x05, 0x00


	//----- nvinfo : EIATTR_KPARAM_INFO
	.align		4
.L_1760:
        /*0028*/ 	.byte	0x04, 0x17
        /*002a*/ 	.short	(.L_1762 - .L_1761)
.L_1761:
        /*002c*/ 	.word	0x00000000
        /*0030*/ 	.short	0x0000
        /*0032*/ 	.short	0x0000
        /*0034*/ 	.byte	0x00, 0xf0, 0x11, 0x00


	//----- nvinfo : EIATTR_SPARSE_MMA_MASK
	.align		4
.L_1762:
        /*0038*/ 	.byte	0x03, 0x50
        /*003a*/ 	.short	0x0000


	//----- nvinfo : EIATTR_MAXREG_COUNT
	.align		4
        /*003c*/ 	.byte	0x03, 0x1b
        /*003e*/ 	.short	0x00ff


	//----- nvinfo : EIATTR_MERCURY_ISA_VERSION
	.align		4
        /*0040*/ 	.byte	0x03, 0x5f
        /*0042*/ 	.short	0x0101


	//----- nvinfo : EIATTR_VRC_CTA_INIT_COUNT
	.align		4
        /*0044*/ 	.byte	0x02, 0x4a
	.zero		1
	.zero		1


	//----- nvinfo : EIATTR_EXIT_INSTR_OFFSETS
	.align		4
        /*0048*/ 	.byte	0x04, 0x1c
        /*004a*/ 	.short	(.L_1764 - .L_1763)


	//   ....[0]....
.L_1763:
        /*004c*/ 	.word	0x00000880


	//   ....[1]....
        /*0050*/ 	.word	0x000008e0


	//   ....[2]....
        /*0054*/ 	.word	0x000009f0


	//----- nvinfo : EIATTR_MAX_THREADS
	.align		4
.L_1764:
        /*0058*/ 	.byte	0x04, 0x05
        /*005a*/ 	.short	(.L_1766 - .L_1765)
.L_1765:
        /*005c*/ 	.word	0x00000080
        /*0060*/ 	.word	0x00000001
        /*0064*/ 	.word	0x00000001


	//----- nvinfo : EIATTR_CRS_STACK_SIZE
	.align		4
.L_1766:
        /*0068*/ 	.byte	0x04, 0x1e
        /*006a*/ 	.short	(.L_1768 - .L_1767)
.L_1767:
        /*006c*/ 	.word	0x00000000


	//----- nvinfo : EIATTR_CBANK_PARAM_SIZE
	.align		4
.L_1768:
        /*0070*/ 	.byte	0x03, 0x19
        /*0072*/ 	.short	0x0010


	//----- nvinfo : EIATTR_PARAM_CBANK
	.align		4
        /*0074*/ 	.byte	0x04, 0x0a
        /*0076*/ 	.short	(.L_1770 - .L_1769)
	.align		4
.L_1769:
        /*0078*/ 	.word	index@(.nv.constant0._ZN2at6native29vectorized_elementwise_kernelILi2ENS0_11FillFunctorIN3c1013Float8_e4m3fnEEESt5arrayIPcLm1EEEEviT0_T1_)
        /*007c*/ 	.short	0x0380
        /*007e*/ 	.short	0x0010


	//----- nvinfo : EIATTR_SW_WAR
	.align		4
.L_1770:
        /*0080*/ 	.byte	0x04, 0x36
        /*0082*/ 	.short	(.L_1772 - .L_1771)
.L_1771:
        /*0084*/ 	.word	0x00000008
.L_1772:


//--------------------- .nv.info._ZN2at6native29vectorized_elementwise_kernelILi4ENS0_11FillFunctorIN3c1013Float8_e4m3fnEEESt5arrayIPcLm1EEEEviT0_T1_ --------------------------
	.section	.nv.info._ZN2at6native29vectorized_elementwise_kernelILi4ENS0_11FillFunctorIN3c1013Float8_e4m3fnEEESt5arrayIPcLm1EEEEviT0_T1_,"",@"SHT_CUDA_INFO"
	.sectionflags	@""
	.align	4


	//----- nvinfo : EIATTR_CUDA_API_VERSION
	.align		4
        /*0000*/ 	.byte	0x04, 0x37
        /*0002*/ 	.short	(.L_1774 - .L_1773)
.L_1773:
        /*0004*/ 	.word	0x00000082


	//----- nvinfo : EIATTR_KPARAM_INFO
	.align		4
.L_1774:
        /*0008*/ 	.byte	0x04, 0x17
        /*000a*/ 	.short	(.L_1776 - .L_1775)
.L_1775:
        /*000c*/ 	.word	0x00000000
        /*0010*/ 	.short	0x0002
        /*0012*/ 	.short	0x0008
        /*0014*/ 	.byte	0x00, 0xf0, 0x21, 0x00


	//----- nvinfo : EIATTR_KPARAM_INFO
	.align		4
.L_1776:
        /*0018*/ 	.byte	0x04, 0x17
        /*001a*/ 	.short	(.L_1778 - .L_1777)
.L_1777:
        /*001c*/ 	.word	0x00000000
        /*0020*/ 	.short	0x0001
        /*0022*/ 	.short	0x0004
        /*0024*/ 	.byte	0x00, 0xf0, 0x05, 0x00


	//----- nvinfo : EIATTR_KPARAM_INFO
	.align		4
.L_1778:
        /*0028*/ 	.byte	0x04, 0x17
        /*002a*/ 	.short	(.L_1780 - .L_1779)
.L_1779:
        /*002c*/ 	.word	0x00000000
        /*0030*/ 	.short	0x0000
        /*0032*/ 	.short	0x0000
        /*0034*/ 	.byte	0x00, 0xf0, 0x11, 0x00


	//----- nvinfo : EIATTR_SPARSE_MMA_MASK
	.align		4
.L_1780:
        /*0038*/ 	.byte	0x03, 0x50
        /*003a*/ 	.short	0x0000


	//----- nvinfo : EIATTR_MAXREG_COUNT
	.align		4
        /*003c*/ 	.byte	0x03, 0x1b
        /*003e*/ 	.short	0x00ff


	//----- nvinfo : EIATTR_MERCURY_ISA_VERSION
	.align		4
        /*0040*/ 	.byte	0x03, 0x5f
        /*0042*/ 	.short	0x0101


	//----- nvinfo : EIATTR_VRC_CTA_INIT_COUNT
	.align		4
        /*0044*/ 	.byte	0x02, 0x4a
	.zero		1
	.zero		1


	//----- nvinfo : EIATTR_EXIT_INSTR_OFFSETS
	.align		4
        /*0048*/ 	.byte	0x04, 0x1c
        /*004a*/ 	.short	(.L_1782 - .L_1781)


	//   ....[0]....
.L_1781:
        /*004c*/ 	.word	0x00000880


	//   ....[1]....
        /*0050*/ 	.word	0x000008e0


	//   ....[2]....
        /*0054*/ 	.word	0x000009c0


	//----- nvinfo : EIATTR_MAX_THREADS
	.align		4
.L_1782:
        /*0058*/ 	.byte	0x04, 0x05
        /*005a*/ 	.short	(.L_1784 - .L_1783)
.L_1783:
        /*005c*/ 	.word	0x00000080
        /*0060*/ 	.word	0x00000001
        /*0064*/ 	.word	0x00000001


	//----- nvinfo : EIATTR_CRS_STACK_SIZE
	.align		4
.L_1784:
        /*0068*/ 	.byte	0x04, 0x1e
        /*006a*/ 	.short	(.L_1786 - .L_1785)
.L_1785:
        /*006c*/ 	.word	0x00000000


	//----- nvinfo : EIATTR_CBANK_PARAM_SIZE
	.align		4
.L_1786:
        /*0070*/ 	.byte	0x03, 0x19
        /*0072*/ 	.short	0x0010


	//----- nvinfo : EIATTR_PARAM_CBANK
	.align		4
        /*0074*/ 	.byte	0x04, 0x0a
        /*0076*/ 	.short	(.L_1788 - .L_1787)
	.align		4
.L_1787:
        /*0078*/ 	.word	index@(.nv.constant0._ZN2at6native29vectorized_elementwise_kernelILi4ENS0_11FillFunctorIN3c1013Float8_e4m3fnEEESt5arrayIPcLm1EEEEviT0_T1_)
        /*007c*/ 	.short	0x0380
        /*007e*/ 	.short	0x0010


	//----- nvinfo : EIATTR_SW_WAR
	.align		4
.L_1788:
        /*0080*/ 	.byte	0x04, 0x36
        /*0082*/ 	.short	(.L_1790 - .L_1789)
.L_1789:
        /*0084*/ 	.word	0x00000008
.L_1790:


//--------------------- .nv.info._ZN2at6native29vectorized_elementwise_kernelILi8ENS0_11FillFunctorIN3c1013Float8_e4m3fnEEESt5arrayIPcLm1EEEEviT0_T1_ --------------------------
	.section	.nv.info._ZN2at6native29vectorized_elementwise_kernelILi8ENS0_11FillFunctorIN3c1013Float8_e4m3fnEEESt5arrayIPcLm1EEEEviT0_T1_,"",@"SHT_CUDA_INFO"
	.sectionflags	@""
	.align	4


	//----- nvinfo : EIATTR_CUDA_API_VERSION
	.align		4
        /*0000*/ 	.byte	0x04, 0x37
        /*0002*/ 	.short	(.L_1792 - .L_1791)
.L_1791:
        /*0004*/ 	.word	0x00000082


	//----- nvinfo : EIATTR_KPARAM_INFO
	.align		4
.L_1792:
        /*0008*/ 	.byte	0x04, 0x17
        /*000a*/ 	.short	(.L_1794 - .L_1793)
.L_1793:
        /*000c*/ 	.word	0x00000000
        /*0010*/ 	.short	0x0002
        /*0012*/ 	.short	0x0008
        /*0014*/ 	.byte	0x00, 0xf0, 0x21, 0x00


	//----- nvinfo : EIATTR_KPARAM_INFO
	.align		4
.L_1794:
        /*0018*/ 	.byte	0x04, 0x17
        /*001a*/ 	.short	(.L_1796 - .L_1795)
.L_1795:
        /*001c*/ 	.word	0x00000000
        /*0020*/ 	.short	0x0001
        /*0022*/ 	.short	0x0004
        /*0024*/ 	.byte	0x00, 0xf0, 0x05, 0x00


	//----- nvinfo : EIATTR_KPARAM_INFO
	.align		4
.L_1796:
        /*0028*/ 	.byte	0x04, 0x17
        /*002a*/ 	.short	(.L_1798 - .L_1797)
.L_1797:
        /*002c*/ 	.word	0x00000000
        /*0030*/ 	.short	0x0000
        /*0032*/ 	.short	0x0000
        /*0034*/ 	.byte	0x00, 0xf0, 0x11, 0x00


	//----- nvinfo : EIATTR_SPARSE_MMA_MASK
	.align		4
.L_1798:
        /*0038*/ 	.byte	0x03, 0x50
        /*003a*/ 	.short	0x0000


	//----- nvinfo : EIATTR_MAXREG_COUNT
	.align		4
        /*003c*/ 	.byte	0x03, 0x1b
        /*003e*/ 	.short	0x00ff


	//----- nvinfo : EIATTR_MERCURY_ISA_VERSION
	.align		4
        /*0040*/ 	.byte	0x03, 0x5f
        /*0042*/ 	.short	0x0101


	//----- nvinfo : EIATTR_VRC_CTA_INIT_COUNT
	.align		4
        /*0044*/ 	.byte	0x02, 0x4a
	.zero		1
	.zero		1


	//----- nvinfo : EIATTR_EXIT_INSTR_OFFSETS
	.align		4
        /*0048*/ 	.byte	0x04, 0x1c
        /*004a*/ 	.short	(.L_1800 - .L_1799)


	//   ....[0]....
.L_1799:
        /*004c*/ 	.word	0x00000880


	//   ....[1]....
        /*0050*/ 	.word	0x000008e0


	//   ....[2]....
        /*0054*/ 	.word	0x000009d0


	//----- nvinfo : EIATTR_MAX_THREADS
	.align		4
.L_1800:
        /*0058*/ 	.byte	0x04, 0x05
        /*005a*/ 	.short	(.L_1802 - .L_1801)
.L_1801:
        /*005c*/ 	.word	0x00000080
        /*0060*/ 	.word	0x00000001
        /*0064*/ 	.word	0x00000001


	//----- nvinfo : EIATTR_CRS_STACK_SIZE
	.align		4
.L_1802:
        /*0068*/ 	.byte	0x04, 0x1e
        /*006a*/ 	.short	(.L_1804 - .L_1803)
.L_1803:
        /*006c*/ 	.word	0x00000000


	//----- nvinfo : EIATTR_CBANK_PARAM_SIZE
	.align		4
.L_1804:
        /*0070*/ 	.byte	0x03, 0x19
        /*0072*/ 	.short	0x0010


	//----- nvinfo : EIATTR_PARAM_CBANK
	.align		4
        /*0074*/ 	.byte	0x04, 0x0a
        /*0076*/ 	.short	(.L_1806 - .L_1805)
	.align		4
.L_1805:
        /*0078*/ 	.word	index@(.nv.constant0._ZN2at6native29vectorized_elementwise_kernelILi8ENS0_11FillFunctorIN3c1013Float8_e4m3fnEEESt5arrayIPcLm1EEEEviT0_T1_)
        /*007c*/ 	.short	0x0380
        /*007e*/ 	.short	0x0010


	//----- nvinfo : EIATTR_SW_WAR
	.align		4
.L_1806:
        /*0080*/ 	.byte	0x04, 0x36
        /*0082*/ 	.short	(.L_1808 - .L_1807)
.L_1807:
        /*0084*/ 	.word	0x00000008
.L_1808:


//--------------------- .nv.info._ZN2at6native18elementwise_kernelILi128ELi4EZNS0_15gpu_kernel_implINS0_11FillFunctorIN3c1015Float8_e5m2fnuzEEEEEvRNS_18TensorIteratorBaseERKT_EUliE_EEviT1_ --------------------------
	.section	.nv.info._ZN2at6native18elementwise_kernelILi128ELi4EZNS0_15gpu_kernel_implINS0_11FillFunctorIN3c1015Float8_e5m2fnuzEEEEEvRNS_18TensorIteratorBaseERKT_EUliE_EEviT1_,"",@"SHT_CUDA_INFO"
	.sectionflags	@""
	.align	4


	//----- nvinfo : EIATTR_CUDA_API_VERSION
	.align		4
        /*0000*/ 	.byte	0x04, 0x37
        /*0002*/ 	.short	(.L_1810 - .L_1809)
.L_1809:
        /*0004*/ 	.word	0x00000082


	//----- nvinfo : EIATTR_KPARAM_INFO
	.align		4
.L_1810:
        /*0008*/ 	.byte	0x04, 0x17
        /*000a*/ 	.short	(.L_1812 - .L_1811)
.L_1811:
        /*000c*/ 	.word	0x00000000
        /*0010*/ 	.short	0x0001
        /*0012*/ 	.short	0x0008
        /*0014*/ 	.byte	0x00, 0xf0, 0xc1, 0x06


	//----- nvinfo : EIATTR_KPARAM_INFO
	.align		4
.L_1812:
        /*0018*/ 	.byte	0x04, 0x17
        /*001a*/ 	.short	(.L_1814 - .L_1813)
.L_1813:
        /*001c*/ 	.word	0x00000000
        /*0020*/ 	.short	0x0000
        /*0022*/ 	.short	0x0000
        /*0024*/ 	.byte	0x00, 0xf0, 0x11, 0x00


	//----- nvinfo : EIATTR_SPARSE_MMA_MASK
	.align		4
.L_1814:
        /*0028*/ 	.byte	0x03, 0x50
        /*002a*/ 	.short	0x0000


	//----- nvinfo : EIATTR_MAXREG_COUNT
	.align		4
        /*002c*/ 	.byte	0x03, 0x1b
        /*002e*/ 	.short	0x0080


	//----- nvinfo : EIATTR_EXTERNS
	.align		4
        /*0030*/ 	.byte	0x04, 0x0f
        /*0032*/ 	.short	(.L_1816 - .L_1815)


	//   ....[0]....
	.align		4
.L_1815:
        /*0034*/ 	.word	index@(__assertfail)


	//----- nvinfo : EIATTR_MERCURY_ISA_VERSION
	.align		4
.L_1816:
        /*0038*/ 	.byte	0x03, 0x5f
        /*003a*/ 	.short	0x0101


	//----- nvinfo : EIATTR_VRC_CTA_INIT_COUNT
	.align		4
        /*003c*/ 	.byte	0x02, 0x4a
	.zero		1
	.zero		1


	//----- nvinfo : EIATTR_SYSCALL_OFFSETS
	.align		4
        /*0040*/ 	.byte	0x04, 0x46
        /*0042*/ 	.short	(.L_1818 - .L_1817)


	//   ....[0]....
.L_1817:
        /*0044*/ 	.word	0x00002a40


	//   ....[1]....
        /*0048*/ 	.word	0x00005840


	//   ....[2]....
        /*004c*/ 	.word	0x000084b0


	//   ....[3]....
        /*0050*/ 	.word	0x0000b100


	//----- nvinfo : EIATTR_EXIT_INSTR_OFFSETS
	.align		4
.L_1818:
        /*0054*/ 	.byte	0x04, 0x1c
        /*0056*/ 	.short	(.L_1820 - .L_1819)


	//   ....[0]....
.L_1819:
        /*0058*/ 	.word	0x000086e0


	//   ....[1]....
        /*005c*/ 	.word	0x00009a20


	//   ....[2]....
        /*0060*/ 	.word	0x00009b10


	//   ....[3]....
        /*0064*/ 	.word	0x00009c60


	//   ....[4]....
        /*0068*/ 	.word	0x00009d50


	//   ....[5]....
        /*006c*/ 	.word	0x00009e40


	//   ....[6]....
        /*0070*/ 	.word	0x00009f80


	//   ....[7]....
        /*0074*/ 	.word	0x0000a070


	//   ....[8]....
        /*0078*/ 	.word	0x0000a1b0


	//   ....[9]....
        /*007c*/ 	.word	0x0000a2b0


	//   ....[10]....
        /*0080*/ 	.word	0x0000a3d0


	//   ....[11]....
        /*0084*/ 	.word	0x0000a490


	//   ....[12]....
        /*0088*/ 	.word	0x0000a5c0


	//   ....[13]....
        /*008c*/ 	.word	0x0000a7c0


	//   ....[14]....
        /*0090*/ 	.word	0x0000a990


	//   ....[15]....
        /*0094*/ 	.word	0x0000aa80


	//   ....[16]....
        /*0098*/ 	.word	0x0000abf0


	//   ....[17]....
        /*009c*/ 	.word	0x0000adf0


	//   ....[18]....
        /*00a0*/ 	.word	0x0000ae10


	//   ....[19]....
        /*00a4*/ 	.word	0x0000b000


	//   ....[20]....
        /*00a8*/ 	.word	0x0000b110


	//   ....[21]....
        /*00ac*/ 	.word	0x0000b200


	//   ....[22]....
        /*00b0*/ 	.word	0x0000b2f0


	//----- nvinfo : EIATTR_MAX_THREADS
	.align		4
.L_1820:
        /*00b4*/ 	.byte	0x04, 0x05
        /*00b6*/ 	.short	(.L_1822 - .L_1821)
.L_1821:
        /*00b8*/ 	.word	0x00000080
        /*00bc*/ 	.word	0x00000001
        /*00c0*/ 	.word	0x00000001


	//----- nvinfo : EIATTR_CRS_STACK_SIZE
	.align		4
.L_1822:
        /*00c4*/ 	.byte	0x04, 0x1e
        /*00c6*/ 	.short	(.L_1824 - .L_1823)
.L_1823:
        /*00c8*/ 	.word	0x00000000


	//----- nvinfo : EIATTR_CBANK_PARAM_SIZE
	.align		4
.L_1824:
        /*00cc*/ 	.byte	0x03, 0x19
        /*00ce*/ 	.short	0x01b8


	//----- nvinfo : EIATTR_PARAM_CBANK
	.align		4
        /*00d0*/ 	.byte	0x04, 0x0a
        /*00d2*/ 	.short	(.L_1826 - .L_1825)
	.align		4
.L_1825:
        /*00d4*/ 	.word	index@(.nv.constant0._ZN2at6native18elementwise_kernelILi128ELi4EZNS0_15gpu_kernel_implINS0_11FillFunctorIN3c1015Float8_e5m2fnuzEEEEEvRNS_18TensorIteratorBaseERKT_EUliE_EEviT1_)
        /*00d8*/ 	.short	0x0380
        /*00da*/ 	.short	0x01b8


	//----- nvinfo : EIATTR_SW_WAR
	.align		4
.L_1826:
        /*00dc*/ 	.byte	0x04, 0x36
        /*00de*/ 	.short	(.L_1828 - .L_1827)
.L_1827:
        /*00e0*/ 	.word	0x00000008
.L_1828:


//--------------------- .nv.info._ZN2at6native27unrolled_elementwise_kernelINS0_11FillFunctorIN3c1015Float8_e5m2fnuzEEESt5arrayIPcLm1EELi4E23TrivialOffsetCalculatorILi0EjES9_ILi1EjENS0_6memory12LoadWithCastILi0EEENSC_13StoreWithCastILi1EEEEEviT_T0_T2_T3_T4_T5_ --------------------------
	.section	.nv.info._ZN2at6native27unrolled_elementwise_kernelINS0_11FillFunctorIN3c1015Float8_e5m2fnuzEEESt5arrayIPcLm1EELi4E23TrivialOffsetCalculatorILi0EjES9_ILi1EjENS0_6memory12LoadWithCastILi0EEENSC_13StoreWithCastILi1EEEEEviT_T0_T2_T3_T4_T5_,"",@"SHT_CUDA_INFO"
	.sectionflags	@""
	.align	4


	//----- nvinfo : EIATTR_CUDA_API_VERSION
	.align		4
        /*0000*/ 	.byte	0x04, 0x37
        /*0002*/ 	.short	(.L_1830 - .L_1829)
.L_1829:
        /*0004*/ 	.word	0x00000082


	//----- nvinfo : EIATTR_KPARAM_INFO
	.align		4
.L_1830:
        /*0008*/ 	.byte	0x04, 0x17
        /*000a*/ 	.short	(.L_1832 - .L_1831)
.L_1831:
        /*000c*/ 	.word	0x00000000
        /*0010*/ 	.short	0x0006
        /*0012*/ 	.short	0x001c
        /*0014*/ 	.byte	0x00, 0xf0, 0x21, 0x00


	//----- nvinfo : EIATTR_KPARAM_INFO
	.align		4
.L_1832:
        /*0018*/ 	.byte	0x04, 0x17
        /*001a*/ 	.short	(.L_1834 - .L_1833)
.L_1833:
        /*001c*/ 	.word	0x00000000
        /*0020*/ 	.short	0x0005
        /*0022*/ 	.short	0x0014
        /*0024*/ 	.byte	0x00, 0xf0, 0x21, 0x00


	//----- nvinfo : EIATTR_KPARAM_INFO
	.align		4
.L_1834:
        /*0028*/ 	.byte	0x04, 0x17
        /*002a*/ 	.short	(.L_1836 - .L_1835)
.L_1835:
        /*002c*/ 	.word	0x00000000
        /*0030*/ 	.short	0x0004
        /*0032*/ 	.short	0x0011
        /*0034*/ 	.byte	0x00, 0xf0, 0x05, 0x00


	//----- nvinfo : EIATTR_KPARAM_INFO
	.align		4
.L_1836:
        /*0038*/ 	.byte	0x04, 0x17
        /*003a*/ 	.short	(.L_1838 - .L_1837)
.L_1837:
        /*003c*/ 	.word	0x00000000
        /*0040*/ 	.short	0x0003
        /*0042*/ 	.short	0x0010
        /*0044*/ 	.byte	0x00, 0xf0, 0x05, 0x00


	//----- nvinfo : EIATTR_KPARAM_INFO
	.align		4
.L_1838:
        /*0048*/ 	.byte	0x04, 0x17
        /*004a*/ 	.short	(.L_1840 - .L_1839)
.L_1839:
        /*004c*/ 	.word	0x00000000
        /*0050*/ 	.short	0x0002
        /*0052*/ 	.short	0x0008
        /*0054*/ 	.byte	0x00, 0xf0, 0x21, 0x00


	//----- nvinfo : EIATTR_KPARAM_INFO
	.align		4
.L_1840:
        /*0058*/ 	.byte	0x04, 0x17
        /*005a*/ 	.short	(.L_1842 - .L_1841)
.L_1841:
        /*005c*/ 	.word	0x00000000
        /*0060*/ 	.short	0x0001
        /*0062*/ 	.short	0x0004
        /*0064*/ 	.byte	0x00, 0xf0, 0x05, 0x00


	//----- nvinfo : EIATTR_KPARAM_INFO
	.align		4
.L_1842:
        /*0068*/ 	.byte	0x04, 0x17
        /*006a*/ 	.short	(.L_1844 - .L_1843)
.L_1843:
        /*006c*/ 	.word	0x00000000
        /*0070*/ 	.short	0x0000
        /*0072*/ 	.short	0x0000
        /*0074*/ 	.byte	0x00, 0xf0, 0x11, 0x00


	//----- nvinfo : EIATTR_SPARSE_MMA_MASK
	.align		4
.L_1844:
        /*0078*/ 	.byte	0x03, 0x50
        /*007a*/ 	.short	0x0000


	//----- nvinfo : EIATTR_MAXREG_COUNT
	.align		4
        /*007c*/ 	.byte	0x03, 0x1b
        /*007e*/ 	.short	0x00ff


	//----- nvinfo : EIATTR_EXTERNS
	.align		4
        /*0080*/ 	.byte	0x04, 0x0f
        /*0082*/ 	.short	(.L_1846 - .L_1845)


	//   ....[0]....
	.align		4
.L_1845:
        /*0084*/ 	.word	index@(__assertfail)


	//----- nvinfo : EIATTR_MERCURY_ISA_VERSION
	.align		4
.L_1846:
        /*0088*/ 	.byte	0x03, 0x5f
        /*008a*/ 	.short	0x0101


	//----- nvinfo : EIATTR_VRC_CTA_INIT_COUNT
	.align		4
        /*008c*/ 	.byte	0x02, 0x4a
	.zero		1
	.zero		1


	//----- nvinfo : EIATTR_SYSCALL_OFFSETS
	.align		4
        /*0090*/ 	.byte	0x04, 0x46
        /*0092*/ 	.short	(.L_1848 - .L_1847)


	//   ....[0]....
.L_1847:
        /*0094*/ 	.word	0x00002200


	//   ....[1]....
        /*0098*/ 	.word	0x00004b10


	//   ....[2]....
        /*009c*/ 	.word	0x000071e0


	//   ....[3]....
        /*00a0*/ 	.word	0x000098c0


	//----- nvinfo : EIATTR_EXIT_INSTR_OFFSETS
	.align		4
.L_1848:
        /*00a4*/ 	.byte	0x04, 0x1c
        /*00a6*/ 	.short	(.L_1850 - .L_1849)


	//   ....[0]....
.L_1849:
        /*00a8*/ 	.word	0x00007540


	//   ....[1]....
        /*00ac*/ 	.word	0x000077e0


	//   ....[2]....
        /*00b0*/ 	.word	0x00007980


	//   ....[3]....
        /*00b4*/ 	.word	0x00007b70


	//   ....[4]....
        /*00b8*/ 	.word	0x00007d00


	//   ....[5]....
        /*00bc*/ 	.word	0x00007e90


	//   ....[6]....
        /*00c0*/ 	.word	0x00008070


	//   ....[7]....
        /*00c4*/ 	.word	0x00008200


	//   ....[8]....
        /*00c8*/ 	.word	0x000083f0


	//   ....[9]....
        /*00cc*/ 	.word	0x00008590


	//   ....[10]....
        /*00d0*/ 	.word	0x00008740


	//   ....[11]....
        /*00d4*/ 	.word	0x00008800


	//   ....[12]....
        /*00d8*/ 	.word	0x000089c0


	//   ....[13]....
        /*00dc*/ 	.word	0x00008c60


	//   ....[14]....
        /*00e0*/ 	.word	0x00008ed0


	//   ....[15]....
        /*00e4*/ 	.word	0x00009060


	//   ....[16]....
        /*00e8*/ 	.word	0x00009270


	//   ....[17]....
        /*00ec*/ 	.word	0x00009510


	//   ....[18]....
        /*00f0*/ 	.word	0x00009530


	//   ....[19]....
        /*00f4*/ 	.word	0x000097c0


	//   ....[20]....
        /*00f8*/ 	.word	0x000098d0


	//   ....[21]....
        /*00fc*/ 	.word	0x00009a60


	//   ....[22]....
        /*0100*/ 	.word	0x00009bf0


	//----- nvinfo : EIATTR_MAX_THREADS
	.align		4
.L_1850:
        /*0104*/ 	.byte	0x04, 0x05
        /*0106*/ 	.short	(.L_1852 - .L_1851)
.L_1851:
        /*0108*/ 	.word	0x00000080
        /*010c*/ 	.word	0x00000001
        /*0110*/ 	.word	0x00000001


	//----- nvinfo : EIATTR_CRS_STACK_SIZE
	.align		4
.L_1852:
        /*0114*/ 	.byte	0x04, 0x1e
        /*0116*/ 	.short	(.L_1854 - .L_1853)
.L_1853:
        /*0118*/ 	.word	0x00000000


	//----- nvinfo : EIATTR_CBANK_PARAM_SIZE
	.align		4
.L_1854:
        /*011c*/ 	.byte	0x03, 0x19
        /*011e*/ 	.short	0x0024


	//----- nvinfo : EIATTR_PARAM_CBANK
	.align		4
        /*0120*/ 	.byte	0x04, 0x0a
        /*0122*/ 	.short	(.L_1856 - .L_1855)
	.align		4
.L_1855:
        /*0124*/ 	.word	index@(.nv.constant0._ZN2at6native27unrolled_elementwise_kernelINS0_11FillFunctorIN3c1015Float8_e5m2fnuzEEESt5arrayIPcLm1EELi4E23TrivialOffsetCalculatorILi0EjES9_ILi1EjENS0_6memory12LoadWithCastILi0EEENSC_13StoreWithCastILi1EEEEEviT_T0_T2_T3_T4_T5_)
        /*0128*/ 	.short	0x0380
        /*012a*/ 	.short	0x0024


	//----- nvinfo : EIATTR_SW_WAR
	.align		4
.L_1856:
        /*012c*/ 	.byte	0x04, 0x36
        /*012e*/ 	.short	(.L_1858 - .L_1857)
.L_1857:
        /*0130*/ 	.word	0x00000008
.L_1858:


//--------------------- .nv.info._ZN2at6native18elementwise_kernelILi128ELi4EZNS0_22gpu_kernel_impl_nocastINS0_11FillFunctorIN3c1015Float8_e5m2fnuzEEEEEvRNS_18TensorIteratorBaseERKT_EUliE_EEviT1_ --------------------------
	.section	.nv.info._ZN2at6native18elementwise_kernelILi128ELi4EZNS0_22gpu_kernel_impl_nocastINS0_11FillFunctorIN3c1015Float8_e5m2fnuzEEEEEvRNS_18TensorIteratorBaseERKT_EUliE_EEviT1_,"",@"SHT_CUDA_INFO"
	.sectionflags	@""
	.align	4


	//----- nvinfo : EIATTR_CUDA_API_VERSION
	.align		4
        /*0000*/ 	.byte	0x04, 0x37
        /*0002*/ 	.short	(.L_1860 - .L_1859)
.L_1859:
        /*0004*/ 	.word	0x00000082


	//----- nvinfo : EIATTR_KPARAM_INFO
	.align		4
.L_1860:
        /*0008*/ 	.byte	0x04, 0x17
        /*000a*/ 	.short	(.L_1862 - .L_1861)
.L_1861:
        /*000c*/ 	.word	0x00000000
        /*0010*/ 	.short	0x0001
        /*0012*/ 	.short	0x0008
        /*0014*/ 	.byte	0x00, 0xf0, 0xc1, 0x06


	//----- nvinfo : EIATTR_KPARAM_INFO
	.align		4
.L_1862:
        /*0018*/ 	.byte	0x04, 0x17
        /*001a*/ 	.short	(.L_1864 - .L_1863)
.L_1863:
        /*001c*/ 	.word	0x00000000
        /*0020*/ 	.short	0x0000
        /*0022*/ 	.short	0x0000
        /*0024*/ 	.byte	0x00, 0xf0, 0x11, 0x00


	//----- nvinfo : EIATTR_SPARSE_MMA_MASK
	.align		4
.L_1864:
        /*0028*/ 	.byte	0x03, 0x50
        /*002a*/ 	.short	0x0000


	//----- nvinfo : EIATTR_MAXREG_COUNT
	.align		4
        /*002c*/ 	.byte	0x03, 0x1b
        /*002e*/ 	.short	0x0080


	//----- nvinfo : EIATTR_MERCURY_ISA_VERSION
	.align		4
        /*0030*/ 	.byte	0x03, 0x5f
        /*0032*/ 	.short	0x0101


	//----- nvinfo : EIATTR_VRC_CTA_INIT_COUNT
	.align		4
        /*0034*/ 	.byte	0x02, 0x4a
	.zero		1
	.zero		1


	//----- nvinfo : EIATTR_EXIT_INSTR_OFFSETS
	.align		4
        /*0038*/ 	.byte	0x04, 0x1c
        /*003a*/ 	.short	(.L_1866 - .L_1865)


	//   ....[0]....
.L_1865:
        /*003c*/ 	.word	0x000000c0


	//   ....[1]....
        /*0040*/ 	.word	0x000000f0


	//   ....[2]....
        /*0044*/ 	.word	0x00003650


	//   ....[3]....
        /*0048*/ 	.word	0x000047b0


	//----- nvinfo : EIATTR_MAX_THREADS
	.align		4
.L_1866:
        /*004c*/ 	.byte	0x04, 0x05
        /*004e*/ 	.short	(.L_1868 - .L_1867)
.L_1867:
        /*0050*/ 	.word	0x00000080
        /*0054*/ 	.word	0x00000001
        /*0058*/ 	.word	0x00000001


	//----- nvinfo : EIATTR_CRS_STACK_SIZE
	.align		4
.L_1868:
        /*005c*/ 	.byte	0x04, 0x1e
        /*005e*/ 	.short	(.L_1870 - .L_1869)
.L_1869:
        /*0060*/ 	.word	0x00000000


	//----- nvinfo : EIATTR_CBANK_PARAM_SIZE
	.align		4
.L_1870:
        /*0064*/ 	.byte	0x03, 0x19
        /*0066*/ 	.short	0x01b8


	//----- nvinfo : EIATTR_PARAM_CBANK
	.align		4
        /*0068*/ 	.byte	0x04, 0x0a
        /*006a*/ 	.short	(.L_1872 - .L_1871)
	.align		4
.L_1871:
        /*006c*/ 	.word	index@(.nv.constant0._ZN2at6native18elementwise_kernelILi128ELi4EZNS0_22gpu_kernel_impl_nocastINS0_11FillFunctorIN3c1015Float8_e5m2fnuzEEEEEvRNS_18TensorIteratorBaseERKT_EUliE_EEviT1_)
        /*0070*/ 	.short	0x0380
        /*0072*/ 	.short	0x01b8


	//----- nvinfo : EIATTR_SW_WAR
	.align		4
.L_1872:
        /*0074*/ 	.byte	0x04, 0x36
        /*0076*/ 	.short	(.L_1874 - .L_1873)
.L_1873:
        /*0078*/ 	.word	0x00000008
.L_1874:


//--------------------- .nv.info._ZN2at6native27unrolled_elementwise_kernelINS0_11FillFunctorIN3c1015Float8_e5m2fnuzEEESt5arrayIPcLm1EELi4E23TrivialOffsetCalculatorILi0EjES9_ILi1EjENS0_6memory15LoadWithoutCastENSC_16StoreWithoutCastEEEviT_T0_T2_T3_T4_T5_ --------------------------
	.section	.nv.info._ZN2at6native27unrolled_elementwise_kernelINS0_11FillFunctorIN3c1015Float8_e5m2fnuzEEESt5arrayIPcLm1EELi4E23TrivialOffsetCalculatorILi0EjES9_ILi1EjENS0_6memory15LoadWithoutCastENSC_16StoreWithoutCastEEEviT_T0_T2_T3_T4_T5_,"",@"SHT_CUDA_INFO"
	.sectionflags	@""
	.align	4


	//----- nvinfo : EIATTR_CUDA_API_VERSION
	.align		4
        /*0000*/ 	.byte	0x04, 0x37
        /*0002*/ 	.short	(.L_1876 - .L_1875)
.L_1875:
        /*0004*/ 	.word	0x00000082


	//----- nvinfo : EIATTR_KPARAM_INFO
	.align		4
.L_1876:
        /*0008*/ 	.byte	0x04, 0x17
        /*000a*/ 	.short	(.L_1878 - .L_1877)
.L_1877:
        /*000c*/ 	.word	0x00000000
        /*0010*/ 	.short	0x0006
        /*0012*/ 	.short	0x0013
        /*0014*/ 	.byte	0x00, 0xf0, 0x05, 0x00


	//----- nvinfo : EIATTR_KPARAM_INFO
	.align		4
.L_1878:
        /*0018*/ 	.byte	0x04, 0x17
        /*001a*/ 	.short	(.L_1880 - .L_1879)
.L_1879:
        /*001c*/ 	.word	0x00000000
        /*0020*/ 	.short	0x0005
        /*0022*/ 	.short	0x0012
        /*0024*/ 	.byte	0x00, 0xf0, 0x05, 0x00


	//----- nvinfo : EIATTR_KPARAM_INFO
	.align		4
.L_1880:
        /*0028*/ 	.byte	0x04, 0x17
        /*002a*/ 	.short	(.L_1882 - .L_1881)
.L_1881:
        /*002c*/ 	.word	0x00000000
        /*0030*/ 	.short	0x0004
        /*0032*/ 	.short	0x0011
        /*0034*/ 	.byte	0x00, 0xf0, 0x05, 0x00


	//----- nvinfo : EIATTR_KPARAM_INFO
	.align		4
.L_1882:
        /*0038*/ 	.byte	0x04, 0x17
        /*003a*/ 	.short	(.L_1884 - .L_1883)
.L_1883:
        /*003c*/ 	.word	0x00000000
        /*0040*/ 	.short	0x0003
        /*0042*/ 	.short	0x0010
        /*0044*/ 	.byte	0x00, 0xf0, 0x05, 0x00


	//----- nvinfo : EIATTR_KPARAM_INFO
	.align		4
.L_1884:
        /*0048*/ 	.byte	0x04, 0x17
        /*004a*/ 	.short	(.L_1886 - .L_1885)
.L_1885:
        /*004c*/ 	.word	0x00000000
        /*0050*/ 	.short	0x0002
        /*0052*/ 	.short	0x0008
        /*0054*/ 	.byte	0x00, 0xf0, 0x21, 0x00


	//----- nvinfo : EIATTR_KPARAM_INFO
	.align		4
.L_1886:
        /*0058*/ 	.byte	0x04, 0x17
        /*005a*/ 	.short	(.L_1888 - .L_1887)
.L_1887:
        /*005c*/ 	.word	0x00000000
        /*0060*/ 	.short	0x0001
        /*0062*/ 	.short	0x0004
        /*0064*/ 	.byte	0x00, 0xf0, 0x05, 0x00


	//----- nvinfo : EIATTR_KPARAM_INFO
	.align		4
.L_1888:
        /*0068*/ 	.byte	0x04, 0x17
        /*006a*/ 	.short	(.L_1890 - .L_1889)
.L_1889:
        /*006c*/ 	.word	0x00000000
        /*0070*/ 	.short	0x0000
        /*0072*/ 	.short	0x0000
        /*0074*/ 	.byte	0x00, 0xf0, 0x11, 0x00


	//----- nvinfo : EIATTR_SPARSE_MMA_MASK
	.align		4
.L_1890:
        /*0078*/ 	.byte	0x03, 0x50
        /*007a*/ 	.short	0x0000


	//----- nvinfo : EIATTR_MAXREG_COUNT
	.align		4
        /*007c*/ 	.byte	0x03, 0x1b
        /*007e*/ 	.short	0x00ff


	//----- nvinfo : EIATTR_MERCURY_ISA_VERSION
	.align		4
        /*0080*/ 	.byte	0x03, 0x5f
        /*0082*/ 	.short	0x0101


	//----- nvinfo : EIATTR_VRC_CTA_INIT_COUNT
	.align		4
        /*0084*/ 	.byte	0x02, 0x4a
	.zero		1
	.zero		1


	//----- nvinfo : EIATTR_EXIT_INSTR_OFFSETS
	.align		4
        /*0088*/ 	.byte	0x04, 0x1c
        /*008a*/ 	.short	(.L_1892 - .L_1891)


	//   ....[0]....
.L_1891:
        /*008c*/ 	.word	0x00000200


	//   ....[1]....
        /*0090*/ 	.word	0x00000260


	//----- nvinfo : EIATTR_MAX_THREADS
	.align		4
.L_1892:
        /*0094*/ 	.byte	0x04, 0x05
        /*0096*/ 	.short	(.L_1894 - .L_1893)
.L_1893:
        /*0098*/ 	.word	0x00000080
        /*009c*/ 	.word	0x00000001
        /*00a0*/ 	.word	0x00000001


	//----- nvinfo : EIATTR_CRS_STACK_SIZE
	.align		4
.L_1894:
        /*00a4*/ 	.byte	0x04, 0x1e
        /*00a6*/ 	.short	(.L_1896 - .L_1895)
.L_1895:
        /*00a8*/ 	.word	0x00000000


	//----- nvinfo : EIATTR_CBANK_PARAM_SIZE
	.align		4
.L_1896:
        /*00ac*/ 	.byte	0x03, 0x19
        /*00ae*/ 	.short	0x0014


	//----- nvinfo : EIATTR_PARAM_CBANK
	.align		4
        /*00b0*/ 	.byte	0x04, 0x0a
        /*00b2*/ 	.short	(.L_1898 - .L_1897)
	.align		4
.L_1897:
        /*00b4*/ 	.word	index@(.nv.constant0._ZN2at6native27unrolled_elementwise_kernelINS0_11FillFunctorIN3c1015Float8_e5m2fnuzEEESt5arrayIPcLm1EELi4E23TrivialOffsetCalculatorILi0EjES9_ILi1EjENS0_6memory15LoadWithoutCastENSC_16StoreWithoutCastEEEviT_T0_T2_T3_T4_T5_)
        /*00b8*/ 	.short	0x0380
        /*00ba*/ 	.short	0x0014


	//----- nvinfo : EIATTR_SW_WAR
	.align		4
.L_1898:
        /*00bc*/ 	.byte	0x04, 0x36
        /*00be*/ 	.short	(.L_1900 - .L_1899)
.L_1899:
        /*00c0*/ 	.word	0x00000008
.L_1900:


//--------------------- .nv.info._ZN2at6native29vectorized_elementwise_kernelILi2ENS0_11FillFunctorIN3c1015Float8_e5m2fnuzEEESt5arrayIPcLm1EEEEviT0_T1_ --------------------------
	.section	.nv.info._ZN2at6native29vectorized_elementwise_kernelILi2ENS0_11FillFunctorIN3c1015Float8_e5m2fnuzEEESt5arrayIPcLm1EEEEviT0_T1_,"",@"SHT_CUDA_INFO"
	.sectionflags	@""
	.align	4


	//----- nvinfo : EIATTR_CUDA_API_VERSION
	.align		4
        /*0000*/ 	.byte	0x04, 0x37
        /*0002*/ 	.short	(.L_1902 - .L_1901)
.L_1901:
        /*0004*/ 	.word	0x00000082


	//----- nvinfo : EIATTR_KPARAM_INFO
	.align		4
.L_1902:
        /*0008*/ 	.byte	0x04, 0x17
        /*000a*/ 	.short	(.L_1904 - .L_1903)
.L_1903:
        /*000c*/ 	.word	0x00000000
        /*0010*/ 	.short	0x0002
        /*0012*/ 	.short	0x0008
        /*0014*/ 	.byte	0x00, 0xf0, 0x21, 0x00


	//----- nvinfo : EIATTR_KPARAM_INFO
	.align		4
.L_1904:
        /*0018*/ 	.byte	0x04, 0x17
        /*001a*/ 	.short	(.L_1906 - .L_1905)
.L_1905:
        /*001c*/ 	.word	0x00000000
        /*0020*/ 	.short	0x0001
        /*0022*/ 	.short	0x0004
        /*0024*/ 	.byte	0x00, 0xf0, 0x05, 0x00


	//----- nvinfo : EIATTR_KPARAM_INFO
	.align		4
.L_1906:
        /*0028*/ 	.byte	0x04, 0x17
        /*002a*/ 	.short	(.L_1908 - .L_1907)
.L_1907:
        /*002c*/ 	.word	0x00000000
        /*0030*/ 	.short	0x0000
        /*0032*/ 	.short	0x0000
        /*0034*/ 	.byte	0x00, 0xf0, 0x11, 0x00


	//----- nvinfo : EIATTR_SPARSE_MMA_MASK
	.align		4
.L_1908:
        /*0038*/ 	.byte	0x03, 0x50
        /*003a*/ 	.short	0x0000


	//----- nvinfo : EIATTR_MAXREG_COUNT
	.align		4
        /*003c*/ 	.byte	0x03, 0x1b
        /*003e*/ 	.short	0x00ff


	//----- nvinfo : EIATTR_MERCURY_ISA_VERSION
	.align		4
        /*0040*/ 	.byte	0x03, 0x5f
        /*0042*/ 	.short	0x0101


	//----- nvinfo : EIATTR_VRC_CTA_INIT_COUNT
	.align		4
        /*0044*/ 	.byte	0x02, 0x4a
	.zero		1
	.zero		1


	//----- nvinfo : EIATTR_EXIT_INSTR_OFFSETS
	.align		4
        /*0048*/ 	.byte	0x04, 0x1c
        /*004a*/ 	.short	(.L_1910 - .L_1909)


	//   ....[0]....
.L_1909:
        /*004c*/ 	.word	0x00000880


	//   ....[1]....
        /*0050*/ 	.word	0x000008e0


	//   ....[2]....
        /*0054*/ 	.word	0x000009f0


	//----- nvinfo : EIATTR_MAX_THREADS
	.align		4
.L_1910:
        /*0058*/ 	.byte	0x04, 0x05
        /*005a*/ 	.short	(.L_1912 - .L_1911)
.L_1911:
        /*005c*/ 	.word	0x00000080
        /*0060*/ 	.word	0x00000001
        /*0064*/ 	.word	0x00000001


	//----- nvinfo : EIATTR_CRS_STACK_SIZE
	.align		4
.L_1912:
        /*0068*/ 	.byte	0x04, 0x1e
        /*006a*/ 	.short	(.L_1914 - .L_1913)
.L_1913:
        /*006c*/ 	.word	0x00000000


	//----- nvinfo : EIATTR_CBANK_PARAM_SIZE
	.align		4
.L_1914:
        /*0070*/ 	.byte	0x03, 0x19
        /*0072*/ 	.short	0x0010


	//----- nvinfo : EIATTR_PARAM_CBANK
	.align		4
        /*0074*/ 	.byte	0x04, 0x0a
        /*0076*/ 	.short	(.L_1916 - .L_1915)
	.align		4
.L_1915:
        /*0078*/ 	.word	index@(.nv.constant0._ZN2at6native29vectorized_elementwise_kernelILi2ENS0_11FillFunctorIN3c1015Float8_e5m2fnuzEEESt5arrayIPcLm1EEEEviT0_T1_)
        /*007c*/ 	.short	0x0380
        /*007e*/ 	.short	0x0010


	//----- nvinfo : EIATTR_SW_WAR
	.align		4
.L_1916:
        /*0080*/ 	.byte	0x04, 0x36
        /*0082*/ 	.short	(.L_1918 - .L_1917)
.L_1917:
        /*0084*/ 	.word	0x00000008
.L_1918:


//--------------------- .nv.info._ZN2at6native29vectorized_elementwise_kernelILi4ENS0_11FillFunctorIN3c1015Float8_e5m2fnuzEEESt5arrayIPcLm1EEEEviT0_T1_ --------------------------
	.section	.nv.info._ZN2at6native29vectorized_elementwise_kernelILi4ENS0_11FillFunctorIN3c1015Float8_e5m2fnuzEEESt5arrayIPcLm1EEEEviT0_T1_,"",@"SHT_CUDA_INFO"
	.sectionflags	@""
	.align	4


	//----- nvinfo : EIATTR_CUDA_API_VERSION
	.align		4
        /*0000*/ 	.byte	0x04, 0x37
        /*0002*/ 	.short	(.L_1920 - .L_1919)
.L_1919:
        /*0004*/ 	.word	0x00000082


	//----- nvinfo : EIATTR_KPARAM_INFO
	.align		4
.L_1920:
        /*0008*/ 	.byte	0x04, 0x17
        /*000a*/ 	.short	(.L_1922 - .L_1921)
.L_1921:
        /*000c*/ 	.word	0x00000000
        /*0010*/ 	.short	0x0002
        /*0012*/ 	.short	0x0008
        /*0014*/ 	.byte	0x00, 0xf0, 0x21, 0x00


	//----- nvinfo : EIATTR_KPARAM_INFO
	.align		4
.L_1922:
        /*0018*/ 	.byte	0x04, 0x17
        /*001a*/ 	.short	(.L_1924 - .L_1923)
.L_1923:
        /*001c*/ 	.word	0x00000000
        /*0020*/ 	.short	0x0001
        /*0022*/ 	.short	0x0004
        /*0024*/ 	.byte	0x00, 0xf0, 0x05, 0x00


	//----- nvinfo : EIATTR_KPARAM_INFO
	.align		4
.L_1924:
        /*0028*/ 	.byte	0x04, 0x17
        /*002a*/ 	.short	(.L_1926 - .L_1925)
.L_1925:
        /*002c*/ 	.word	0x00000000
        /*0030*/ 	.short	0x0000
        /*0032*/ 	.short	0x0000
        /*0034*/ 	.byte	0x00, 0xf0, 0x11, 0x00


	//----- nvinfo : EIATTR_SPARSE_MMA_MASK
	.align		4
.L_1926:
        /*0038*/ 	.byte	0x03, 0x50
        /*003a*/ 	.short	0x0000


	//----- nvinfo : EIATTR_MAXREG_COUNT
	.align		4
        /*003c*/ 	.byte	0x03, 0x1b
        /*003e*/ 	.short	0x00ff


	//----- nvinfo : EIATTR_MERCURY_ISA_VERSION
	.align		4
        /*0040*/ 	.byte	0x03, 0x5f
        /*0042*/ 	.short	0x0101


	//----- nvinfo : EIATTR_VRC_CTA_INIT_COUNT
	.align		4
        /*0044*/ 	.byte	0x02, 0x4a
	.zero		1
	.zero		1


	//----- nvinfo : EIATTR_EXIT_INSTR_OFFSETS
	.align		4
        /*0048*/ 	.byte	0x04, 0x1c
        /*004a*/ 	.short	(.L_1928 - .L_1927)


	//   ....[0]....
.L_1927:
        /*004c*/ 	.word	0x00000880


	//   ....[1]....
        /*0050*/ 	.word	0x000008e0


	//   ....[2]....
        /*0054*/ 	.word	0x000009c0


	//----- nvinfo : EIATTR_MAX_THREADS
	.align		4
.L_1928:
        /*0058*/ 	.byte	0x04, 0x05
        /*005a*/ 	.short	(.L_1930 - .L_1929)
.L_1929:
        /*005c*/ 	.word	0x00000080
        /*0060*/ 	.word	0x00000001
        /*0064*/ 	.word	0x00000001


	//----- nvinfo : EIATTR_CRS_STACK_SIZE
	.align		4
.L_1930:
        /*0068*/ 	.byte	0x04, 0x1e
        /*006a*/ 	.short	(.L_1932 - .L_1931)
.L_1931:
        /*006c*/ 	.word	0x00000000


	//----- nvinfo : EIATTR_CBANK_PARAM_SIZE
	.align		4
.L_1932:
        /*0070*/ 	.byte	0x03, 0x19
        /*0072*/ 	.short	0x0010


	//----- nvinfo : EIATTR_PARAM_CBANK
	.align		4
        /*0074*/ 	.byte	0x04, 0x0a
        /*0076*/ 	.short	(.L_1934 - .L_1933)
	.align		4
.L_1933:
        /*0078*/ 	.word	index@(.nv.constant0._ZN2at6native29vectorized_elementwise_kernelILi4ENS0_11FillFunctorIN3c1015Float8_e5m2fnuzEEESt5arrayIPcLm1EEEEviT0_T1_)
        /*007c*/ 	.short	0x0380
        /*007e*/ 	.short	0x0010


	//----- nvinfo : EIATTR_SW_WAR
	.align		4
.L_1934:
        /*0080*/ 	.byte	0x04, 0x36
        /*0082*/ 	.short	(.L_1936 - .L_1935)
.L_1935:
        /*0084*/ 	.word	0x00000008
.L_1936:


//--------------------- .nv.info._ZN2at6native29vectorized_elementwise_kernelILi8ENS0_11FillFunctorIN3c1015Float8_e5m2fnuzEEESt5arrayIPcLm1EEEEviT0_T1_ --------------------------
	.section	.nv.info._ZN2at6native29vectorized_elementwise_kernelILi8ENS0_11FillFunctorIN3c1015Float8_e5m2fnuzEEESt5arrayIPcLm1EEEEviT0_T1_,"",@"SHT_CUDA_INFO"
	.sectionflags	@""
	.align	4


	//----- nvinfo : EIATTR_CUDA_API_VERSION
	.align		4
        /*0000*/ 	.byte	0x04, 0x37
        /*0002*/ 	.short	(.L_1938 - .L_1937)
.L_1937:
        /*0004*/ 	.word	0x00000082


	//----- nvinfo : EIATTR_KPARAM_INFO
	.align		4
.L_1938:
        /*0008*/ 	.byte	0x04, 0x17
        /*000a*/ 	.short	(.L_1940 - .L_1939)
.L_1939:
        /*000c*/ 	.word	0x00000000
        /*0010*/ 	.short	0x0002
        /*0012*/ 	.short	0x0008
        /*0014*/ 	.byte	0x00, 0xf0, 0x21, 0x00


	//----- nvinfo : EIATTR_KPARAM_INFO
	.align		4
.L_1940:
        /*0018*/ 	.byte	0x04, 0x17
        /*001a*/ 	.short	(.L_1942 - .L_1941)
.L_1941:
        /*001c*/ 	.word	0x00000000
        /*0020*/ 	.short	0x0001
        /*0022*/ 	.short	0x0004
        /*0024*/ 	.byte	0x00, 0xf0, 0x05, 0x00


	//----- nvinfo : EIATTR_KPARAM_INFO
	.align		4
.L_1942:
        /*0028*/ 	.byte	0x04, 0x17
        /*002a*/ 	.short	(.L_1944 - .L_1943)
.L_1943:
        /*002c*/ 	.word	0x00000000
        /*0030*/ 	.short	0x0000
        /*0032*/ 	.short	0x0000
        /*0034*/ 	.byte	0x00, 0xf0, 0x11, 0x00


	//----- nvinfo : EIATTR_SPARSE_MMA_MASK
	.align		4
.L_1944:
        /*0038*/ 	.byte	0x03, 0x50
        /*003a*/ 	.short	0x0000


	//----- nvinfo : EIATTR_MAXREG_COUNT
	.align		4
        /*003c*/ 	.byte	0x03, 0x1b
        /*003e*/ 	.short	0x00ff


	//----- nvinfo : EIATTR_MERCURY_ISA_VERSION
	.align		4
        /*0040*/ 	.byte	0x03, 0x5f
        /*0042*/ 	.short	0x0101


	//----- nvinfo : EIATTR_VRC_CTA_INIT_COUNT
	.align		4
        /*0044*/ 	.byte	0x02, 0x4a
	.zero		1
	.zero		1


	//----- nvinfo : EIATTR_EXIT_INSTR_OFFSETS
	.align		4
        /*0048*/ 	.byte	0x04, 0x1c
        /*004a*/ 	.short	(.L_1946 - .L_1945)


	//   ....[0]....
.L_1945:
        /*004c*/ 	.word	0x00000880


	//   ....[1]....
        /*0050*/ 	.word	0x000008e0


	//   ....[2]....
        /*0054*/ 	.word	0x000009d0


	//----- nvinfo : EIATTR_MAX_THREADS
	.align		4
.L_1946:
        /*0058*/ 	.byte	0x04, 0x05
        /*005a*/ 	.short	(.L_1948 - .L_1947)
.L_1947:
        /*005c*/ 	.word	0x00000080
        /*0060*/ 	.word	0x00000001
        /*0064*/ 	.word	0x00000001


	//----- nvinfo : EIATTR_CRS_STACK_SIZE
	.align		4
.L_1948:
        /*0068*/ 	.byte	0x04, 0x1e
        /*006a*/ 	.short	(.L_1950 - .L_1949)
.L_1949:
        /*006c*/ 	.word	0x00000000


	//----- nvinfo : EIATTR_CBANK_PARAM_SIZE
	.align		4
.L_1950:
        /*0070*/ 	.byte	0x03, 0x19
        /*0072*/ 	.short	0x0010


	//----- nvinfo : EIATTR_PARAM_CBANK
	.align		4
        /*0074*/ 	.byte	0x04, 0x0a
        /*0076*/ 	.short	(.L_1952 - .L_1951)
	.align		4
.L_1951:
        /*0078*/ 	.word	index@(.nv.constant0._ZN2at6native29vectorized_elementwise_kernelILi8ENS0_11FillFunctorIN3c1015Float8_e5m2fnuzEEESt5arrayIPcLm1EEEEviT0_T1_)
        /*007c*/ 	.short	0x0380
        /*007e*/ 	.short	0x0010


	//----- nvinfo : EIATTR_SW_WAR
	.align		4
.L_1952:
        /*0080*/ 	.byte	0x04, 0x36
        /*0082*/ 	.short	(.L_1954 - .L_1953)
.L_1953:
        /*0084*/ 	.word	0x00000008
.L_1954:


//--------------------- .nv.info._ZN2at6native18elementwise_kernelILi128ELi4EZNS0_15gpu_kernel_implINS0_11FillFunctorIN3c1011Float8_e5m2EEEEEvRNS_18TensorIteratorBaseERKT_EUliE_EEviT1_ --------------------------
	.section	.nv.info._ZN2at6native18elementwise_kernelILi128ELi4EZNS0_15gpu_kernel_implINS0_11FillFunctorIN3c1011Float8_e5m2EEEEEvRNS_18TensorIteratorBaseERKT_EUliE_EEviT1_,"",@"SHT_CUDA_INFO"
	.sectionflags	@""
	.align	4


	//----- nvinfo : EIATTR_CUDA_API_VERSION
	.align		4
        /*0000*/ 	.byte	0x04, 0x37
        /*0002*/ 	.short	(.L_1956 - .L_1955)
.L_1955:
        /*0004*/ 	.word	0x00000082


	//----- nvinfo : EIATTR_KPARAM_INFO
	.align		4
.L_1956:
        /*0008*/ 	.byte	0x04, 0x17
        /*000a*/ 	.short	(.L_1958 - .L_1957)
.L_1957:
        /*000c*/ 	.word	0x00000000
        /*0010*/ 	.short	0x0001
        /*0012*/ 	.short	0x0008
        /*0014*/ 	.byte	0x00, 0xf0, 0xc1, 0x06


	//----- nvinfo : EIATTR_KPARAM_INFO
	.align		4
.L_1958:
        /*0018*/ 	.byte	0x04, 0x17
        /*001a*/ 	.short	(.L_1960 - .L_1959)
.L_1959:
        /*001c*/ 	.word	0x00000000
        /*0020*/ 	.short	0x0000
        /*0022*/ 	.short	0x0000
        /*0024*/ 	.byte	0x00, 0xf0, 0x11, 0x00


	//----- nvinfo : EIATTR_SPARSE_MMA_MASK
	.align		4
.L_1960:
        /*0028*/ 	.byte	0x03, 0x50
        /*002a*/ 	.short	0x0000


	//----- nvinfo : EIATTR_MAXREG_COUNT
	.align		4
        /*002c*/ 	.byte	0x03, 0x1b
        /*002e*/ 	.short	0x0080


	//----- nvinfo : EIATTR_EXTERNS
	.align		4
        /*0030*/ 	.byte	0x04, 0x0f
        /*0032*/ 	.short	(.L_1962 - .L_1961)


	//   ....[0]....
	.align		4
.L_1961:
        /*0034*/ 	.word	index@(__assertfail)


	//----- nvinfo : EIATTR_MERCURY_ISA_VERSION
	.align		4
.L_1962:
        /*0038*/ 	.byte	0x03, 0x5f
        /*003a*/ 	.short	0x0101


	//----- nvinfo : EIATTR_VRC_CTA_INIT_COUNT
	.align		4
        /*003c*/ 	.byte	0x02, 0x4a
	.zero		1
	.zero		1


	//----- nvinfo : EIATTR_SYSCALL_OFFSETS
	.align		4
        /*0040*/ 	.byte	0x04, 0x46
        /*0042*/ 	.short	(.L_1964 - .L_1963)


	//   ....[0]....
.L_1963:
        /*0044*/ 	.word	0x000021a0


	//   ....[1]....
        /*0048*/ 	.word	0x000043b0


	//   ....[2]....
        /*004c*/ 	.word	0x00006590


	//   ....[3]....
        /*0050*/ 	.word	0x00008770


	//----- nvinfo : EIATTR_EXIT_INSTR_OFFSETS
	.align		4
.L_1964:
        /*0054*/ 	.byte	0x04, 0x1c
        /*0056*/ 	.short	(.L_1966 - .L_1965)


	//   ....[0]....
.L_1965:
        /*0058*/ 	.word	0x00006770


	//   ....[1]....
        /*005c*/ 	.word	0x00007a30


	//   ....[2]....
        /*0060*/ 	.word	0x00007aa0


	//   ....[3]....
        /*0064*/ 	.word	0x00007b60


	//   ....[4]....
        /*0068*/ 	.word	0x00007bc0


	//   ....[5]....
        /*006c*/ 	.word	0x00007c20


	//   ....[6]....
        /*0070*/ 	.word	0x00007cd0


	//   ....[7]....
        /*0074*/ 	.word	0x00007d30


	//   ....[8]....
        /*0078*/ 	.word	0x00007df0


	//   ....[9]....
        /*007c*/ 	.word	0x00007e60


	//   ....[10]....
        /*0080*/ 	.word	0x00007ed0


	//   ....[11]....
        /*0084*/ 	.word	0x00007fd0


	//   ....[12]....
        /*0088*/ 	.word	0x00008140


	//   ....[13]....
        /*008c*/ 	.word	0x000082b0


	//   ....[14]....
        /*0090*/ 	.word	0x00008410


	//   ....[15]....
        /*0094*/ 	.word	0x00008470


	//   ....[16]....
        /*0098*/ 	.word	0x000084d0


	//   ....[17]....
        /*009c*/ 	.word	0x00008590


	//   ....[18]....
        /*00a0*/ 	.word	0x00008610


	//   ....[19]....
        /*00a4*/ 	.word	0x00008780


	//   ....[20]....
        /*00a8*/ 	.word	0x00008890


	//   ....[21]....
        /*00ac*/ 	.word	0x000088b0


	//   ....[22]....
        /*00b0*/ 	.word	0x00008910


	//----- nvinfo : EIATTR_MAX_THREADS
	.align		4
.L_1966:
        /*00b4*/ 	.byte	0x04, 0x05
        /*00b6*/ 	.short	(.L_1968 - .L_1967)
.L_1967:
        /*00b8*/ 	.word	0x00000080
        /*00bc*/ 	.word	0x00000001
        /*00c0*/ 	.word	0x00000001


	//----- nvinfo : EIATTR_CRS_STACK_SIZE
	.align		4
.L_1968:
        /*00c4*/ 	.byte	0x04, 0x1e
        /*00c6*/ 	.short	(.L_1970 - .L_1969)
.L_1969:
        /*00c8*/ 	.word	0x00000000


	//----- nvinfo : EIATTR_CBANK_PARAM_SIZE
	.align		4
.L_1970:
        /*00cc*/ 	.byte	0x03, 0x19
        /*00ce*/ 	.short	0x01b8


	//----- nvinfo : EIATTR_PARAM_CBANK
	.align		4
        /*00d0*/ 	.byte	0x04, 0x0a
        /*00d2*/ 	.short	(.L_1972 - .L_1971)
	.align		4
.L_1971:
        /*00d4*/ 	.word	index@(.nv.constant0._ZN2at6native18elementwise_kernelILi128ELi4EZNS0_15gpu_kernel_implINS0_11FillFunctorIN3c1011Float8_e5m2EEEEEvRNS_18TensorIteratorBaseERKT_EUliE_EEviT1_)
        /*00d8*/ 	.short	0x0380
        /*00da*/ 	.short	0x01b8


	//----- nvinfo : EIATTR_SW_WAR
	.align		4
.L_1972:
        /*00dc*/ 	.byte	0x04, 0x36
        /*00de*/ 	.short	(.L_1974 - .L_1973)
.L_1973:
        /*00e0*/ 	.word	0x00000008
.L_1974:


//--------------------- .nv.info._ZN2at6native27unrolled_elementwise_kernelINS0_11FillFunctorIN3c1011Float8_e5m2EEESt5arrayIPcLm1EELi4E23TrivialOffsetCalculatorILi0EjES9_ILi1EjENS0_6memory12LoadWithCastILi0EEENSC_13StoreWithCastILi1EEEEEviT_T0_T2_T3_T4_T5_ --------------------------
	.section	.nv.info._ZN2at6native27unrolled_elementwise_kernelINS0_11FillFunctorIN3c1011Float8_e5m2EEESt5arrayIPcLm1EELi4E23TrivialOffsetCalculatorILi0EjES9_ILi1EjENS0_6memory12LoadWithCastILi0EEENSC_13StoreWithCastILi1EEEEEviT_T0_T2_T3_T4_T5_,"",@"SHT_CUDA_INFO"
	.sectionflags	@""
	.align	4


	//----- nvinfo : EIATTR_CUDA_API_VERSION
	.align		4
        /*0000*/ 	.byte	0x04, 0x37
        /*0002*/ 	.short	(.L_1976 - .L_1975)
.L_1975:
        /*0004*/ 	.word	0x00000082


	//----- nvinfo : EIATTR_KPARAM_INFO
	.align		4
.L_1976:
        /*0008*/ 	.byte	0x04, 0x17
        /*000a*/ 	.short	(.L_1978 - .L_1977)
.L_1977:
        /*000c*/ 	.word	0x00000000
        /*0010*/ 	.short	0x0006
        /*0012*/ 	.short	0x001c
        /*0014*/ 	.byte	0x00, 0xf0, 0x21, 0x00


	//----- nvinfo : EIATTR_KPARAM_INFO
	.align		4
.L_1978:
        /*0018*/ 	.byte	0x04, 0x17
        /*001a*/ 	.short	(.L_1980 - .L_1979)
.L_1979:
        /*001c*/ 	.word	0x00000000
        /*0020*/ 	.short	0x0005
        /*0022*/ 	.short	0x0014
        /*0024*/ 	.byte	0x00, 0xf0, 0x21, 0x00


	//----- nvinfo : EIATTR_KPARAM_INFO
	.align		4
.L_1980:
        /*0028*/ 	.byte	0x04, 0x17
        /*002a*/ 	.short	(.L_1982 - .L_1981)
.L_1981:
        /*002c*/ 	.word	0x00000000
        /*0030*/ 	.short	0x0004
        /*0032*/ 	.short	0x0011
        /*0034*/ 	.byte	0x00, 0xf0, 0x05, 0x00


	//----- nvinfo : EIATTR_KPARAM_INFO
	.align		4
.L_1982:
        /*0038*/ 	.byte	0x04, 0x17
        /*003a*/ 	.short	(.L_1984 - .L_1983)
.L_1983:
        /*003c*/ 	.word	0x00000000
        /*0040*/ 	.short	0x0003
        /*0042*/ 	.short	0x0010
        /*0044*/ 	.byte	0x00, 0xf0, 0x05, 0x00


	//----- nvinfo : EIATTR_KPARAM_INFO
	.align		4
.L_1984:
        /*0048*/ 	.byte	0x04, 0x17
        /*004a*/ 	.short	(.L_1986 - .L_1985)
.L_1985:
        /*004c*/ 	.word	0x00000000
        /*0050*/ 	.short	0x0002
        /*0052*/ 	.short	0x0008
        /*0054*/ 	.byte	0x00, 0xf0, 0x21, 0x00


	//----- nvinfo : EIATTR_KPARAM_INFO
	.align		4
.L_1986:
        /*0058*/ 	.byte	0x04, 0x17
        /*005a*/ 	.short	(.L_1988 - .L_1987)
.L_1987:
        /*005c*/ 	.word	0x00000000
        /*0060*/ 	.short	0x0001
        /*0062*/ 	.short	0x0004
        /*0064*/ 	.byte	0x00, 0xf0, 0x05, 0x00


	//----- nvinfo : EIATTR_KPARAM_INFO
	.align		4
.L_1988:
        /*0068*/ 	.byte	0x04, 0x17
        /*006a*/ 	.short	(.L_1990 - .L_1989)
.L_1989:
        /*006c*/ 	.word	0x00000000
        /*0070*/ 	.short	0x0000
        /*0072*/ 	.short	0x0000
        /*0074*/ 	.byte	0x00, 0xf0, 0x11, 0x00


	//----- nvinfo : EIATTR_SPARSE_MMA_MASK
	.align		4
.L_1990:
        /*0078*/ 	.byte	0x03, 0x50
        /*007a*/ 	.short	0x0000


	//----- nvinfo : EIATTR_MAXREG_COUNT
	.align		4
        /*007c*/ 	.byte	0x03, 0x1b
        /*007e*/ 	.short	0x00ff


	//----- nvinfo : EIATTR_EXTERNS
	.align		4
        /*0080*/ 	.byte	0x04, 0x0f
        /*0082*/ 	.short	(.L_1992 - .L_1991)


	//   ....[0]....
	.align		4
.L_1991:
        /*0084*/ 	.word	index@(__assertfail)


	//----- nvinfo : EIATTR_MERCURY_ISA_VERSION
	.align		4
.L_1992:
        /*0088*/ 	.byte	0x03, 0x5f
        /*008a*/ 	.short	0x0101


	//----- nvinfo : EIATTR_VRC_CTA_INIT_COUNT
	.align		4
        /*008c*/ 	.byte	0x02, 0x4a
	.zero		1
	.zero		1


	//----- nvinfo : EIATTR_SYSCALL_OFFSETS
	.align		4
        /*0090*/ 	.byte	0x04, 0x46
        /*0092*/ 	.short	(.L_1994 - .L_1993)


	//   ....[0]....
.L_1993:
        /*0094*/ 	.word	0x000016b0


	//   ....[1]....
        /*0098*/ 	.word	0x00003250


	//   ....[2]....
        /*009c*/ 	.word	0x00004d10


	//   ....[3]....
        /*00a0*/ 	.word	0x000066d0


	//----- nvinfo : EIATTR_EXIT_INSTR_OFFSETS
	.align		4
.L_1994:
        /*00a4*/ 	.byte	0x04, 0x1c
        /*00a6*/ 	.short	(.L_1996 - .L_1995)


	//   ....[0]....
.L_1995:
        /*00a8*/ 	.word	0x00004f10


	//   ....[1]....
        /*00ac*/ 	.word	0x000050f0


	//   ....[2]....
        /*00b0*/ 	.word	0x000051c0


	//   ....[3]....
        /*00b4*/ 	.word	0x000052f0


	//   ....[4]....
        /*00b8*/ 	.word	0x000053c0


	//   ....[5]....
        /*00bc*/ 	.word	0x00005490


	//   ....[6]....
        /*00c0*/ 	.word	0x000055b0


	//   ....[7]....
        /*00c4*/ 	.word	0x00005680


	//   ....[8]....
        /*00c8*/ 	.word	0x000057b0


	//   ....[9]....
        /*00cc*/ 	.word	0x00005890


	//   ....[10]....
        /*00d0*/ 	.word	0x00005970


	//   ....[11]....
        /*00d4*/ 	.word	0x00005ab0


	//   ....[12]....
        /*00d8*/ 	.word	0x00005ba0


	//   ....[13]....
        /*00dc*/ 	.word	0x00005da0


	//   ....[14]....
        /*00e0*/ 	.word	0x00005dc0


	//   ....[15]....
        /*00e4*/ 	.word	0x00005e90


	//   ....[16]....
        /*00e8*/ 	.word	0x00005fe0


	//   ....[17]....
        /*00ec*/ 	.word	0x000061e0


	//   ....[18]....
        /*00f0*/ 	.word	0x000063e0


	//   ....[19]....
        /*00f4*/ 	.word	0x000065d0


	//   ....[20]....
        /*00f8*/ 	.word	0x000066e0


	//   ....[21]....
        /*00fc*/ 	.word	0x000067b0


	//   ....[22]....
        /*0100*/ 	.word	0x00006880


	//----- nvinfo : EIATTR_MAX_THREADS
	.align		4
.L_1996:
        /*0104*/ 	.byte	0x04, 0x05
        /*0106*/ 	.short	(.L_1998 - .L_1997)
.L_1997:
        /*0108*/ 	.word	0x00000080
        /*010c*/ 	.word	0x00000001
        /*0110*/ 	.word	0x00000001


	//----- nvinfo : EIATTR_CRS_STACK_SIZE
	.align		4
.L_1998:
        /*0114*/ 	.byte	0x04, 0x1e
        /*0116*/ 	.short	(.L_2000 - .L_1999)
.L_1999:
        /*0118*/ 	.word	0x00000000


	//----- nvinfo : EIATTR_CBANK_PARAM_SIZE
	.align		4
.L_2000:
        /*011c*/ 	.byte	0x03, 0x19
        /*011e*/ 	.short	0x0024


	//----- nvinfo : EIATTR_PARAM_CBANK
	.align		4
        /*0120*/ 	.byte	0x04, 0x0a
        /*0122*/ 	.short	(.L_2002 - .L_2001)
	.align		4
.L_2001:
        /*0124*/ 	.word	index@(.nv.constant0._ZN2at6native27unrolled_elementwise_kernelINS0_11FillFunctorIN3c1011Float8_e5m2EEESt5arrayIPcLm1EELi4E23TrivialOffsetCalculatorILi0EjES9_ILi1EjENS0_6memory12LoadWithCastILi0EEENSC_13StoreWithCastILi1EEEEEviT_T0_T2_T3_T4_T5_)
        /*0128*/ 	.short	0x0380
        /*012a*/ 	.short	0x0024


	//----- nvinfo : EIATTR_SW_WAR
	.align		4
.L_2002:
        /*012c*/ 	.byte	0x04, 0x36
        /*012e*/ 	.short	(.L_2004 - .L_2003)
.L_2003:
        /*0130*/ 	.word	0x00000008
.L_2004:


//--------------------- .nv.info._ZN2at6native18elementwise_kernelILi128ELi4EZNS0_22gpu_kernel_impl_nocastINS0_11FillFunctorIN3c1011Float8_e5m2EEEEEvRNS_18TensorIteratorBaseERKT_EUliE_EEviT1_ --------------------------
	.section	.nv.info._ZN2at6native18elementwise_kernelILi128ELi4EZNS0_22gpu_kernel_impl_nocastINS0_11FillFunctorIN3c1011Float8_e5m2EEEEEvRNS_18TensorIteratorBaseERKT_EUliE_EEviT1_,"",@"SHT_CUDA_INFO"
	.sectionflags	@""
	.align	4


	//----- nvinfo : EIATTR_CUDA_API_VERSION
	.align		4
        /*0000*/ 	.byte	0x04, 0x37
        /*0002*/ 	.short	(.L_2006 - .L_2005)
.L_2005:
        /*0004*/ 	.word	0x00000082


	//----- nvinfo : EIATTR_KPARAM_INFO
	.align		4
.L_2006:
        /*0008*/ 	.byte	0x04, 0x17
        /*000a*/ 	.short	(.L_2008 - .L_2007)
.L_2007:
        /*000c*/ 	.word	0x00000000
        /*0010*/ 	.short	0x0001
        /*0012*/ 	.short	0x0008
        /*0014*/ 	.byte	0x00, 0xf0, 0xc1, 0x06


	//----- nvinfo : EIATTR_KPARAM_INFO
	.align		4
.L_2008:
        /*0018*/ 	.byte	0x04, 0x17
        /*001a*/ 	.short	(.L_2010 - .L_2009)
.L_2009:
        /*001c*/ 	.word	0x00000000
        /*0020*/ 	.short	0x0000
        /*0022*/ 	.short	0x0000
        /*0024*/ 	.byte	0x00, 0xf0, 0x11, 0x00


	//----- nvinfo : EIATTR_SPARSE_MMA_MASK
	.align		4
.L_2010:
        /*0028*/ 	.byte	0x03, 0x50
        /*002a*/ 	.short	0x0000


	//----- nvinfo : EIATTR_MAXREG_COUNT
	.align		4
        /*002c*/ 	.byte	0x03, 0x1b
        /*002e*/ 	.short	0x0080


	//----- nvinfo : EIATTR_MERCURY_ISA_VERSION
	.align		4
        /*0030*/ 	.byte	0x03, 0x5f
        /*0032*/ 	.short	0x0101


	//----- nvinfo : EIATTR_VRC_CTA_INIT_COUNT
	.align		4
        /*0034*/ 	.byte	0x02, 0x4a
	.zero		1
	.zero		1


	//----- nvinfo : EIATTR_EXIT_INSTR_OFFSETS
	.align		4
        /*0038*/ 	.byte	0x04, 0x1c
        /*003a*/ 	.short	(.L_2012 - .L_2011)


	//   ....[0]....
.L_2011:
        /*003c*/ 	.word	0x000000c0


	//   ....[1]....
        /*0040*/ 	.word	0x000000f0


	//   ....[2]....
        /*0044*/ 	.word	0x00003650


	//   ....[3]....
        /*0048*/ 	.word	0x000047b0


	//----- nvinfo : EIATTR_MAX_THREADS
	.align		4
.L_2012:
        /*004c*/ 	.byte	0x04, 0x05
        /*004e*/ 	.short	(.L_2014 - .L_2013)
.L_2013:
        /*0050*/ 	.word	0x00000080
        /*0054*/ 	.word	0x00000001
        /*0058*/ 	.word	0x00000001


	//----- nvinfo : EIATTR_CRS_STACK_SIZE
	.align		4
.L_2014:
        /*005c*/ 	.byte	0x04, 0x1e
        /*005e*/ 	.short	(.L_2016 - .L_2015)
.L_2015:
        /*0060*/ 	.word	0x00000000


	//----- nvinfo : EIATTR_CBANK_PARAM_SIZE
	.align		4
.L_2016:
        /*0064*/ 	.byte	0x03, 0x19
        /*0066*/ 	.short	0x01b8


	//----- nvinfo : EIATTR_PARAM_CBANK
	.align		4
        /*0068*/ 	.byte	0x04, 0x0a
        /*006a*/ 	.short	(.L_2018 - .L_2017)
	.align		4
.L_2017:
        /*006c*/ 	.word	index@(.nv.constant0._ZN2at6native18elementwise_kernelILi128ELi4EZNS0_22gpu_kernel_impl_nocastINS0_11FillFunctorIN3c1011Float8_e5m2EEEEEvRNS_18TensorIteratorBaseERKT_EUliE_EEviT1_)
        /*0070*/ 	.short	0x0380
        /*0072*/ 	.short	0x01b8


	//----- nvinfo : EIATTR_SW_WAR
	.align		4
.L_2018:
        /*0074*/ 	.byte	0x04, 0x36
        /*0076*/ 	.short	(.L_2020 - .L_2019)
.L_2019:
        /*0078*/ 	.word	0x00000008
.L_2020:


//--------------------- .nv.info._ZN2at6native27unrolled_elementwise_kernelINS0_11FillFunctorIN3c1011Float8_e5m2EEESt5arrayIPcLm1EELi4E23TrivialOffsetCalculatorILi0EjES9_ILi1EjENS0_6memory15LoadWithoutCastENSC_16StoreWithoutCastEEEviT_T0_T2_T3_T4_T5_ --------------------------
	.section	.nv.info._ZN2at6native27unrolled_elementwise_kernelINS0_11FillFunctorIN3c1011Float8_e5m2EEESt5arrayIPcLm1EELi4E23TrivialOffsetCalculatorILi0EjES9_ILi1EjENS0_6memory15LoadWithoutCastENSC_16StoreWithoutCastEEEviT_T0_T2_T3_T4_T5_,"",@"SHT_CUDA_INFO"
	.sectionflags	@""
	.align	4


	//----- nvinfo : EIATTR_CUDA_API_VERSION
	.align		4
        /*0000*/ 	.byte	0x04, 0x37
        /*0002*/ 	.short	(.L_2022 - .L_2021)
.L_2021:
        /*0004*/ 	.word	0x00000082


	//----- nvinfo : EIATTR_KPARAM_INFO
	.align		4
.L_2022:
        /*0008*/ 	.byte	0x04, 0x17
        /*000a*/ 	.short	(.L_2024 - .L_2023)
.L_2023:
        /*000c*/ 	.word	0x00000000
        /*0010*/ 	.short	0x0006
        /*0012*/ 	.short	0x0013
        /*0014*/ 	.byte	0x00, 0xf0, 0x05, 0x00


	//----- nvinfo : EIATTR_KPARAM_INFO
	.align		4
.L_2024:
        /*0018*/ 	.byte	0x04, 0x17
        /*001a*/ 	.short	(.L_2026 - .L_2025)
.L_2025:
        /*001c*/ 	.word	0x00000000
        /*0020*/ 	.short	0x0005
        /*0022*/ 	.short	0x0012
        /*0024*/ 	.byte	0x00, 0xf0, 0x05, 0x00


	//----- nvinfo : EIATTR_KPARAM_INFO
	.align		4
.L_2026:
        /*0028*/ 	.byte	0x04, 0x17
        /*002a*/ 	.short	(.L_2028 - .L_2027)
.L_2027:
        /*002c*/ 	.word	0x00000000
        /*0030*/ 	.short	0x0004
        /*0032*/ 	.short	0x0011
        /*0034*/ 	.byte	0x00, 0xf0, 0x05, 0x00


	//----- nvinfo : EIATTR_KPARAM_INFO
	.align		4
.L_2028:
        /*0038*/ 	.byte	0x04, 0x17
        /*003a*/ 	.short	(.L_2030 - .L_2029)
.L_2029:
        /*003c*/ 	.word	0x00000000
        /*0040*/ 	.short	0x0003
        /*0042*/ 	.short	0x0010
        /*0044*/ 	.byte	0x00, 0xf0, 0x05, 0x00


	//----- nvinfo : EIATTR_KPARAM_INFO
	.align		4
.L_2030:
        /*0048*/ 	.byte	0x04, 0x17
        /*004a*/ 	.short	(.L_2032 - .L_2031)
.L_2031:
        /*004c*/ 	.word	0x00000000
        /*0050*/ 	.short	0x0002
        /*0052*/ 	.short	0x0008
        /*0054*/ 	.byte	0x00, 0xf0, 0x21, 0x00


	//----- nvinfo : EIATTR_KPARAM_INFO
	.align		4
.L_2032:
        /*0058*/ 	.byte	0x04, 0x17
        /*005a*/ 	.short	(.L_2034 - .L_2033)
.L_2033:
        /*005c*/ 	.word	0x00000000
        /*0060*/ 	.short	0x0001
        /*0062*/ 	.short	0x0004
        /*0064*/ 	.byte	0x00, 0xf0, 0x05, 0x00


	//----- nvinfo : EIATTR_KPARAM_INFO
	.align		4
.L_2034:
        /*0068*/ 	.byte	0x04, 0x17
        /*006a*/ 	.short	(.L_2036 - .L_2035)
.L_2035:
        /*006c*/ 	.word	0x00000000
        /*0070*/ 	.short	0x0000
        /*0072*/ 	.short	0x0000
        /*0074*/ 	.byte	0x00, 0xf0, 0x11, 0x00


	//----- nvinfo : EIATTR_SPARSE_MMA_MASK
	.align		4
.L_2036:
        /*0078*/ 	.byte	0x03, 0x50
        /*007a*/ 	.short	0x0000


	//----- nvinfo : EIATTR_MAXREG_COUNT
	.align		4
        /*007c*/ 	.byte	0x03, 0x1b
        /*007e*/ 	.short	0x00ff


	//----- nvinfo : EIATTR_MERCURY_ISA_VERSION
	.align		4
        /*0080*/ 	.byte	0x03, 0x5f
        /*0082*/ 	.short	0x0101


	//----- nvinfo : EIATTR_VRC_CTA_INIT_COUNT
	.align		4
        /*0084*/ 	.byte	0x02, 0x4a
	.zero		1
	.zero		1


	//----- nvinfo : EIATTR_EXIT_INSTR_OFFSETS
	.align		4
        /*0088*/ 	.byte	0x04, 0x1c
        /*008a*/ 	.short	(.L_2038 - .L_2037)


	//   ....[0]....
.L_2037:
        /*008c*/ 	.word	0x00000200


	//   ....[1]....
        /*0090*/ 	.word	0x00000260


	//----- nvinfo : EIATTR_MAX_THREADS
	.align		4
.L_2038:
        /*0094*/ 	.byte	0x04, 0x05
        /*0096*/ 	.short	(.L_2040 - .L_2039)
.L_2039:
        /*0098*/ 	.word	0x00000080
        /*009c*/ 	.word	0x00000001
        /*00a0*/ 	.word	0x00000001


	//----- nvinfo : EIATTR_CRS_STACK_SIZE
	.align		4
.L_2040:
        /*00a4*/ 	.byte	0x04, 0x1e
        /*00a6*/ 	.short	(.L_2042 - .L_2041)
.L_2041:
        /*00a8*/ 	.word	0x00000000


	//----- nvinfo : EIATTR_CBANK_PARAM_SIZE
	.align		4
.L_2042:
        /*00ac*/ 	.byte	0x03, 0x19
        /*00ae*/ 	.short	0x0014


	//----- nvinfo : EIATTR_PARAM_CBANK
	.align		4
        /*00b0*/ 	.byte	0x04, 0x0a
        /*00b2*/ 	.short	(.L_2044 - .L_2043)
	.align		4
.L_2043:
        /*00b4*/ 	.word	index@(.nv.constant0._ZN2at6native27unrolled_elementwise_kernelINS0_11FillFunctorIN3c1011Float8_e5m2EEESt5arrayIPcLm1EELi4E23TrivialOffsetCalculatorILi0EjES9_ILi1EjENS0_6memory15LoadWithoutCastENSC_16StoreWithoutCastEEEviT_T0_T2_T3_T4_T5_)
        /*00b8*/ 	.short	0x0380
        /*00ba*/ 	.short	0x0014


	//----- nvinfo : EIATTR_SW_WAR
	.align		4
.L_2044:
        /*00bc*/ 	.byte	0x04, 0x36
        /*00be*/ 	.short	(.L_2046 - .L_2045)
.L_2045:
        /*00c0*/ 	.word	0x00000008
.L_2046:


//--------------------- .nv.info._ZN2at6native29vectorized_elementwise_kernelILi2ENS0_11FillFunctorIN3c1011Float8_e5m2EEESt5arrayIPcLm1EEEEviT0_T1_ --------------------------
	.section	.nv.info._ZN2at6native29vectorized_elementwise_kernelILi2ENS0_11FillFunctorIN3c1011Float8_e5m2EEESt5arrayIPcLm1EEEEviT0_T1_,"",@"SHT_CUDA_INFO"
	.sectionflags	@""
	.align	4


	//----- nvinfo : EIATTR_CUDA_API_VERSION
	.align		4
        /*0000*/ 	.byte	0x04, 0x37
        /*0002*/ 	.short	(.L_2048 - .L_2047)
.L_2047:
        /*0004*/ 	.word	0x00000082


	//----- nvinfo : EIATTR_KPARAM_INFO
	.align		4
.L_2048:
        /*0008*/ 	.byte	0x04, 0x17
        /*000a*/ 	.short	(.L_2050 - .L_2049)
.L_2049:
        /*000c*/ 	.word	0x00000000
        /*0010*/ 	.short	0x0002
        /*0012*/ 	.short	0x0008
        /*0014*/ 	.byte	0x00, 0xf0, 0x21, 0x00


	//----- nvinfo : EIATTR_KPARAM_INFO
	.align		4
.L_2050:
        /*0018*/ 	.byte	0x04, 0x17
        /*001a*/ 	.short	(.L_2052 - .L_2051)
.L_2051:
        /*001c*/ 	.word	0x00000000
        /*0020*/ 	.short	0x0001
        /*0022*/ 	.short	0x0004
        /*0024*/ 	.byte	0x00, 0xf0, 0x05, 0x00


	//----- nvinfo : EIATTR_KPARAM_INFO
	.align		4
.L_2052:
        /*0028*/ 	.byte	0x04, 0x17
        /*002a*/ 	.short	(.L_2054 - .L_2053)
.L_2053:
        /*002c*/ 	.word	0x00000000
        /*0030*/ 	.short	0x0000
        /*0032*/ 	.short	0x0000
        /*0034*/ 	.byte	0x00, 0xf0, 0x11, 0x00


	//----- nvinfo : EIATTR_SPARSE_MMA_MASK
	.align		4
.L_2054:
        /*0038*/ 	.byte	0x03, 0x50
        /*003a*/ 	.short	0x0000


	//----- nvinfo : EIATTR_MAXREG_COUNT
	.align		4
        /*003c*/ 	.byte	0x03, 0x1b
        /*003e*/ 	.short	0x00ff


	//----- nvinfo : EIATTR_MERCURY_ISA_VERSION
	.align		4
        /*0040*/ 	.byte	0x03, 0x5f
        /*0042*/ 	.short	0x0101


	//----- nvinfo : EIATTR_VRC_CTA_INIT_COUNT
	.align		4
        /*0044*/ 	.byte	0x02, 0x4a
	.zero		1
	.zero		1


	//----- nvinfo : EIATTR_EXIT_INSTR_OFFSETS
	.align		4
        /*0048*/ 	.byte	0x04, 0x1c
        /*004a*/ 	.short	(.L_2056 - .L_2055)


	//   ....[0]....
.L_2055:
        /*004c*/ 	.word	0x00000880


	//   ....[1]....
        /*0050*/ 	.word	0x000008e0


	//   ....[2]....
        /*0054*/ 	.word	0x000009f0


	//----- nvinfo : EIATTR_MAX_THREADS
	.align		4
.L_2056:
        /*0058*/ 	.byte	0x04, 0x05
        /*005a*/ 	.short	(.L_2058 - .L_2057)
.L_2057:
        /*005c*/ 	.word	0x00000080
        /*0060*/ 	.word	0x00000001
        /*0064*/ 	.word	0x00000001


	//----- nvinfo : EIATTR_CRS_STACK_SIZE
	.align		4
.L_2058:
        /*0068*/ 	.byte	0x04, 0x1e
        /*006a*/ 	.short	(.L_2060 - .L_2059)
.L_2059:
        /*006c*/ 	.word	0x00000000


	//----- nvinfo : EIATTR_CBANK_PARAM_SIZE
	.align		4
.L_2060:
        /*0070*/ 	.byte	0x03, 0x19
        /*0072*/ 	.short	0x0010


	//----- nvinfo : EIATTR_PARAM_CBANK
	.align		4
        /*0074*/ 	.byte	0x04, 0x0a
        /*0076*/ 	.short	(.L_2062 - .L_2061)
	.align		4
.L_2061:
        /*0078*/ 	.word	index@(.nv.constant0._ZN2at6native29vectorized_elementwise_kernelILi2ENS0_11FillFunctorIN3c1011Float8_e5m2EEESt5arrayIPcLm1EEEEviT0_T1_)
        /*007c*/ 	.short	0x0380
        /*007e*/ 	.short	0x0010


	//----- nvinfo : EIATTR_SW_WAR
	.align		4
.L_2062:
        /*0080*/ 	.byte	0x04, 0x36
        /*0082*/ 	.short	(.L_2064 - .L_2063)
.L_2063:
        /*0084*/ 	.word	0x00000008
.L_2064:


//--------------------- .nv.info._ZN2at6native29vectorized_elementwise_kernelILi4ENS0_11FillFunctorIN3c1011Float8_e5m2EEESt5arrayIPcLm1EEEEviT0_T1_ --------------------------
	.section	.nv.info._ZN2at6native29vectorized_elementwise_kernelILi4ENS0_11FillFunctorIN3c1011Float8_e5m2EEESt5arrayIPcLm1EEEEviT0_T1_,"",@"SHT_CUDA_INFO"
	.sectionflags	@""
	.align	4


	//----- nvinfo : EIATTR_CUDA_API_VERSION
	.align		4
        /*0000*/ 	.byte	0x04, 0x37
        /*0002*/ 	.short	(.L_2066 - .L_2065)
.L_2065:
        /*0004*/ 	.word	0x00000082


	//----- nvinfo : EIATTR_KPARAM_INFO
	.align		4
.L_2066:
        /*0008*/ 	.byte	0x04, 0x17
        /*000a*/ 	.short	(.L_2068 - .L_2067)
.L_2067:
        /*000c*/ 	.word	0x00000000
        /*0010*/ 	.short	0x0002
        /*0012*/ 	.short	0x0008
        /*0014*/ 	.byte	0x00, 0xf0, 0x21, 0x00


	//----- nvinfo : EIATTR_KPARAM_INFO
	.align		4
.L_2068:
        /*0018*/ 	.byte	0x04, 0x17
        /*001a*/ 	.short	(.L_2070 - .L_2069)
.L_2069:
        /*001c*/ 	.word	0x00000000
        /*0020*/ 	.short	0x0001
        /*0022*/ 	.short	0x0004
        /*0024*/ 	.byte	0x00, 0xf0, 0x05, 0x00


	//----- nvinfo : EIATTR_KPARAM_INFO
	.align		4
.L_2070:
        /*0028*/ 	.byte	0x04, 0x17
        /*002a*/ 	.short	(.L_2072 - .L_2071)
.L_2071:
        /*002c*/ 	.word	0x00000000
        /*0030*/ 	.short	0x0000
        /*0032*/ 	.short	0x0000
        /*0034*/ 	.byte	0x00, 0xf0, 0x11, 0x00


	//----- nvinfo : EIATTR_SPARSE_MMA_MASK
	.align		4
.L_2072:
        /*0038*/ 	.byte	0x03, 0x50
        /*003a*/ 	.short	0x0000


	//----- nvinfo : EIATTR_MAXREG_COUNT
	.align		4
        /*003c*/ 	.byte	0x03, 0x1b
        /*003e*/ 	.short	0x00ff


	//----- nvinfo : EIATTR_MERCURY_ISA_VERSION
	.align		4
        /*0040*/ 	.byte	0x03, 0x5f
        /*0042*/ 	.short	0x0101


	//----- nvinfo : EIATTR_VRC_CTA_INIT_COUNT
	.align		4
        /*0044*/ 	.byte	0x02, 0x4a
	.zero		1
	.zero		1


	//----- nvinfo : EIATTR_EXIT_INSTR_OFFSETS
	.align		4
        /*0048*/ 	.byte	0x04, 0x1c
        /*004a*/ 	.short	(.L_2074 - .L_2073)


	//   ....[0]....
.L_2073:
        /*004c*/ 	.word	0x00000880


	//   ....[1]....
        /*0050*/ 	.word	0x000008e0


	//   ....[2]....
        /*0054*/ 	.word	0x000009c0


	//----- nvinfo : EIATTR_MAX_THREADS
	.align		4
.L_2074:
        /*0058*/ 	.byte	0x04, 0x05
        /*005a*/ 	.short	(.L_2076 - .L_2075)
.L_2075:
        /*005c*/ 	.word	0x00000080
        /*0060*/ 	.word	0x00000001
        /*0064*/ 	.word	0x00000001


	//----- nvinfo : EIATTR_CRS_STACK_SIZE
	.align		4
.L_2076:
        /*0068*/ 	.byte	0x04, 0x1e
        /*006a*/ 	.short	(.L_2078 - .L_2077)
.L_2077:
        /*006c*/ 	.word	0x00000000


	//----- nvinfo : EIATTR_CBANK_PARAM_SIZE
	.align		4
.L_2078:
        /*0070*/ 	.byte	0x03, 0x19
        /*0072*/ 	.short	0x0010


	//----- nvinfo : EIATTR_PARAM_CBANK
	.align		4
        /*0074*/ 	.byte	0x04, 0x0a
        /*0076*/ 	.short	(.L_2080 - .L_2079)
	.align		4
.L_2079:
        /*0078*/ 	.word	index@(.nv.constant0._ZN2at6native29vectorized_elementwise_kernelILi4ENS0_11FillFunctorIN3c1011Float8_e5m2EEESt5arrayIPcLm1EEEEviT0_T1_)
        /*007c*/ 	.short	0x0380
        /*007e*/ 	.short	0x0010


	//----- nvinfo : EIATTR_SW_WAR
	.align		4
.L_2080:
        /*0080*/ 	.byte	0x04, 0x36
        /*0082*/ 	.short	(.L_2082 - .L_2081)
.L_2081:
        /*0084*/ 	.word	0x00000008
.L_2082:


//--------------------- .nv.info._ZN2at6native29vectorized_elementwise_kernelILi8ENS0_11FillFunctorIN3c1011Float8_e5m2EEESt5arrayIPcLm1EEEEviT0_T1_ --------------------------
	.section	.nv.info._ZN2at6native29vectorized_elementwise_kernelILi8ENS0_11FillFunctorIN3c1011Float8_e5m2EEESt5arrayIPcLm1EEEEviT0_T1_,"",@"SHT_CUDA_INFO"
	.sectionflags	@""
	.align	4


	//----- nvinfo : EIATTR_CUDA_API_VERSION
	.align		4
        /*0000*/ 	.byte	0x04, 0x37
        /*0002*/ 	.short	(.L_2084 - .L_2083)
.L_2083:
        /*0004*/ 	.word	0x00000082


	//----- nvinfo : EIATTR_KPARAM_INFO
	.align		4
.L_2084:
        /*0008*/ 	.byte	0x04, 0x17
        /*000a*/ 	.short	(.L_2086 - .L_2085)
.L_2085:
        /*000c*/ 	.word	0x00000000
        /*0010*/ 	.short	0x0002
        /*0012*/ 	.short	0x0008
        /*0014*/ 	.byte	0x00, 0xf0, 0x21, 0x00


	//----- nvinfo : EIATTR_KPARAM_INFO
	.align		4
.L_2086:
        /*0018*/ 	.byte	0x04, 0x17
        /*001a*/ 	.short	(.L_2088 - .L_2087)
.L_2087:
        /*001c*/ 	.word	0x00000000
        /*0020*/ 	.short	0x0001
        /*0022*/ 	.short	0x0004
        /*0024*/ 	.byte	0x00, 0xf0, 0x05, 0x00


	//----- nvinfo : EIATTR_KPARAM_INFO
	.align		4
.L_2088:
        /*0028*/ 	.byte	0x04, 0x17
        /*002a*/ 	.short	(.L_2090 - .L_2089)
.L_2089:
        /*002c*/ 	.word	0x00000000
        /*0030*/ 	.short	0x0000
        /*0032*/ 	.short	0x0000
        /*0034*/ 	.byte	0x00, 0xf0, 0x11, 0x00


	//----- nvinfo : EIATTR_SPARSE_MMA_MASK
	.align		4
.L_2090:
        /*0038*/ 	.byte	0x03, 0x50
        /*003a*/ 	.short	0x0000


	//----- nvinfo : EIATTR_MAXREG_COUNT
	.align		4
        /*003c*/ 	.byte	0x03, 0x1b
        /*003e*/ 	.short	0x00ff


	//----- nvinfo : EIATTR_MERCURY_ISA_VERSION
	.align		4
        /*0040*/ 	.byte	0x03, 0x5f
        /*0042*/ 	.short	0x0101


	//----- nvinfo : EIATTR_VRC_CTA_INIT_COUNT
	.align		4
        /*0044*/ 	.byte	0x02, 0x4a
	.zero		1
	.zero		1


	//----- nvinfo : EIATTR_EXIT_INSTR_OFFSETS
	.align		4
        /*0048*/ 	.byte	0x04, 0x1c
        /*004a*/ 	.short	(.L_2092 - .L_2091)


	//   ....[0]....
.L_2091:
        /*004c*/ 	.word	0x00000880


	//   ....[1]....
        /*0050*/ 	.word	0x000008e0


	//   ....[2]....
        /*0054*/ 	.word	0x000009d0


	//----- nvinfo : EIATTR_MAX_THREADS
	.align		4
.L_2092:
        /*0058*/ 	.byte	0x04, 0x05
        /*005a*/ 	.short	(.L_2094 - .L_2093)
.L_2093:
        /*005c*/ 	.word	0x00000080
        /*0060*/ 	.word	0x00000001
        /*0064*/ 	.word	0x00000001


	//----- nvinfo : EIATTR_CRS_STACK_SIZE
	.align		4
.L_2094:
        /*0068*/ 	.byte	0x04, 0x1e
        /*006a*/ 	.short	(.L_2096 - .L_2095)
.L_2095:
        /*006c*/ 	.word	0x00000000


	//----- nvinfo : EIATTR_CBANK_PARAM_SIZE
	.align		4
.L_2096:
        /*0070*/ 	.byte	0x03, 0x19
        /*0072*/ 	.short	0x0010


	//----- nvinfo : EIATTR_PARAM_CBANK
	.align		4
        /*0074*/ 	.byte	0x04, 0x0a
        /*0076*/ 	.short	(.L_2098 - .L_2097)
	.align		4
.L_2097:
        /*0078*/ 	.word	index@(.nv.constant0._ZN2at6native29vectorized_elementwise_kernelILi8ENS0_11FillFunctorIN3c1011Float8_e5m2EEESt5arrayIPcLm1EEEEviT0_T1_)
        /*007c*/ 	.short	0x0380
        /*007e*/ 	.short	0x0010


	//----- nvinfo : EIATTR_SW_WAR
	.align		4
.L_2098:
        /*0080*/ 	.byte	0x04, 0x36
        /*0082*/ 	.short	(.L_2100 - .L_2099)
.L_2099:
        /*0084*/ 	.word	0x00000008
.L_2100:


//--------------------- .nv.info._ZN2at6native18elementwise_kernelILi128ELi4EZNS0_15gpu_kernel_implINS0_11FillFunctorIN3c108BFloat16EEEEEvRNS_18TensorIteratorBaseERKT_EUliE_EEviT1_ --------------------------
	.section	.nv.info._ZN2at6native18elementwise_kernelILi128ELi4EZNS0_15gpu_kernel_implINS0_11FillFunctorIN3c108BFloat16EEEEEvRNS_18TensorIteratorBaseERKT_EUliE_EEviT1_,"",@"SHT_CUDA_INFO"
	.sectionflags	@""
	.align	4


	//----- nvinfo : EIATTR_CUDA_API_VERSION
	.align		4
        /*0000*/ 	.byte	0x04, 0x37
        /*0002*/ 	.short	(.L_2102 - .L_2101)
.L_2101:
        /*0004*/ 	.word	0x00000082


	//----- nvinfo : EIATTR_KPARAM_INFO
	.align		4
.L_2102:
        /*0008*/ 	.byte	0x04, 0x17
        /*000a*/ 	.short	(.L_2104 - .L_2103)
.L_2103:
        /*000c*/ 	.word	0x00000000
        /*0010*/ 	.short	0x0001
        /*0012*/ 	.short	0x0008
        /*0014*/ 	.byte	0x00, 0xf0, 0xc1, 0x06


	//----- nvinfo : EIATTR_KPARAM_INFO
	.align		4
.L_2104:
        /*0018*/ 	.byte	0x04, 0x17
        /*001a*/ 	.short	(.L_2106 - .L_2105)
.L_2105:
        /*001c*/ 	.word	0x00000000
        /*0020*/ 	.short	0x0000
        /*0022*/ 	.short	0x0000
        /*0024*/ 	.byte	0x00, 0xf0, 0x11, 0x00


	//----- nvinfo : EIATTR_SPARSE_MMA_MASK
	.align		4
.L_2106:
        /*0028*/ 	.byte	0x03, 0x50
        /*002a*/ 	.short	0x0000


	//----- nvinfo : EIATTR_MAXREG_COUNT
	.align		4
        /*002c*/ 	.byte	0x03, 0x1b
        /*002e*/ 	.short	0x0080


	//----- nvinfo : EIATTR_EXTERNS
	.align		4
        /*0030*/ 	.byte	0x04, 0x0f
        /*0032*/ 	.short	(.L_2108 - .L_2107)


	//   ....[0]....
	.align		4
.L_2107:
        /*0034*/ 	.word	index@(__assertfail)


	//----- nvinfo : EIATTR_MERCURY_ISA_VERSION
	.align		4
.L_2108:
        /*0038*/ 	.byte	0x03, 0x5f
        /*003a*/ 	.short	0x0101


	//----- nvinfo : EIATTR_VRC_CTA_INIT_COUNT
	.align		4
        /*003c*/ 	.byte	0x02, 0x4a
	.zero		1
	.zero		1


	//----- nvinfo : EIATTR_SYSCALL_OFFSETS
	.align		4
        /*0040*/ 	.byte	0x04, 0x46
        /*0042*/ 	.short	(.L_2110 - .L_2109)


	//   ....[0]....
.L_2109:
        /*0044*/ 	.word	0x00000e10


	//   ....[1]....
        /*0048*/ 	.word	0x00001e10


	//   ....[2]....
        /*004c*/ 	.word	0x00002e10


	//   ....[3]....
        /*0050*/ 	.word	0x00003e00


	//   ....[4]....
        /*0054*/ 	.word	0x00005f50


	//   ....[5]....
        /*0058*/ 	.word	0x00007e80


	//   ....[6]....
        /*005c*/ 	.word	0x00009e80


	//   ....[7]....
        /*0060*/ 	.word	0x0000be70


	//----- nvinfo : EIATTR_EXIT_INSTR_OFFSETS
	.align		4
.L_2110:
        /*0064*/ 	.byte	0x04, 0x1c
        /*0066*/ 	.short	(.L_2112 - .L_2111)


	//   ....[0]....
.L_2111:
        /*0068*/ 	.word	0x000030c0


	//   ....[1]....
        /*006c*/ 	.word	0x000031c0


	//   ....[2]....
        /*0070*/ 	.word	0x00003220


	//   ....[3]....
        /*0074*/ 	.word	0x000032d0


	//   ....[4]....
        /*0078*/ 	.word	0x00003320


	//   ....[5]....
        /*007c*/ 	.word	0x00003370


	//   ....[6]....
        /*0080*/ 	.word	0x00003410


	//   ....[7]....
        /*0084*/ 	.word	0x00003460


	//   ....[8]....
        /*0088*/ 	.word	0x00003510


	//   ....[9]....
        /*008c*/ 	.word	0x00003570


	//   ....[10]....
        /*0090*/ 	.word	0x000035d0


	//   ....[11]....
        /*0094*/ 	.word	0x000036c0


	//   ....[12]....
        /*0098*/ 	.word	0x00003820


	//   ....[13]....
        /*009c*/ 	.word	0x00003980


	//   ....[14]....
        /*00a0*/ 	.word	0x00003ad0


	//   ....[15]....
        /*00a4*/ 	.word	0x00003b20


	//   ....[16]....
        /*00a8*/ 	.word	0x00003b70


	//   ....[17]....
        /*00ac*/ 	.word	0x00003c30


	//   ....[18]....
        /*00b0*/ 	.word	0x00003ca0


	//   ....[19]....
        /*00b4*/ 	.word	0x00003e10


	//   ....[20]....
        /*00b8*/ 	.word	0x00003f10


	//   ....[21]....
        /*00bc*/ 	.word	0x00004040


	//   ....[22]....
        /*00c0*/ 	.word	0x00004080


	//   ....[23]....
        /*00c4*/ 	.word	0x0000a100


	//   ....[24]....
        /*00c8*/ 	.word	0x0000b340


	//   ....[25]....
        /*00cc*/ 	.word	0x0000b390


	//   ....[26]....
        /*00d0*/ 	.word	0x0000b430


	//   ....[27]....
        /*00d4*/ 	.word	0x0000b470


	//   ....[28]....
        /*00d8*/ 	.word	0x0000b4b0


	//   ....[29]....
        /*00dc*/ 	.word	0x0000b540


	//   ....[30]....
        /*00e0*/ 	.word	0x0000b580


	//   ....[31]....
        /*00e4*/ 	.word	0x0000b620


	//   ....[32]....
        /*00e8*/ 	.word	0x0000b670


	//   ....[33]....
        /*00ec*/ 	.word	0x0000b6c0


	//   ....[34]....
        /*00f0*/ 	.word	0x0000b7a0


	//   ....[35]....
        /*00f4*/ 	.word	0x0000b8f0


	//   ....[36]....
        /*00f8*/ 	.word	0x0000ba40


	//   ....[37]....
        /*00fc*/ 	.word	0x0000bb80


	//   ....[38]....
        /*0100*/ 	.word	0x0000bbc0


	//   ....[39]....
        /*0104*/ 	.word	0x0000bc00


	//   ....[40]....
        /*0108*/ 	.word	0x0000bcb0


	//   ....[41]....
        /*010c*/ 	.word	0x0000bd10


	//   ....[42]....
        /*0110*/ 	.word	0x0000be80


	//   ....[43]....
        /*0114*/ 	.word	0x0000bf70


	//   ....[44]....
        /*0118*/ 	.word	0x0000c090


	//   ....[45]....
        /*011c*/ 	.word	0x0000c0c0


	//----- nvinfo : EIATTR_MAX_THREADS
	.align		4
.L_2112:
        /*0120*/ 	.byte	0x04, 0x05
        /*0122*/ 	.short	(.L_2114 - .L_2113)
.L_2113:
        /*0124*/ 	.word	0x00000080
        /*0128*/ 	.word	0x00000001
        /*012c*/ 	.word	0x00000001


	//----- nvinfo : EIATTR_CRS_STACK_SIZE
	.align		4
.L_2114:
        /*0130*/ 	.byte	0x04, 0x1e
        /*0132*/ 	.short	(.L_2116 - .L_2115)
.L_2115:
        /*0134*/ 	.word	0x00000000


	//----- nvinfo : EIATTR_CBANK_PARAM_SIZE
	.align		4
.L_2116:
        /*0138*/ 	.byte	0x03, 0x19
        /*013a*/ 	.short	0x01b8


	//----- nvinfo : EIATTR_PARAM_CBANK
	.align		4
        /*013c*/ 	.byte	0x04, 0x0a
        /*013e*/ 	.short	(.L_2118 - .L_2117)
	.align		4
.L_2117:
        /*0140*/ 	.word	index@(.nv.constant0._ZN2at6native18elementwise_kernelILi128ELi4EZNS0_15gpu_kernel_implINS0_11FillFunctorIN3c108BFloat16EEEEEvRNS_18TensorIteratorBaseERKT_EUliE_EEviT1_)
        /*0144*/ 	.short	0x0380
        /*0146*/ 	.short	0x01b8


	//----- nvinfo : EIATTR_SW_WAR
	.align		4
.L_2118:
        /*0148*/ 	.byte	0x04, 0x36
        /*014a*/ 	.short	(.L_2120 - .L_2119)
.L_2119:
        /*014c*/ 	.word	0x00000008
.L_2120:


//--------------------- .nv.info._ZN2at6native27unrolled_elementwise_kernelINS0_11FillFunctorIN3c108BFloat16EEESt5arrayIPcLm1EELi4E23TrivialOffsetCalculatorILi0EjES9_ILi1EjENS0_6memory12LoadWithCastILi0EEENSC_13StoreWithCastILi1EEEEEviT_T0_T2_T3_T4_T5_ --------------------------
	.section	.nv.info._ZN2at6native27unrolled_elementwise_kernelINS0_11FillFunctorIN3c108BFloat16EEESt5arrayIPcLm1EELi4E23TrivialOffsetCalculatorILi0EjES9_ILi1EjENS0_6memory12LoadWithCastILi0EEENSC_13StoreWithCastILi1EEEEEviT_T0_T2_T3_T4_T5_,"",@"SHT_CUDA_INFO"
	.sectionflags	@""
	.align	4


	//----- nvinfo : EIATTR_CUDA_API_VERSION
	.align		4
        /*0000*/ 	.byte	0x04, 0x37
        /*0002*/ 	.short	(.L_2122 - .L_2121)
.L_2121:
        /*0004*/ 	.word	0x00000082


	//----- nvinfo : EIATTR_KPARAM_INFO
	.align		4
.L_2122:
        /*0008*/ 	.byte	0x04, 0x17
        /*000a*/ 	.short	(.L_2124 - .L_2123)
.L_2123:
        /*000c*/ 	.word	0x00000000
        /*0010*/ 	.short	0x0006
        /*0012*/ 	.short	0x001c
        /*0014*/ 	.byte	0x00, 0xf0, 0x21, 0x00


	//----- nvinfo : EIATTR_KPARAM_INFO
	.align		4
.L_2124:
        /*0018*/ 	.byte	0x04, 0x17
        /*001a*/ 	.short	(.L_2126 - .L_2125)
.L_2125:
        /*001c*/ 	.word	0x00000000
        /*0020*/ 	.short	0x0005
        /*0022*/ 	.short	0x0014
        /*0024*/ 	.byte	0x00, 0xf0, 0x21, 0x00


	//----- nvinfo : EIATTR_KPARAM_INFO
	.align		4
.L_2126:
        /*0028*/ 	.byte	0x04, 0x17
        /*002a*/ 	.short	(.L_2128 - .L_2127)
.L_2127:
        /*002c*/ 	.word	0x00000000
        /*0030*/ 	.short	0x0004
        /*0032*/ 	.short	0x0011
        /*0034*/ 	.byte	0x00, 0xf0, 0x05, 0x00


	//----- nvinfo : EIATTR_KPARAM_INFO
	.align		4
.L_2128:
        /*0038*/ 	.byte	0x04, 0x17
        /*003a*/ 	.short	(.L_2130 - .L_2129)
.L_2129:
        /*003c*/ 	.word	0x00000000
        /*0040*/ 	.short	0x0003
        /*0042*/ 	.short	0x0010
        /*0044*/ 	.byte	0x00, 0xf0, 0x05, 0x00


	//----- nvinfo : EIATTR_KPARAM_INFO
	.align		4
.L_2130:
        /*0048*/ 	.byte	0x04, 0x17
        /*004a*/ 	.short	(.L_2132 - .L_2131)
.L_2131:
        /*004c*/ 	.word	0x00000000
        /*0050*/ 	.short	0x0002
        /*0052*/ 	.short	0x0008
        /*0054*/ 	.byte	0x00, 0xf0, 0x21, 0x00


	//----- nvinfo : EIATTR_KPARAM_INFO
	.align		4
.L_2132:
        /*0058*/ 	.byte	0x04, 0x17
        /*005a*/ 	.short	(.L_2134 - .L_2133)
.L_2133:
        /*005c*/ 	.word	0x00000000
        /*0060*/ 	.short	0x0001
        /*0062*/ 	.short	0x0004
        /*0064*/ 	.byte	0x00, 0xf0, 0x09, 0x00


	//----- nvinfo : EIATTR_KPARAM_INFO
	.align		4
.L_2134:
        /*0068*/ 	.byte	0x04, 0x17
        /*006a*/ 	.short	(.L_2136 - .L_2135)
.L_2135:
        /*006c*/ 	.word	0x00000000
        /*0070*/ 	.short	0x0000
        /*0072*/ 	.short	0x0000
        /*0074*/ 	.byte	0x00, 0xf0, 0x11, 0x00


	//----- nvinfo : EIATTR_SPARSE_MMA_MASK
	.align		4
.L_2136:
        /*0078*/ 	.byte	0x03, 0x50
        /*007a*/ 	.short	0x0000


	//----- nvinfo : EIATTR_MAXREG_COUNT
	.align		4
        /*007c*/ 	.byte	0x03, 0x1b
        /*007e*/ 	.short	0x00ff


	//----- nvinfo : EIATTR_EXTERNS
	.align		4
        /*0080*/ 	.byte	0x04, 0x0f
        /*0082*/ 	.short	(.L_2138 - .L_2137)


	//   ....[0]....
	.align		4
.L_2137:
        /*0084*/ 	.word	index@(__assertfail)


	//----- nvinfo : EIATTR_MERCURY_ISA_VERSION
	.align		4
.L_2138:
        /*0088*/ 	.byte	0x03, 0x5f
        /*008a*/ 	.short	0x0101


	//----- nvinfo : EIATTR_VRC_CTA_INIT_COUNT
	.align		4
        /*008c*/ 	.byte	0x02, 0x4a
	.zero		1
	.zero		1


	//----- nvinfo : EIATTR_SYSCALL_OFFSETS
	.align		4
        /*0090*/ 	.byte	0x04, 0x46
        /*0092*/ 	.short	(.L_2140 - .L_2139)


	//   ....[0]....
.L_2139:
        /*0094*/ 	.word	0x00000e00


	//   ....[1]....
        /*0098*/ 	.word	0x00001c20


	//   ....[2]....
        /*009c*/ 	.word	0x00002b00


	//   ....[3]....
        /*00a0*/ 	.word	0x000039f0


	//----- nvinfo : EIATTR_EXIT_INSTR_OFFSETS
	.align		4
.L_2140:
        /*00a4*/ 	.byte	0x04, 0x1c
        /*00a6*/ 	.short	(.L_2142 - .L_2141)


	//   ....[0]....
.L_2141:
        /*00a8*/ 	.word	0x00002d70


	//   ....[1]....
        /*00ac*/ 	.word	0x00002ec0


	//   ....[2]....
        /*00b0*/ 	.word	0x00002f10


	//   ....[3]....
        /*00b4*/ 	.word	0x00002fb0


	//   ....[4]....
        /*00b8*/ 	.word	0x00002ff0


	//   ....[5]....
        /*00bc*/ 	.word	0x00003030


	//   ....[6]....
        /*00c0*/ 	.word	0x000030c0


	//   ....[7]....
        /*00c4*/ 	.word	0x00003100


	//   ....[8]....
        /*00c8*/ 	.word	0x000031a0


	//   ....[9]....
        /*00cc*/ 	.word	0x000031f0


	//   ....[10]....
        /*00d0*/ 	.word	0x00003240


	//   ....[11]....
        /*00d4*/ 	.word	0x00003320


	//   ....[12]....
        /*00d8*/ 	.word	0x00003470


	//   ....[13]....
        /*00dc*/ 	.word	0x000035c0


	//   ....[14]....
        /*00e0*/ 	.word	0x00003700


	//   ....[15]....
        /*00e4*/ 	.word	0x00003740


	//   ....[16]....
        /*00e8*/ 	.word	0x00003780


	//   ....[17]....
        /*00ec*/ 	.word	0x00003830


	//   ....[18]....
        /*00f0*/ 	.word	0x00003890


	//   ....[19]....
        /*00f4*/ 	.word	0x00003a00


	//   ....[20]....
        /*00f8*/ 	.word	0x00003af0


	//   ....[21]....
        /*00fc*/ 	.word	0x00003c10


	//   ....[22]....
        /*0100*/ 	.word	0x00003c40


	//----- nvinfo : EIATTR_MAX_THREADS
	.align		4
.L_2142:
        /*0104*/ 	.byte	0x04, 0x05
        /*0106*/ 	.short	(.L_2144 - .L_2143)
.L_2143:
        /*0108*/ 	.word	0x00000080
        /*010c*/ 	.word	0x00000001
        /*0110*/ 	.word	0x00000001


	//----- nvinfo : EIATTR_CRS_STACK_SIZE
	.align		4
.L_2144:
        /*0114*/ 	.byte	0x04, 0x1e
        /*0116*/ 	.short	(.L_2146 - .L_2145)
.L_2145:
        /*0118*/ 	.word	0x00000000


	//----- nvinfo : EIATTR_CBANK_PARAM_SIZE
	.align		4
.L_2146:
        /*011c*/ 	.byte	0x03, 0x19
        /*011e*/ 	.short	0x0024


	//----- nvinfo : EIATTR_PARAM_CBANK
	.align		4
        /*0120*/ 	.byte	0x04, 0x0a
        /*0122*/ 	.short	(.L_2148 - .L_2147)
	.align		4
.L_2147:
        /*0124*/ 	.word	index@(.nv.constant0._ZN2at6native27unrolled_elementwise_kernelINS0_11FillFunctorIN3c108BFloat16EEESt5arrayIPcLm1EELi4E23TrivialOffsetCalculatorILi0EjES9_ILi1EjENS0_6memory12LoadWithCastILi0EEENSC_13StoreWithCastILi1EEEEEviT_T0_T2_T3_T4_T5_)
        /*0128*/ 	.short	0x0380
        /*012a*/ 	.short	0x0024


	//----- nvinfo : EIATTR_SW_WAR
	.align		4
.L_2148:
        /*012c*/ 	.byte	0x04, 0x36
        /*012e*/ 	.short	(.L_2150 - .L_2149)
.L_2149:
        /*0130*/ 	.word	0x00000008
.L_2150:


//--------------------- .nv.info._ZN2at6native18elementwise_kernelILi128ELi4EZNS0_22gpu_kernel_impl_nocastINS0_11FillFunctorIN3c108BFloat16EEEEEvRNS_18TensorIteratorBaseERKT_EUliE_EEviT1_ --------------------------
	.section	.nv.info._ZN2at6native18elementwise_kernelILi128ELi4EZNS0_22gpu_kernel_impl_nocastINS0_11FillFunctorIN3c108BFloat16EEEEEvRNS_18TensorIteratorBaseERKT_EUliE_EEviT1_,"",@"SHT_CUDA_INFO"
	.sectionflags	@""
	.align	4


	//----- nvinfo : EIATTR_CUDA_API_VERSION
	.align		4
        /*0000*/ 	.byte	0x04, 0x37
        /*0002*/ 	.short	(.L_2152 - .L_2151)
.L_2151:
        /*0004*/ 	.word	0x00000082


	//----- nvinfo : EIATTR_KPARAM_INFO
	.align		4
.L_2152:
        /*0008*/ 	.byte	0x04, 0x17
        /*000a*/ 	.short	(.L_2154 - .L_2153)
.L_2153:
        /*000c*/ 	.word	0x00000000
        /*0010*/ 	.short	0x0001
        /*0012*/ 	.short	0x0008
        /*0014*/ 	.byte	0x00, 0xf0, 0xc1, 0x06


	//----- nvinfo : EIATTR_KPARAM_INFO
	.align		4
.L_2154:
        /*0018*/ 	.byte	0x04, 0x17
        /*001a*/ 	.short	(.L_2156 - .L_2155)
.L_2155:
        /*001c*/ 	.word	0x00000000
        /*0020*/ 	.short	0x0000
        /*0022*/ 	.short	0x0000
        /*0024*/ 	.byte	0x00, 0xf0, 0x11, 0x00


	//----- nvinfo : EIATTR_SPARSE_MMA_MASK
	.align		4
.L_2156:
        /*0028*/ 	.byte	0x03, 0x50
        /*002a*/ 	.short	0x0000


	//----- nvinfo : EIATTR_MAXREG_COUNT
	.align		4
        /*002c*/ 	.byte	0x03, 0x1b
        /*002e*/ 	.short	0x0080


	//----- nvinfo : EIATTR_MERCURY_ISA_VERSION
	.align		4
        /*0030*/ 	.byte	0x03, 0x5f
        /*0032*/ 	.short	0x0101


	//----- nvinfo : EIATTR_VRC_CTA_INIT_COUNT
	.align		4
        /*0034*/ 	.byte	0x02, 0x4a
	.zero		1
	.zero		1


	//----- nvinfo : EIATTR_EXIT_INSTR_OFFSETS
	.align		4
        /*0038*/ 	.byte	0x04, 0x1c
        /*003a*/ 	.short	(.L_2158 - .L_2157)


	//   ....[0]....
.L_2157:
        /*003c*/ 	.word	0x000000b0


	//   ....[1]....
        /*0040*/ 	.word	0x000000f0


	//   ....[2]....
        /*0044*/ 	.word	0x00003680


	//   ....[3]....
        /*0048*/ 	.word	0x000047f0


	//----- nvinfo : EIATTR_MAX_THREADS
	.align		4
.L_2158:
        /*004c*/ 	.byte	0x04, 0x05
        /*004e*/ 	.short	(.L_2160 - .L_2159)
.L_2159:
        /*0050*/ 	.word	0x00000080
        /*0054*/ 	.word	0x00000001
        /*0058*/ 	.word	0x00000001


	//----- nvinfo : EIATTR_CRS_STACK_SIZE
	.align		4
.L_2160:
        /*005c*/ 	.byte	0x04, 0x1e
        /*005e*/ 	.short	(.L_2162 - .L_2161)
.L_2161:
        /*0060*/ 	.word	0x00000000


	//----- nvinfo : EIATTR_CBANK_PARAM_SIZE
	.align		4
.L_2162:
        /*0064*/ 	.byte	0x03, 0x19
        /*0066*/ 	.short	0x01b8


	//----- nvinfo : EIATTR_PARAM_CBANK
	.align		4
        /*0068*/ 	.byte	0x04, 0x0a
        /*006a*/ 	.short	(.L_2164 - .L_2163)
	.align		4
.L_2163:
        /*006c*/ 	.word	index@(.nv.constant0._ZN2at6native18elementwise_kernelILi128ELi4EZNS0_22gpu_kernel_impl_nocastINS0_11FillFunctorIN3c108BFloat16EEEEEvRNS_18TensorIteratorBaseERKT_EUliE_EEviT1_)
        /*0070*/ 	.short	0x0380
        /*0072*/ 	.short	0x01b8


	//----- nvinfo : EIATTR_SW_WAR
	.align		4
.L_2164:
        /*0074*/ 	.byte	0x04, 0x36
        /*0076*/ 	.short	(.L_2166 - .L_2165)
.L_2165:
        /*0078*/ 	.word	0x00000008
.L_2166:


//--------------------- .nv.info._ZN2at6native27unrolled_elementwise_kernelINS0_11FillFunctorIN3c108BFloat16EEESt5arrayIPcLm1EELi4E23TrivialOffsetCalculatorILi0EjES9_ILi1EjENS0_6memory15LoadWithoutCastENSC_16StoreWithoutCastEEEviT_T0_T2_T3_T4_T5_ --------------------------
	.section	.nv.info._ZN2at6native27unrolled_elementwise_kernelINS0_11FillFunctorIN3c108BFloat16EEESt5arrayIPcLm1EELi4E23TrivialOffsetCalculatorILi0EjES9_ILi1EjENS0_6memory15LoadWithoutCastENSC_16StoreWithoutCastEEEviT_T0_T2_T3_T4_T5_,"",@"SHT_CUDA_INFO"
	.sectionflags	@""
	.align	4


	//----- nvinfo : EIATTR_CUDA_API_VERSION
	.align		4
        /*0000*/ 	.byte	0x04, 0x37
        /*0002*/ 	.short	(.L_2168 - .L_2167)
.L_2167:
        /*0004*/ 	.word	0x00000082


	//----- nvinfo : EIATTR_KPARAM_INFO
	.align		4
.L_2168:
        /*0008*/ 	.byte	0x04, 0x17
        /*000a*/ 	.short	(.L_2170 - .L_2169)
.L_2169:
        /*000c*/ 	.word	0x00000000
        /*0010*/ 	.short	0x0006
        /*0012*/ 	.short	0x0013
        /*0014*/ 	.byte	0x00, 0xf0, 0x05, 0x00


	//----- nvinfo : EIATTR_KPARAM_INFO
	.align		4
.L_2170:
        /*0018*/ 	.byte	0x04, 0x17
        /*001a*/ 	.short	(.L_2172 - .L_2171)
.L_2171:
        /*001c*/ 	.word	0x00000000
        /*0020*/ 	.short	0x0005
        /*0022*/ 	.short	0x0012
        /*0024*/ 	.byte	0x00, 0xf0, 0x05, 0x00


	//----- nvinfo : EIATTR_KPARAM_INFO
	.align		4
.L_2172:
        /*0028*/ 	.byte	0x04, 0x17
        /*002a*/ 	.short	(.L_2174 - .L_2173)
.L_2173:
        /*002c*/ 	.word	0x00000000
        /*0030*/ 	.short	0x0004
        /*0032*/ 	.short	0x0011
        /*0034*/ 	.byte	0x00, 0xf0, 0x05, 0x00


	//----- nvinfo : EIATTR_KPARAM_INFO
	.align		4
.L_2174:
        /*0038*/ 	.byte	0x04, 0x17
        /*003a*/ 	.short	(.L_2176 - .L_2175)
.L_2175:
        /*003c*/ 	.word	0x00000000
        /*0040*/ 	.short	0x0003
        /*0042*/ 	.short	0x0010
        /*0044*/ 	.byte	0x00, 0xf0, 0x05, 0x00


	//----- nvinfo : EIATTR_KPARAM_INFO
	.align		4
.L_2176:
        /*0048*/ 	.byte	0x04, 0x17
        /*004a*/ 	.short	(.L_2178 - .L_2177)
.L_2177:
        /*004c*/ 	.word	0x00000000
        /*0050*/ 	.short	0x0002
        /*0052*/ 	.short	0x0008
        /*0054*/ 	.byte	0x00, 0xf0, 0x21, 0x00


	//----- nvinfo : EIATTR_KPARAM_INFO
	.align		4
.L_2178:
        /*0058*/ 	.byte	0x04, 0x17
        /*005a*/ 	.short	(.L_2180 - .L_2179)
.L_2179:
        /*005c*/ 	.word	0x00000000
        /*0060*/ 	.short	0x0001
        /*0062*/ 	.short	0x0004
        /*0064*/ 	.byte	0x00, 0xf0, 0x09, 0x00


	//----- nvinfo : EIATTR_KPARAM_INFO
	.align		4
.L_2180:
        /*0068*/ 	.byte	0x04, 0x17
        /*006a*/ 	.short	(.L_2182 - .L_2181)
.L_2181:
        /*006c*/ 	.word	0x00000000
        /*0070*/ 	.short	0x0000
        /*0072*/ 	.short	0x0000
        /*0074*/ 	.byte	0x00, 0xf0, 0x11, 0x00


	//----- nvinfo : EIATTR_SPARSE_MMA_MASK
	.align		4
.L_2182:
        /*0078*/ 	.byte	0x03, 0x50
        /*007a*/ 	.short	0x0000


	//----- nvinfo : EIATTR_MAXREG_COUNT
	.align		4
        /*007c*/ 	.byte	0x03, 0x1b
        /*007e*/ 	.short	0x00ff


	//----- nvinfo : EIATTR_MERCURY_ISA_VERSION
	.align		4
        /*0080*/ 	.byte	0x03, 0x5f
        /*0082*/ 	.short	0x0101


	//----- nvinfo : EIATTR_VRC_CTA_INIT_COUNT
	.align		4
        /*0084*/ 	.byte	0x02, 0x4a
	.zero		1
	.zero		1


	//----- nvinfo : EIATTR_EXIT_INSTR_OFFSETS
	.align		4
        /*0088*/ 	.byte	0x04, 0x1c
        /*008a*/ 	.short	(.L_2184 - .L_2183)


	//   ....[0]....
.L_2183:
        /*008c*/ 	.word	0x000001e0


	//   ....[1]....
        /*0090*/ 	.word	0x00000240


	//----- nvinfo : EIATTR_MAX_THREADS
	.align		4
.L_2184:
        /*0094*/ 	.byte	0x04, 0x05
        /*0096*/ 	.short	(.L_2186 - .L_2185)
.L_2185:
        /*0098*/ 	.word	0x00000080
        /*009c*/ 	.word	0x00000001
        /*00a0*/ 	.word	0x00000001


	//----- nvinfo : EIATTR_CRS_STACK_SIZE
	.align		4
.L_2186:
        /*00a4*/ 	.byte	0x04, 0x1e
        /*00a6*/ 	.short	(.L_2188 - .L_2187)
.L_2187:
        /*00a8*/ 	.word	0x00000000


	//----- nvinfo : EIATTR_CBANK_PARAM_SIZE
	.align		4
.L_2188:
        /*00ac*/ 	.byte	0x03, 0x19
        /*00ae*/ 	.short	0x0014


	//----- nvinfo : EIATTR_PARAM_CBANK
	.align		4
        /*00b0*/ 	.byte	0x04, 0x0a
        /*00b2*/ 	.short	(.L_2190 - .L_2189)
	.align		4
.L_2189:
        /*00b4*/ 	.word	index@(.nv.constant0._ZN2at6native27unrolled_elementwise_kernelINS0_11FillFunctorIN3c108BFloat16EEESt5arrayIPcLm1EELi4E23TrivialOffsetCalculatorILi0EjES9_ILi1EjENS0_6memory15LoadWithoutCastENSC_16StoreWithoutCastEEEviT_T0_T2_T3_T4_T5_)
        /*00b8*/ 	.short	0x0380
        /*00ba*/ 	.short	0x0014


	//----- nvinfo : EIATTR_SW_WAR
	.align		4
.L_2190:
        /*00bc*/ 	.byte	0x04, 0x36
        /*00be*/ 	.short	(.L_2192 - .L_2191)
.L_2191:
        /*00c0*/ 	.word	0x00000008
.L_2192:


//--------------------- .nv.info._ZN2at6native29vectorized_elementwise_kernelILi2ENS0_11FillFunctorIN3c108BFloat16EEESt5arrayIPcLm1EEEEviT0_T1_ --------------------------
	.section	.nv.info._ZN2at6native29vectorized_elementwise_kernelILi2ENS0_11FillFunctorIN3c108BFloat16EEESt5arrayIPcLm1EEEEviT0_T1_,"",@"SHT_CUDA_INFO"
	.sectionflags	@""
	.align	4


	//----- nvinfo : EIATTR_CUDA_API_VERSION
	.align		4
        /*0000*/ 	.byte	0x04, 0x37
        /*0002*/ 	.short	(.L_2194 - .L_2193)
.L_2193:
        /*0004*/ 	.word	0x00000082


	//----- nvinfo : EIATTR_KPARAM_INFO
	.align		4
.L_2194:
        /*0008*/ 	.byte	0x04, 0x17
        /*000a*/ 	.short	(.L_2196 - .L_2195)
.L_2195:
        /*000c*/ 	.word	0x00000000
        /*0010*/ 	.short	0x0002
        /*0012*/ 	.short	0x0008
        /*0014*/ 	.byte	0x00, 0xf0, 0x21, 0x00


	//----- nvinfo : EIATTR_KPARAM_INFO
	.align		4
.L_2196:
        /*0018*/ 	.byte	0x04, 0x17
        /*001a*/ 	.short	(.L_2198 - .L_2197)
.L_2197:
        /*001c*/ 	.word	0x00000000
        /*0020*/ 	.short	0x0001
        /*0022*/ 	.short	0x0004
        /*0024*/ 	.byte	0x00, 0xf0, 0x09, 0x00


	//----- nvinfo : EIATTR_KPARAM_INFO
	.align		4
.L_2198:
        /*0028*/ 	.byte	0x04, 0x17
        /*002a*/ 	.short	(.L_2200 - .L_2199)
.L_2199:
        /*002c*/ 	.word	0x00000000
        /*0030*/ 	.short	0x0000
        /*0032*/ 	.short	0x0000
        /*0034*/ 	.byte	0x00, 0xf0, 0x11, 0x00


	//----- nvinfo : EIATTR_SPARSE_MMA_MASK
	.align		4
.L_2200:
        /*0038*/ 	.byte	0x03, 0x50
        /*003a*/ 	.short	0x0000


	//----- nvinfo : EIATTR_MAXREG_COUNT
	.align		4
        /*003c*/ 	.byte	0x03, 0x1b
        /*003e*/ 	.short	0x00ff


	//----- nvinfo : EIATTR_MERCURY_ISA_VERSION
	.align		4
        /*0040*/ 	.byte	0x03, 0x5f
        /*0042*/ 	.short	0x0101


	//----- nvinfo : EIATTR_VRC_CTA_INIT_COUNT
	.align		4
        /*0044*/ 	.byte	0x02, 0x4a
	.zero		1
	.zero		1


	//----- nvinfo : EIATTR_EXIT_INSTR_OFFSETS
	.align		4
        /*0048*/ 	.byte	0x04, 0x1c
        /*004a*/ 	.short	(.L_2202 - .L_2201)


	//   ....[0]....
.L_2201:
        /*004c*/ 	.word	0x00000470


	//   ....[1]....
        /*0050*/ 	.word	0x000004d0


	//   ....[2]....
        /*0054*/ 	.word	0x000005a0


	//----- nvinfo : EIATTR_MAX_THREADS
	.align		4
.L_2202:
        /*0058*/ 	.byte	0x04, 0x05
        /*005a*/ 	.short	(.L_2204 - .L_2203)
.L_2203:
        /*005c*/ 	.word	0x00000080
        /*0060*/ 	.word	0x00000001
        /*0064*/ 	.word	0x00000001


	//----- nvinfo : EIATTR_CRS_STACK_SIZE
	.align		4
.L_2204:
        /*0068*/ 	.byte	0x04, 0x1e
        /*006a*/ 	.short	(.L_2206 - .L_2205)
.L_2205:
        /*006c*/ 	.word	0x00000000


	//----- nvinfo : EIATTR_CBANK_PARAM_SIZE
	.align		4
.L_2206:
        /*0070*/ 	.byte	0x03, 0x19
        /*0072*/ 	.short	0x0010


	//----- nvinfo : EIATTR_PARAM_CBANK
	.align		4
        /*0074*/ 	.byte	0x04, 0x0a
        /*0076*/ 	.short	(.L_2208 - .L_2207)
	.align		4
.L_2207:
        /*0078*/ 	.word	index@(.nv.constant0._ZN2at6native29vectorized_elementwise_kernelILi2ENS0_11FillFunctorIN3c108BFloat16EEESt5arrayIPcLm1EEEEviT0_T1_)
        /*007c*/ 	.short	0x0380
        /*007e*/ 	.short	0x0010


	//----- nvinfo : EIATTR_SW_WAR
	.align		4
.L_2208:
        /*0080*/ 	.byte	0x04, 0x36
        /*0082*/ 	.short	(.L_2210 - .L_2209)
.L_2209:
        /*0084*/ 	.word	0x00000008
.L_2210:


//--------------------- .nv.info._ZN2at6native29vectorized_elementwise_kernelILi4ENS0_11FillFunctorIN3c108BFloat16EEESt5arrayIPcLm1EEEEviT0_T1_ --------------------------
	.section	.nv.info._ZN2at6native29vectorized_elementwise_kernelILi4ENS0_11FillFunctorIN3c108BFloat16EEESt5arrayIPcLm1EEEEviT0_T1_,"",@"SHT_CUDA_INFO"
	.sectionflags	@""
	.align	4


	//----- nvinfo : EIATTR_CUDA_API_VERSION
	.align		4
        /*0000*/ 	.byte	0x04, 0x37
        /*0002*/ 	.short	(.L_2212 - .L_2211)
.L_2211:
        /*0004*/ 	.word	0x00000082


	//----- nvinfo : EIATTR_KPARAM_INFO
	.align		4
.L_2212:
        /*0008*/ 	.byte	0x04, 0x17
        /*000a*/ 	.short	(.L_2214 - .L_2213)
.L_2213:
        /*000c*/ 	.word	0x00000000
        /*0010*/ 	.short	0x0002
        /*0012*/ 	.short	0x0008
        /*0014*/ 	.byte	0x00, 0xf0, 0x21, 0x00


	//----- nvinfo : EIATTR_KPARAM_INFO
	.align		4
.L_2214:
        /*0018*/ 	.byte	0x04, 0x17
        /*001a*/ 	.short	(.L_2216 - .L_2215)
.L_2215:
        /*001c*/ 	.word	0x00000000
        /*0020*/ 	.short	0x0001
        /*0022*/ 	.short	0x0004
        /*0024*/ 	.byte	0x00, 0xf0, 0x09, 0x00


	//----- nvinfo : EIATTR_KPARAM_INFO
	.align		4
.L_2216:
        /*0028*/ 	.byte	0x04, 0x17
        /*002a*/ 	.short	(.L_2218 - .L_2217)
.L_2217:
        /*002c*/ 	.word	0x00000000
        /*0030*/ 	.short	0x0000
        /*0032*/ 	.short	0x0000
        /*0034*/ 	.byte	0x00, 0xf0, 0x11, 0x00


	//----- nvinfo : EIATTR_SPARSE_MMA_MASK
	.align		4
.L_2218:
        /*0038*/ 	.byte	0x03, 0x50
        /*003a*/ 	.short	0x0000


	//----- nvinfo : EIATTR_MAXREG_COUNT
	.align		4
        /*003c*/ 	.byte	0x03, 0x1b
        /*003e*/ 	.short	0x00ff


	//----- nvinfo : EIATTR_MERCURY_ISA_VERSION
	.align		4
        /*0040*/ 	.byte	0x03, 0x5f
        /*0042*/ 	.short	0x0101


	//----- nvinfo : EIATTR_VRC_CTA_INIT_COUNT
	.align		4
        /*0044*/ 	.byte	0x02, 0x4a
	.zero		1
	.zero		1


	//----- nvinfo : EIATTR_EXIT_INSTR_OFFSETS
	.align		4
        /*0048*/ 	.byte	0x04, 0x1c
        /*004a*/ 	.short	(.L_2220 - .L_2219)


	//   ....[0]....
.L_2219:
        /*004c*/ 	.word	0x00000470


	//   ....[1]....
        /*0050*/ 	.word	0x000004d0


	//   ....[2]....
        /*0054*/ 	.word	0x000005b0


	//----- nvinfo : EIATTR_MAX_THREADS
	.align		4
.L_2220:
        /*0058*/ 	.byte	0x04, 0x05
        /*005a*/ 	.short	(.L_2222 - .L_2221)
.L_2221:
        /*005c*/ 	.word	0x00000080
        /*0060*/ 	.word	0x00000001
        /*0064*/ 	.word	0x00000001


	//----- nvinfo : EIATTR_CRS_STACK_SIZE
	.align		4
.L_2222:
        /*0068*/ 	.byte	0x04, 0x1e
        /*006a*/ 	.short	(.L_2224 - .L_2223)
.L_2223:
        /*006c*/ 	.word	0x00000000


	//----- nvinfo : EIATTR_CBANK_PARAM_SIZE
	.align		4
.L_2224:
        /*0070*/ 	.byte	0x03, 0x19
        /*0072*/ 	.short	0x0010


	//----- nvinfo : EIATTR_PARAM_CBANK
	.align		4
        /*0074*/ 	.byte	0x04, 0x0a
        /*0076*/ 	.short	(.L_2226 - .L_2225)
	.align		4
.L_2225:
        /*0078*/ 	.word	index@(.nv.constant0._ZN2at6native29vectorized_elementwise_kernelILi4ENS0_11FillFunctorIN3c108BFloat16EEESt5arrayIPcLm1EEEEviT0_T1_)
        /*007c*/ 	.short	0x0380
        /*007e*/ 	.short	0x0010


	//----- nvinfo : EIATTR_SW_WAR
	.align		4
.L_2226:
        /*0080*/ 	.byte	0x04, 0x36
        /*0082*/ 	.short	(.L_2228 - .L_2227)
.L_2227:
        /*0084*/ 	.word	0x00000008
.L_2228:


//--------------------- .nv.info._ZN2at6native29vectorized_elementwise_kernelILi8ENS0_11FillFunctorIN3c108BFloat16EEESt5arrayIPcLm1EEEEviT0_T1_ --------------------------
	.section	.nv.info._ZN2at6native29vectorized_elementwise_kernelILi8ENS0_11FillFunctorIN3c108BFloat16EEESt5arrayIPcLm1EEEEviT0_T1_,"",@"SHT_CUDA_INFO"
	.sectionflags	@""
	.align	4


	//----- nvinfo : EIATTR_CUDA_API_VERSION
	.align		4
        /*0000*/ 	.byte	0x04, 0x37
        /*0002*/ 	.short	(.L_2230 - .L_2229)
.L_2229:
        /*0004*/ 	.word	0x00000082


	//----- nvinfo : EIATTR_KPARAM_INFO
	.align		4
.L_2230:
        /*0008*/ 	.byte	0x04, 0x17
        /*000a*/ 	.short	(.L_2232 - .L_2231)
.L_2231:
        /*000c*/ 	.word	0x00000000
        /*0010*/ 	.short	0x0002
        /*0012*/ 	.short	0x0008
        /*0014*/ 	.byte	0x00, 0xf0, 0x21, 0x00


	//----- nvinfo : EIATTR_KPARAM_INFO
	.align		4
.L_2232:
        /*0018*/ 	.byte	0x04, 0x17
        /*001a*/ 	.short	(.L_2234 - .L_2233)
.L_2233:
        /*001c*/ 	.word	0x00000000
        /*0020*/ 	.short	0x0001
        /*0022*/ 	.short	0x0004
        /*0024*/ 	.byte	0x00, 0xf0, 0x09, 0x00


	//----- nvinfo : EIATTR_KPARAM_INFO
	.align		4
.L_2234:
        /*0028*/ 	.byte	0x04, 0x17
        /*002a*/ 	.short	(.L_2236 - .L_2235)
.L_2235:
        /*002c*/ 	.word	0x00000000
        /*0030*/ 	.short	0x0000
        /*0032*/ 	.short	0x0000
        /*0034*/ 	.byte	0x00, 0xf0, 0x11, 0x00


	//----- nvinfo : EIATTR_SPARSE_MMA_MASK
	.align		4
.L_2236:
        /*0038*/ 	.byte	0x03, 0x50
        /*003a*/ 	.short	0x0000


	//----- nvinfo : EIATTR_MAXREG_COUNT
	.align		4
        /*003c*/ 	.byte	0x03, 0x1b
        /*003e*/ 	.short	0x00ff


	//----- nvinfo : EIATTR_MERCURY_ISA_VERSION
	.align		4
        /*0040*/ 	.byte	0x03, 0x5f
        /*0042*/ 	.short	0x0101


	//----- nvinfo : EIATTR_VRC_CTA_INIT_COUNT
	.align		4
        /*0044*/ 	.byte	0x02, 0x4a
	.zero		1
	.zero		1


	//----- nvinfo : EIATTR_EXIT_INSTR_OFFSETS
	.align		4
        /*0048*/ 	.byte	0x04, 0x1c
        /*004a*/ 	.short	(.L_2238 - .L_2237)


	//   ....[0]....
.L_2237:
        /*004c*/ 	.word	0x00000470


	//   ....[1]....
        /*0050*/ 	.word	0x000004d0


	//   ....[2]....
        /*0054*/ 	.word	0x000005a0


	//----- nvinfo : EIATTR_MAX_THREADS
	.align		4
.L_2238:
        /*0058*/ 	.byte	0x04, 0x05
        /*005a*/ 	.short	(.L_2240 - .L_2239)
.L_2239:
        /*005c*/ 	.word	0x00000080
        /*0060*/ 	.word	0x00000001
        /*0064*/ 	.word	0x00000001


	//----- nvinfo : EIATTR_CRS_STACK_SIZE
	.align		4
.L_2240:
        /*0068*/ 	.byte	0x04, 0x1e
        /*006a*/ 	.short	(.L_2242 - .L_2241)
.L_2241:
        /*006c*/ 	.word	0x00000000


	//----- nvinfo : EIATTR_CBANK_PARAM_SIZE
	.align		4
.L_2242:
        /*0070*/ 	.byte	0x03, 0x19
        /*0072*/ 	.short	0x0010


	//----- nvinfo : EIATTR_PARAM_CBANK
	.align		4
        /*0074*/ 	.byte	0x04, 0x0a
        /*0076*/ 	.short	(.L_2244 - .L_2243)
	.align		4
.L_2243:
        /*0078*/ 	.word	index@(.nv.constant0._ZN2at6native29vectorized_elementwise_kernelILi8ENS0_11FillFunctorIN3c108BFloat16EEESt5arrayIPcLm1EEEEviT0_T1_)
        /*007c*/ 	.short	0x0380
        /*007e*/ 	.short	0x0010


	//----- nvinfo : EIATTR_SW_WAR
	.align		4
.L_2244:
        /*0080*/ 	.byte	0x04, 0x36
        /*0082*/ 	.short	(.L_2246 - .L_2245)
.L_2245:
        /*0084*/ 	.word	0x00000008
.L_2246:


//--------------------- .nv.info._ZN2at6native18elementwise_kernelILi128ELi4EZNS0_15gpu_kernel_implINS0_11FillFunctorIN3c104HalfEEEEEvRNS_18TensorIteratorBaseERKT_EUliE_EEviT1_ --------------------------
	.section	.nv.info._ZN2at6native18elementwise_kernelILi128ELi4EZNS0_15gpu_kernel_implINS0_11FillFunctorIN3c104HalfEEEEEvRNS_18TensorIteratorBaseERKT_EUliE_EEviT1_,"",@"SHT_CUDA_INFO"
	.sectionflags	@""
	.align	4


	//----- nvinfo : EIATTR_CUDA_API_VERSION
	.align		4
        /*0000*/ 	.byte	0x04, 0x37
        /*0002*/ 	.short	(.L_2248 - .L_2247)
.L_2247:
        /*0004*/ 	.word	0x00000082


	//----- nvinfo : EIATTR_KPARAM_INFO
	.align		4
.L_2248:
        /*0008*/ 	.byte	0x04, 0x17
        /*000a*/ 	.short	(.L_2250 - .L_2249)
.L_2249:
        /*000c*/ 	.word	0x00000000
        /*0010*/ 	.short	0x0001
        /*0012*/ 	.short	0x0008
        /*0014*/ 	.byte	0x00, 0xf0, 0xc1, 0x06


	//----- nvinfo : EIATTR_KPARAM_INFO
	.align		4
.L_2250:
        /*0018*/ 	.byte	0x04, 0x17
        /*001a*/ 	.short	(.L_2252 - .L_2251)
.L_2251:
        /*001c*/ 	.word	0x00000000
        /*0020*/ 	.short	0x0000
        /*0022*/ 	.short	0x0000
        /*0024*/ 	.byte	0x00, 0xf0, 0x11, 0x00


	//----- nvinfo : EIATTR_SPARSE_MMA_MASK
	.align		4
.L_2252:
        /*0028*/ 	.byte	0x03, 0x50
        /*002a*/ 	.short	0x0000


	//----- nvinfo : EIATTR_MAXREG_COUNT
	.align		4
        /*002c*/ 	.byte	0x03, 0x1b
        /*002e*/ 	.short	0x0080


	//----- nvinfo : EIATTR_EXTERNS
	.align		4
        /*0030*/ 	.byte	0x04, 0x0f
        /*0032*/ 	.short	(.L_2254 - .L_2253)


	//   ....[0]....
	.align		4
.L_2253:
        /*0034*/ 	.word	index@(__assertfail)


	//----- nvinfo : EIATTR_MERCURY_ISA_VERSION
	.align		4
.L_2254:
        /*0038*/ 	.byte	0x03, 0x5f
        /*003a*/ 	.short	0x0101


	//----- nvinfo : EIATTR_VRC_CTA_INIT_COUNT
	.align		4
        /*003c*/ 	.byte	0x02, 0x4a
	.zero		1
	.zero		1


	//----- nvinfo : EIATTR_SYSCALL_OFFSETS
	.align		4
        /*0040*/ 	.byte	0x04, 0x46
        /*0042*/ 	.short	(.L_2256 - .L_2255)


	//   ....[0]....
.L_2255:
        /*0044*/ 	.word	0x00000f00


	//   ....[1]....
        /*0048*/ 	.word	0x00002040


	//   ....[2]....
        /*004c*/ 	.word	0x00003180


	//   ....[3]....
        /*0050*/ 	.word	0x000042b0


	//   ....[4]....
        /*0054*/ 	.word	0x00006540


	//   ....[5]....
        /*0058*/ 	.word	0x00008580


	//   ....[6]....
        /*005c*/ 	.word	0x0000a6b0


	//   ....[7]....
        /*0060*/ 	.word	0x0000c7d0


	//----- nvinfo : EIATTR_EXIT_INSTR_OFFSETS
	.align		4
.L_2256:
        /*0064*/ 	.byte	0x04, 0x1c
        /*0066*/ 	.short	(.L_2258 - .L_2257)


	//   ....[0]....
.L_2257:
        /*0068*/ 	.word	0x00003480


	//   ....[1]....
        /*006c*/ 	.word	0x00003590


	//   ....[2]....
        /*0070*/ 	.word	0x000035f0


	//   ....[3]....
        /*0074*/ 	.word	0x000036b0


	//   ....[4]....
        /*0078*/ 	.word	0x00003710


	//   ....[5]....
        /*007c*/ 	.word	0x00003770


	//   ....[6]....
        /*0080*/ 	.word	0x00003820


	//   ....[7]....
        /*0084*/ 	.word	0x00003860


	//   ....[8]....
        /*0088*/ 	.word	0x00003920


	//   ....[9]....
        /*008c*/ 	.word	0x00003990


	//   ....[10]....
        /*0090*/ 	.word	0x00003a00


	//   ....[11]....
        /*0094*/ 	.word	0x00003b00


	//   ....[12]....
        /*0098*/ 	.word	0x00003c70


	//   ....[13]....
        /*009c*/ 	.word	0x00003de0


	//   ....[14]....
        /*00a0*/ 	.word	0x00003f40


	//   ....[15]....
        /*00a4*/ 	.word	0x00003fa0


	//   ....[16]....
        /*00a8*/ 	.word	0x00004000


	//   ....[17]....
        /*00ac*/ 	.word	0x000040d0


	//   ....[18]....
        /*00b0*/ 	.word	0x00004150


	//   ....[19]....
        /*00b4*/ 	.word	0x000042c0


	//   ....[20]....
        /*00b8*/ 	.word	0x000043d0


	//   ....[21]....
        /*00bc*/ 	.word	0x00004510


	//   ....[22]....
        /*00c0*/ 	.word	0x00004570


	//   ....[23]....
        /*00c4*/ 	.word	0x0000a980


	//   ....[24]....
        /*00c8*/ 	.word	0x0000bbc0


	//   ....[25]....
        /*00cc*/ 	.word	0x0000bc10


	//   ....[26]....
        /*00d0*/ 	.word	0x0000bcc0


	//   ....[27]....
        /*00d4*/ 	.word	0x0000bd10


	//   ....[28]....
        /*00d8*/ 	.word	0x0000bd60


	//   ....[29]....
        /*00dc*/ 	.word	0x0000be00


	//   ....[30]....
        /*00e0*/ 	.word	0x0000be30


	//   ....[31]....
        /*00e4*/ 	.word	0x0000bee0


	//   ....[32]....
        /*00e8*/ 	.word	0x0000bf40


	//   ....[33]....
        /*00ec*/ 	.word	0x0000bfa0


	//   ....[34]....
        /*00f0*/ 	.word	0x0000c090


	//   ....[35]....
        /*00f4*/ 	.word	0x0000c1f0


	//   ....[36]....
        /*00f8*/ 	.word	0x0000c350


	//   ....[37]....
        /*00fc*/ 	.word	0x0000c4a0


	//   ....[38]....
        /*0100*/ 	.word	0x0000c4f0


	//   ....[39]....
        /*0104*/ 	.word	0x0000c540


	//   ....[40]....
        /*0108*/ 	.word	0x0000c600


	//   ....[41]....
        /*010c*/ 	.word	0x0000c670


	//   ....[42]....
        /*0110*/ 	.word	0x0000c7e0


	//   ....[43]....
        /*0114*/ 	.word	0x0000c8e0


	//   ....[44]....
        /*0118*/ 	.word	0x0000ca10


	//   ....[45]....
        /*011c*/ 	.word	0x0000ca60


	//----- nvinfo : EIATTR_MAX_THREADS
	.align		4
.L_2258:
        /*0120*/ 	.byte	0x04, 0x05
        /*0122*/ 	.short	(.L_2260 - .L_2259)
.L_2259:
        /*0124*/ 	.word	0x00000080
        /*0128*/ 	.word	0x00000001
        /*012c*/ 	.word	0x00000001


	//----- nvinfo : EIATTR_CRS_STACK_SIZE
	.align		4
.L_2260:
        /*0130*/ 	.byte	0x04, 0x1e
        /*0132*/ 	.short	(.L_2262 - .L_2261)
.L_2261:
        /*0134*/ 	.word	0x00000000


	//----- nvinfo : EIATTR_CBANK_PARAM_SIZE
	.align		4
.L_2262:
        /*0138*/ 	.byte	0x03, 0x19
        /*013a*/ 	.short	0x01b8


	//----- nvinfo : EIATTR_PARAM_CBANK
	.align		4
        /*013c*/ 	.byte	0x04, 0x0a
        /*013e*/ 	.short	(.L_2264 - .L_2263)
	.align		4
.L_2263:
        /*0140*/ 	.word	index@(.nv.constant0._ZN2at6native18elementwise_kernelILi128ELi4EZNS0_15gpu_kernel_implINS0_11FillFunctorIN3c104HalfEEEEEvRNS_18TensorIteratorBaseERKT_EUliE_EEviT1_)
        /*0144*/ 	.short	0x0380
        /*0146*/ 	.short	0x01b8


	//----- nvinfo : EIATTR_SW_WAR
	.align		4
.L_2264:
        /*0148*/ 	.byte	0x04, 0x36
        /*014a*/ 	.short	(.L_2266 - .L_2265)
.L_2265:
        /*014c*/ 	.word	0x00000008
.L_2266:


//--------------------- .nv.info._ZN2at6native27unrolled_elementwise_kernelINS0_11FillFunctorIN3c104HalfEEESt5arrayIPcLm1EELi4E23TrivialOffsetCalculatorILi0EjES9_ILi1EjENS0_6memory12LoadWithCastILi0EEENSC_13StoreWithCastILi1EEEEEviT_T0_T2_T3_T4_T5_ --------------------------
	.section	.nv.info._ZN2at6native27unrolled_elementwise_kernelINS0_11FillFunctorIN3c104HalfEEESt5arrayIPcLm1EELi4E23TrivialOffsetCalculatorILi0EjES9_ILi1EjENS0_6memory12LoadWithCastILi0EEENSC_13StoreWithCastILi1EEEEEviT_T0_T2_T3_T4_T5_,"",@"SHT_CUDA_INFO"
	.sectionflags	@""
	.align	4


	//----- nvinfo : EIATTR_CUDA_API_VERSION
	.align		4
        /*0000*/ 	.byte	0x04, 0x37
        /*0002*/ 	.short	(.L_2268 - .L_2267)
.L_2267:
        /*0004*/ 	.word	0x00000082


	//----- nvinfo : EIATTR_KPARAM_INFO
	.align		4
.L_2268:
        /*0008*/ 	.byte	0x04, 0x17
        /*000a*/ 	.short	(.L_2270 - .L_2269)
.L_2269:
        /*000c*/ 	.word	0x00000000
        /*0010*/ 	.short	0x0006
        /*0012*/ 	.short	0x001c
        /*0014*/ 	.byte	0x00, 0xf0, 0x21, 0x00


	//----- nvinfo : EIATTR_KPARAM_INFO
	.align		4
.L_2270:
        /*0018*/ 	.byte	0x04, 0x17
        /*001a*/ 	.short	(.L_2272 - .L_2271)
.L_2271:
        /*001c*/ 	.word	0x00000000
        /*0020*/ 	.short	0x0005
        /*0022*/ 	.short	0x0014
        /*0024*/ 	.byte	0x00, 0xf0, 0x21, 0x00


	//----- nvinfo : EIATTR_KPARAM_INFO
	.align		4
.L_2272:
        /*0028*/ 	.byte	0x04, 0x17
        /*002a*/ 	.short	(.L_2274 - .L_2273)
.L_2273:
        /*002c*/ 	.word	0x00000000
        /*0030*/ 	.short	0x0004
        /*0032*/ 	.short	0x0011
        /*0034*/ 	.byte	0x00, 0xf0, 0x05, 0x00


	//----- nvinfo : EIATTR_KPARAM_INFO
	.align		4
.L_2274:
        /*0038*/ 	.byte	0x04, 0x17
        /*003a*/ 	.short	(.L_2276 - .L_2275)
.L_2275:
        /*003c*/ 	.word	0x00000000
        /*0040*/ 	.short	0x0003
        /*0042*/ 	.short	0x0010
        /*0044*/ 	.byte	0x00, 0xf0, 0x05, 0x00


	//----- nvinfo : EIATTR_KPARAM_INFO
	.align		4
.L_2276:
        /*0048*/ 	.byte	0x04, 0x17
        /*004a*/ 	.short	(.L_2278 - .L_2277)
.L_2277:
        /*004c*/ 	.word	0x00000000
        /*0050*/ 	.short	0x0002
        /*0052*/ 	.short	0x0008
        /*0054*/ 	.byte	0x00, 0xf0, 0x21, 0x00


	//----- nvinfo : EIATTR_KPARAM_INFO
	.align		4
.L_2278:
        /*0058*/ 	.byte	0x04, 0x17
        /*005a*/ 	.short	(.L_2280 - .L_2279)
.L_2279:
        /*005c*/ 	.word	0x00000000
        /*0060*/ 	.short	0x0001
        /*0062*/ 	.short	0x0004
        /*0064*/ 	.byte	0x00, 0xf0, 0x09, 0x00


	//----- nvinfo : EIATTR_KPARAM_INFO
	.align		4
.L_2280:
        /*0068*/ 	.byte	0x04, 0x17
        /*006a*/ 	.short	(.L_2282 - .L_2281)
.L_2281:
        /*006c*/ 	.word	0x00000000
        /*0070*/ 	.short	0x0000
        /*0072*/ 	.short	0x0000
        /*0074*/ 	.byte	0x00, 0xf0, 0x11, 0x00


	//----- nvinfo : EIATTR_SPARSE_MMA_MASK
	.align		4
.L_2282:
        /*0078*/ 	.byte	0x03, 0x50
        /*007a*/ 	.short	0x0000


	//----- nvinfo : EIATTR_MAXREG_COUNT
	.align		4
        /*007c*/ 	.byte	0x03, 0x1b
        /*007e*/ 	.short	0x00ff


	//----- nvinfo : EIATTR_EXTERNS
	.align		4
        /*0080*/ 	.byte	0x04, 0x0f
        /*0082*/ 	.short	(.L_2284 - .L_2283)


	//   ....[0]....
	.align		4
.L_2283:
        /*0084*/ 	.word	index@(__assertfail)


	//----- nvinfo : EIATTR_MERCURY_ISA_VERSION
	.align		4
.L_2284:
        /*0088*/ 	.byte	0x03, 0x5f
        /*008a*/ 	.short	0x0101


	//----- nvinfo : EIATTR_VRC_CTA_INIT_COUNT
	.align		4
        /*008c*/ 	.byte	0x02, 0x4a
	.zero		1
	.zero		1


	//----- nvinfo : EIATTR_SYSCALL_OFFSETS
	.align		4
        /*0090*/ 	.byte	0x04, 0x46
        /*0092*/ 	.short	(.L_2286 - .L_2285)


	//   ....[0]....
.L_2285:
        /*0094*/ 	.word	0x00000f10


	//   ....[1]....
        /*0098*/ 	.word	0x00001e50


	//   ....[2]....
        /*009c*/ 	.word	0x00002e70


	//   ....[3]....
        /*00a0*/ 	.word	0x00003ea0


	//----- nvinfo : EIATTR_EXIT_INSTR_OFFSETS
	.align		4
.L_2286:
        /*00a4*/ 	.byte	0x04, 0x1c
        /*00a6*/ 	.short	(.L_2288 - .L_2287)


	//   ....[0]....
.L_2287:
        /*00a8*/ 	.word	0x00003130


	//   ....[1]....
        /*00ac*/ 	.word	0x00003290


	//   ....[2]....
        /*00b0*/ 	.word	0x000032e0


	//   ....[3]....
        /*00b4*/ 	.word	0x00003390


	//   ....[4]....
        /*00b8*/ 	.word	0x000033e0


	//   ....[5]....
        /*00bc*/ 	.word	0x00003430


	//   ....[6]....
        /*00c0*/ 	.word	0x000034d0


	//   ....[7]....
        /*00c4*/ 	.word	0x00003500


	//   ....[8]....
        /*00c8*/ 	.word	0x000035b0


	//   ....[9]....
        /*00cc*/ 	.word	0x00003610


	//   ....[10]....
        /*00d0*/ 	.word	0x00003670


	//   ....[11]....
        /*00d4*/ 	.word	0x00003760


	//   ....[12]....
        /*00d8*/ 	.word	0x000038c0


	//   ....[13]....
        /*00dc*/ 	.word	0x00003a20


	//   ....[14]....
        /*00e0*/ 	.word	0x00003b70


	//   ....[15]....
        /*00e4*/ 	.word	0x00003bc0


	//   ....[16]....
        /*00e8*/ 	.word	0x00003c10


	//   ....[17]....
        /*00ec*/ 	.word	0x00003cd0


	//   ....[18]....
        /*00f0*/ 	.word	0x00003d40


	//   ....[19]....
        /*00f4*/ 	.word	0x00003eb0


	//   ....[20]....
        /*00f8*/ 	.word	0x00003fb0


	//   ....[21]....
        /*00fc*/ 	.word	0x000040e0


	//   ....[22]....
        /*0100*/ 	.word	0x00004130


	//----- nvinfo : EIATTR_MAX_THREADS
	.align		4
.L_2288:
        /*0104*/ 	.byte	0x04, 0x05
        /*0106*/ 	.short	(.L_2290 - .L_2289)
.L_2289:
        /*0108*/ 	.word	0x00000080
        /*010c*/ 	.word	0x00000001
        /*0110*/ 	.word	0x00000001


	//----- nvinfo : EIATTR_CRS_STACK_SIZE
	.align		4
.L_2290:
        /*0114*/ 	.byte	0x04, 0x1e
        /*0116*/ 	.short	(.L_2292 - .L_2291)
.L_2291:
        /*0118*/ 	.word	0x00000000


	//----- nvinfo : EIATTR_CBANK_PARAM_SIZE
	.align		4
.L_2292:
        /*011c*/ 	.byte	0x03, 0x19
        /*011e*/ 	.short	0x0024


	//----- nvinfo : EIATTR_PARAM_CBANK
	.align		4
        /*0120*/ 	.byte	0x04, 0x0a
        /*0122*/ 	.short	(.L_2294 - .L_2293)
	.align		4
.L_2293:
        /*0124*/ 	.word	index@(.nv.constant0._ZN2at6native27unrolled_elementwise_kernelINS0_11FillFunctorIN3c104HalfEEESt5arrayIPcLm1EELi4E23TrivialOffsetCalculatorILi0EjES9_ILi1EjENS0_6memory12LoadWithCastILi0EEENSC_13StoreWithCastILi1EEEEEviT_T0_T2_T3_T4_T5_)
        /*0128*/ 	.short	0x0380
        /*012a*/ 	.short	0x0024


	//----- nvinfo : EIATTR_SW_WAR
	.align		4
.L_2294:
        /*012c*/ 	.byte	0x04, 0x36
        /*012e*/ 	.short	(.L_2296 - .L_2295)
.L_2295:
        /*0130*/ 	.word	0x00000008
.L_2296:


//--------------------- .nv.info._ZN2at6native18elementwise_kernelILi128ELi4EZNS0_22gpu_kernel_impl_nocastINS0_11FillFunctorIN3c104HalfEEEEEvRNS_18TensorIteratorBaseERKT_EUliE_EEviT1_ --------------------------
	.section	.nv.info._ZN2at6native18elementwise_kernelILi128ELi4EZNS0_22gpu_kernel_impl_nocastINS0_11FillFunctorIN3c104HalfEEEEEvRNS_18TensorIteratorBaseERKT_EUliE_EEviT1_,"",@"SHT_CUDA_INFO"
	.sectionflags	@""
	.align	4


	//----- nvinfo : EIATTR_CUDA_API_VERSION
	.align		4
        /*0000*/ 	.byte	0x04, 0x37
        /*0002*/ 	.short	(.L_2298 - .L_2297)
.L_2297:
        /*0004*/ 	.word	0x00000082


	//----- nvinfo : EIATTR_KPARAM_INFO
	.align		4
.L_2298:
        /*0008*/ 	.byte	0x04, 0x17
        /*000a*/ 	.short	(.L_2300 - .L_2299)
.L_2299:
        /*000c*/ 	.word	0x00000000
        /*0010*/ 	.short	0x0001
        /*0012*/ 	.short	0x0008
        /*0014*/ 	.byte	0x00, 0xf0, 0xc1, 0x06


	//----- nvinfo : EIATTR_KPARAM_INFO
	.align		4
.L_2300:
        /*0018*/ 	.byte	0x04, 0x17
        /*001a*/ 	.short	(.L_2302 - .L_2301)
.L_2301:
        /*001c*/ 	.word	0x00000000
        /*0020*/ 	.short	0x0000
        /*0022*/ 	.short	0x0000
        /*0024*/ 	.byte	0x00, 0xf0, 0x11, 0x00


	//----- nvinfo : EIATTR_SPARSE_MMA_MASK
	.align		4
.L_2302:
        /*0028*/ 	.byte	0x03, 0x50
        /*002a*/ 	.short	0x0000


	//----- nvinfo : EIATTR_MAXREG_COUNT
	.align		4
        /*002c*/ 	.byte	0x03, 0x1b
        /*002e*/ 	.short	0x0080


	//----- nvinfo : EIATTR_MERCURY_ISA_VERSION
	.align		4
        /*0030*/ 	.byte	0x03, 0x5f
        /*0032*/ 	.short	0x0101


	//----- nvinfo : EIATTR_VRC_CTA_INIT_COUNT
	.align		4
        /*0034*/ 	.byte	0x02, 0x4a
	.zero		1
	.zero		1


	//----- nvinfo : EIATTR_EXIT_INSTR_OFFSETS
	.align		4
        /*0038*/ 	.byte	0x04, 0x1c
        /*003a*/ 	.short	(.L_2304 - .L_2303)


	//   ....[0]....
.L_2303:
        /*003c*/ 	.word	0x000000b0


	//   ....[1]....
        /*0040*/ 	.word	0x000000f0


	//   ....[2]....
        /*0044*/ 	.word	0x00003680


	//   ....[3]....
        /*0048*/ 	.word	0x000047f0


	//----- nvinfo : EIATTR_MAX_THREADS
	.align		4
.L_2304:
        /*004c*/ 	.byte	0x04, 0x05
        /*004e*/ 	.short	(.L_2306 - .L_2305)
.L_2305:
        /*0050*/ 	.word	0x00000080
        /*0054*/ 	.word	0x00000001
        /*0058*/ 	.word	0x00000001


	//----- nvinfo : EIATTR_CRS_STACK_SIZE
	.align		4
.L_2306:
        /*005c*/ 	.byte	0x04, 0x1e
        /*005e*/ 	.short	(.L_2308 - .L_2307)
.L_2307:
        /*0060*/ 	.word	0x00000000


	//----- nvinfo : EIATTR_CBANK_PARAM_SIZE
	.align		4
.L_2308:
        /*0064*/ 	.byte	0x03, 0x19
        /*0066*/ 	.short	0x01b8


	//----- nvinfo : EIATTR_PARAM_CBANK
	.align		4
        /*0068*/ 	.byte	0x04, 0x0a
        /*006a*/ 	.short	(.L_2310 - .L_2309)
	.align		4
.L_2309:
        /*006c*/ 	.word	index@(.nv.constant0._ZN2at6native18elementwise_kernelILi128ELi4EZNS0_22gpu_kernel_impl_nocastINS0_11FillFunctorIN3c104HalfEEEEEvRNS_18TensorIteratorBaseERKT_EUliE_EEviT1_)
        /*0070*/ 	.short	0x0380
        /*0072*/ 	.short	0x01b8


	//----- nvinfo : EIATTR_SW_WAR
	.align		4
.L_2310:
        /*0074*/ 	.byte	0x04, 0x36
        /*0076*/ 	.short	(.L_2312 - .L_2311)
.L_2311:
        /*0078*/ 	.word	0x00000008
.L_2312:


//--------------------- .nv.info._ZN2at6native27unrolled_elementwise_kernelINS0_11FillFunctorIN3c104HalfEEESt5arrayIPcLm1EELi4E23TrivialOffsetCalculatorILi0EjES9_ILi1EjENS0_6memory15LoadWithoutCastENSC_16StoreWithoutCastEEEviT_T0_T2_T3_T4_T5_ --------------------------
	.section	.nv.info._ZN2at6native27unrolled_elementwise_kernelINS0_11FillFunctorIN3c104HalfEEESt5arrayIPcLm1EELi4E23TrivialOffsetCalculatorILi0EjES9_ILi1EjENS0_6memory15LoadWithoutCastENSC_16StoreWithoutCastEEEviT_T0_T2_T3_T4_T5_,"",@"SHT_CUDA_INFO"
	.sectionflags	@""
	.align	4


	//----- nvinfo : EIATTR_CUDA_API_VERSION
	.align		4
        /*0000*/ 	.byte	0x04, 0x37
        /*0002*/ 	.short	(.L_2314 - .L_2313)
.L_2313:
        /*0004*/ 	.word	0x00000082


	//----- nvinfo : EIATTR_KPARAM_INFO
	.align		4
.L_2314:
        /*0008*/ 	.byte	0x04, 0x17
        /*000a*/ 	.short	(.L_2316 - .L_2315)
.L_2315:
        /*000c*/ 	.word	0x00000000
        /*0010*/ 	.short	0x0006
        /*0012*/ 	.short	0x0013
        /*0014*/ 	.byte	0x00, 0xf0, 0x05, 0x00


	//----- nvinfo : EIATTR_KPARAM_INFO
	.align		4
.L_2316:
        /*0018*/ 	.byte	0x04, 0x17
        /*001a*/ 	.short	(.L_2318 - .L_2317)
.L_2317:
        /*001c*/ 	.word	0x00000000
        /*0020*/ 	.short	0x0005
        /*0022*/ 	.short	0x0012
        /*0024*/ 	.byte	0x00, 0xf0, 0x05, 0x00


	//----- nvinfo : EIATTR_KPARAM_INFO
	.align		4
.L_2318:
        /*0028*/ 	.byte	0x04, 0x17
        /*002a*/ 	.short	(.L_2320 - .L_2319)
.L_2319:
        /*002c*/ 	.word	0x00000000
        /*0030*/ 	.short	0x0004
        /*0032*/ 	.short	0x0011
        /*0034*/ 	.byte	0x00, 0xf0, 0x05, 0x00


	//----- nvinfo : EIATTR_KPARAM_INFO
	.align		4
.L_2320:
        /*0038*/ 	.byte	0x04, 0x17
        /*003a*/ 	.short	(.L_2322 - .L_2321)
.L_2321:
        /*003c*/ 	.word	0x00000000
        /*0040*/ 	.short	0x0003
        /*0042*/ 	.short	0x0010
        /*0044*/ 	.byte	0x00, 0xf0, 0x05, 0x00


	//----- nvinfo : EIATTR_KPARAM_INFO
	.align		4
.L_2322:
        /*0048*/ 	.byte	0x04, 0x17
        /*004a*/ 	.short	(.L_2324 - .L_2323)
.L_2323:
        /*004c*/ 	.word	0x00000000
        /*0050*/ 	.short	0x0002
        /*0052*/ 	.short	0x0008
        /*0054*/ 	.byte	0x00, 0xf0, 0x21, 0x00


	//----- nvinfo : EIATTR_KPARAM_INFO
	.align		4
.L_2324:
        /*0058*/ 	.byte	0x04, 0x17
        /*005a*/ 	.short	(.L_2326 - .L_2325)
.L_2325:
        /*005c*/ 	.word	0x00000000
        /*0060*/ 	.short	0x0001
        /*0062*/ 	.short	0x0004
        /*0064*/ 	.byte	0x00, 0xf0, 0x09, 0x00


	//----- nvinfo : EIATTR_KPARAM_INFO
	.align		4
.L_2326:
        /*0068*/ 	.byte	0x04, 0x17
        /*006a*/ 	.short	(.L_2328 - .L_2327)
.L_2327:
        /*006c*/ 	.word	0x00000000
        /*0070*/ 	.short	0x0000
        /*0072*/ 	.short	0x0000
        /*0074*/ 	.byte	0x00, 0xf0, 0x11, 0x00


	//----- nvinfo : EIATTR_SPARSE_MMA_MASK
	.align		4
.L_2328:
        /*0078*/ 	.byte	0x03, 0x50
        /*007a*/ 	.short	0x0000


	//----- nvinfo : EIATTR_MAXREG_COUNT
	.align		4
        /*007c*/ 	.byte	0x03, 0x1b
        /*007e*/ 	.short	0x00ff


	//----- nvinfo : EIATTR_MERCURY_ISA_VERSION
	.align		4
        /*0080*/ 	.byte	0x03, 0x5f
        /*0082*/ 	.short	0x0101


	//----- nvinfo : EIATTR_VRC_CTA_INIT_COUNT
	.align		4
        /*0084*/ 	.byte	0x02, 0x4a
	.zero		1
	.zero		1


	//----- nvinfo : EIATTR_EXIT_INSTR_OFFSETS
	.align		4
        /*0088*/ 	.byte	0x04, 0x1c
        /*008a*/ 	.short	(.L_2330 - .L_2329)


	//   ....[0]....
.L_2329:
        /*008c*/ 	.word	0x000001e0


	//   ....[1]....
        /*0090*/ 	.word	0x00000240


	//----- nvinfo : EIATTR_MAX_THREADS
	.align		4
.L_2330:
        /*0094*/ 	.byte	0x04, 0x05
        /*0096*/ 	.short	(.L_2332 - .L_2331)
.L_2331:
        /*0098*/ 	.word	0x00000080
        /*009c*/ 	.word	0x00000001
        /*00a0*/ 	.word	0x00000001


	//----- nvinfo : EIATTR_CRS_STACK_SIZE
	.align		4
.L_2332:
        /*00a4*/ 	.byte	0x04, 0x1e
        /*00a6*/ 	.short	(.L_2334 - .L_2333)
.L_2333:
        /*00a8*/ 	.word	0x00000000


	//----- nvinfo : EIATTR_CBANK_PARAM_SIZE
	.align		4
.L_2334:
        /*00ac*/ 	.byte	0x03, 0x19
        /*00ae*/ 	.short	0x0014


	//----- nvinfo : EIATTR_PARAM_CBANK
	.align		4
        /*00b0*/ 	.byte	0x04, 0x0a
        /*00b2*/ 	.short	(.L_2336 - .L_2335)
	.align		4
.L_2335:
        /*00b4*/ 	.word	index@(.nv.constant0._ZN2at6native27unrolled_elementwise_kernelINS0_11FillFunctorIN3c104HalfEEESt5arrayIPcLm1EELi4E23TrivialOffsetCalculatorILi0EjES9_ILi1EjENS0_6memory15LoadWithoutCastENSC_16StoreWithoutCastEEEviT_T0_T2_T3_T4_T5_)
        /*00b8*/ 	.short	0x0380
        /*00ba*/ 	.short	0x0014


	//----- nvinfo : EIATTR_SW_WAR
	.align		4
.L_2336:
        /*00bc*/ 	.byte	0x04, 0x36
        /*00be*/ 	.short	(.L_2338 - .L_2337)
.L_2337:
        /*00c0*/ 	.word	0x00000008
.L_2338:


//--------------------- .nv.info._ZN2at6native29vectorized_elementwise_kernelILi2ENS0_11FillFunctorIN3c104HalfEEESt5arrayIPcLm1EEEEviT0_T1_ --------------------------
	.section	.nv.info._ZN2at6native29vectorized_elementwise_kernelILi2ENS0_11FillFunctorIN3c104HalfEEESt5arrayIPcLm1EEEEviT0_T1_,"",@"SHT_CUDA_INFO"
	.sectionflags	@""
	.align	4


	//----- nvinfo : EIATTR_CUDA_API_VERSION
	.align		4
        /*0000*/ 	.byte	0x04, 0x37
        /*0002*/ 	.short	(.L_2340 - .L_2339)
.L_2339:
        /*0004*/ 	.word	0x00000082


	//----- nvinfo : EIATTR_KPARAM_INFO
	.align		4
.L_2340:
        /*0008*/ 	.byte	0x04, 0x17
        /*000a*/ 	.short	(.L_2342 - .L_2341)
.L_2341:
        /*000c*/ 	.word	0x00000000
        /*0010*/ 	.short	0x0002
        /*0012*/ 	.short	0x0008
        /*0014*/ 	.byte	0x00, 0xf0, 0x21, 0x00


	//----- nvinfo : EIATTR_KPARAM_INFO
	.align		4
.L_2342:
        /*0018*/ 	.byte	0x04, 0x17
        /*001a*/ 	.short	(.L_2344 - .L_2343)
.L_2343:
        /*001c*/ 	.word	0x00000000
        /*0020*/ 	.short	0x0001
        /*0022*/ 	.short	0x0004
        /*0024*/ 	.byte	0x00, 0xf0, 0x09, 0x00


	//----- nvinfo : EIATTR_KPARAM_INFO
	.align		4
.L_2344:
        /*0028*/ 	.byte	0x04, 0x17
        /*002a*/ 	.short	(.L_2346 - .L_2345)
.L_2345:
        /*002c*/ 	.word	0x00000000
        /*0030*/ 	.short	0x0000
        /*0032*/ 	.short	0x0000
        /*0034*/ 	.byte	0x00, 0xf0, 0x11, 0x00


	//----- nvinfo : EIATTR_SPARSE_MMA_MASK
	.align		4
.L_2346:
        /*0038*/ 	.byte	0x03, 0x50
        /*003a*/ 	.short	0x0000


	//----- nvinfo : EIATTR_MAXREG_COUNT
	.align		4
        /*003c*/ 	.byte	0x03, 0x1b
        /*003e*/ 	.short	0x00ff


	//----- nvinfo : EIATTR_MERCURY_ISA_VERSION
	.align		4
        /*0040*/ 	.byte	0x03, 0x5f
        /*0042*/ 	.short	0x0101


	//----- nvinfo : EIATTR_VRC_CTA_INIT_COUNT
	.align		4
        /*0044*/ 	.byte	0x02, 0x4a
	.zero		1
	.zero		1


	//----- nvinfo : EIATTR_EXIT_INSTR_OFFSETS
	.align		4
        /*0048*/ 	.byte	0x04, 0x1c
        /*004a*/ 	.short	(.L_2348 - .L_2347)


	//   ....[0]....
.L_2347:
        /*004c*/ 	.word	0x00000470


	//   ....[1]....
        /*0050*/ 	.word	0x000004d0


	//   ....[2]....
        /*0054*/ 	.word	0x000005a0


	//----- nvinfo : EIATTR_MAX_THREADS
	.align		4
.L_2348:
        /*0058*/ 	.byte	0x04, 0x05
        /*005a*/ 	.short	(.L_2350 - .L_2349)
.L_2349:
        /*005c*/ 	.word	0x00000080
        /*0060*/ 	.word	0x00000001
        /*0064*/ 	.word	0x00000001


	//----- nvinfo : EIATTR_CRS_STACK_SIZE
	.align		4
.L_2350:
        /*0068*/ 	.byte	0x04, 0x1e
        /*006a*/ 	.short	(.L_2352 - .L_2351)
.L_2351:
        /*006c*/ 	.word	0x00000000


	//----- nvinfo : EIATTR_CBANK_PARAM_SIZE
	.align		4
.L_2352:
        /*0070*/ 	.byte	0x03, 0x19
        /*0072*/ 	.short	0x0010


	//----- nvinfo : EIATTR_PARAM_CBANK
	.align		4
        /*0074*/ 	.byte	0x04, 0x0a
        /*0076*/ 	.short	(.L_2354 - .L_2353)
	.align		4
.L_2353:
        /*0078*/ 	.word	index@(.nv.constant0._ZN2at6native29vectorized_elementwise_kernelILi2ENS0_11FillFunctorIN3c104HalfEEESt5arrayIPcLm1EEEEviT0_T1_)
        /*007c*/ 	.short	0x0380
        /*007e*/ 	.short	0x0010


	//----- nvinfo : EIATTR_SW_WAR
	.align		4
.L_2354:
        /*0080*/ 	.byte	0x04, 0x36
        /*0082*/ 	.short	(.L_2356 - .L_2355)
.L_2355:
        /*0084*/ 	.word	0x00000008
.L_2356:


//--------------------- .nv.info._ZN2at6native29vectorized_elementwise_kernelILi4ENS0_11FillFunctorIN3c104HalfEEESt5arrayIPcLm1EEEEviT0_T1_ --------------------------
	.section	.nv.info._ZN2at6native29vectorized_elementwise_kernelILi4ENS0_11FillFunctorIN3c104HalfEEESt5arrayIPcLm1EEEEviT0_T1_,"",@"SHT_CUDA_INFO"
	.sectionflags	@""
	.align	4


	//----- nvinfo : EIATTR_CUDA_API_VERSION
	.align		4
        /*0000*/ 	.byte	0x04, 0x37
        /*0002*/ 	.short	(.L_2358 - .L_2357)
.L_2357:
        /*0004*/ 	.word	0x00000082


	//----- nvinfo : EIATTR_KPARAM_INFO
	.align		4
.L_2358:
        /*0008*/ 	.byte	0x04, 0x17
        /*000a*/ 	.short	(.L_2360 - .L_2359)
.L_2359:
        /*000c*/ 	.word	0x00000000
        /*0010*/ 	.short	0x0002
        /*0012*/ 	.short	0x0008
        /*0014*/ 	.byte	0x00, 0xf0, 0x21, 0x00


	//----- nvinfo : EIATTR_KPARAM_INFO
	.align		4
.L_2360:
        /*0018*/ 	.byte	0x04, 0x17
        /*001a*/ 	.short	(.L_2362 - .L_2361)
.L_2361:
        /*001c*/ 	.word	0x00000000
        /*0020*/ 	.short	0x0001
        /*0022*/ 	.short	0x0004
        /*0024*/ 	.byte	0x00, 0xf0, 0x09, 0x00


	//----- nvinfo : EIATTR_KPARAM_INFO
	.align		4
.L_2362:
        /*0028*/ 	.byte	0x04, 0x17
        /*002a*/ 	.short	(.L_2364 - .L_2363)
.L_2363:
        /*002c*/ 	.word	0x00000000
        /*0030*/ 	.short	0x0000
        /*0032*/ 	.short	0x0000
        /*0034*/ 	.byte	0x00, 0xf0, 0x11, 0x00


	//----- nvinfo : EIATTR_SPARSE_MMA_MASK
	.align		4
.L_2364:
        /*0038*/ 	.byte	0x03, 0x50
        /*003a*/ 	.short	0x0000


	//----- nvinfo : EIATTR_MAXREG_COUNT
	.align		4
        /*003c*/ 	.byte	0x03, 0x1b
        /*003e*/ 	.short	0x00ff


	//----- nvinfo : EIATTR_MERCURY_ISA_VERSION
	.align		4
        /*0040*/ 	.byte	0x03, 0x5f
        /*0042*/ 	.short	0x0101


	//----- nvinfo : EIATTR_VRC_CTA_INIT_COUNT
	.align		4
        /*0044*/ 	.byte	0x02, 0x4a
	.zero		1
	.zero		1


	//----- nvinfo : EIATTR_EXIT_INSTR_OFFSETS
	.align		4
        /*0048*/ 	.byte	0x04, 0x1c
        /*004a*/ 	.short	(.L_2366 - .L_2365)


	//   ....[0]....
.L_2365:
        /*004c*/ 	.word	0x00000470


	//   ....[1]....
        /*0050*/ 	.word	0x000004d0


	//   ....[2]....
        /*0054*/ 	.word	0x000005b0


	//----- nvinfo : EIATTR_MAX_THREADS
	.align		4
.L_2366:
        /*0058*/ 	.byte	0x04, 0x05
        /*005a*/ 	.short	(.L_2368 - .L_2367)
.L_2367:
        /*005c*/ 	.word	0x00000080
        /*0060*/ 	.word	0x00000001
        /*0064*/ 	.word	0x00000001


	//----- nvinfo : EIATTR_CRS_STACK_SIZE
	.align		4
.L_2368:
        /*0068*/ 	.byte	0x04, 0x1e
        /*006a*/ 	.short	(.L_2370 - .L_2369)
.L_2369:
        /*006c*/ 	.word	0x00000000


	//----- nvinfo : EIATTR_CBANK_PARAM_SIZE
	.align		4
.L_2370:
        /*0070*/ 	.byte	0x03, 0x19
        /*0072*/ 	.short	0x0010


	//----- nvinfo : EIATTR_PARAM_CBANK
	.align		4
        /*0074*/ 	.byte	0x04, 0x0a
        /*0076*/ 	.short	(.L_2372 - .L_2371)
	.align		4
.L_2371:
        /*0078*/ 	.word	index@(.nv.constant0._ZN2at6native29vectorized_elementwise_kernelILi4ENS0_11FillFunctorIN3c104HalfEEESt5arrayIPcLm1EEEEviT0_T1_)
        /*007c*/ 	.short	0x0380
        /*007e*/ 	.short	0x0010


	//----- nvinfo : EIATTR_SW_WAR
	.align		4
.L_2372:
        /*0080*/ 	.byte	0x04, 0x36
        /*0082*/ 	.short	(.L_2374 - .L_2373)
.L_2373:
        /*0084*/ 	.word	0x00000008
.L_2374:


//--------------------- .nv.info._ZN2at6native29vectorized_elementwise_kernelILi8ENS0_11FillFunctorIN3c104HalfEEESt5arrayIPcLm1EEEEviT0_T1_ --------------------------
	.section	.nv.info._ZN2at6native29vectorized_elementwise_kernelILi8ENS0_11FillFunctorIN3c104HalfEEESt5arrayIPcLm1EEEEviT0_T1_,"",@"SHT_CUDA_INFO"
	.sectionflags	@""
	.align	4


	//----- nvinfo : EIATTR_CUDA_API_VERSION
	.align		4
        /*0000*/ 	.byte	0x04, 0x37
        /*0002*/ 	.short	(.L_2376 - .L_2375)
.L_2375:
        /*0004*/ 	.word	0x00000082


	//----- nvinfo : EIATTR_KPARAM_INFO
	.align		4
.L_2376:
        /*0008*/ 	.byte	0x04, 0x17
        /*000a*/ 	.short	(.L_2378 - .L_2377)
.L_2377:
        /*000c*/ 	.word	0x00000000
        /*0010*/ 	.short	0x0002
        /*0012*/ 	.short	0x0008
        /*0014*/ 	.byte	0x00, 0xf0, 0x21, 0x00


	//----- nvinfo : EIATTR_KPARAM_INFO
	.align		4
.L_2378:
        /*0018*/ 	.byte	0x04, 0x17
        /*001a*/ 	.short	(.L_2380 - .L_2379)
.L_2379:
        /*001c*/ 	.word	0x00000000
        /*0020*/ 	.short	0x0001
        /*0022*/ 	.short	0x0004
        /*0024*/ 	.byte	0x00, 0xf0, 0x09, 0x00


	//----- nvinfo : EIATTR_KPARAM_INFO
	.align		4
.L_2380:
        /*0028*/ 	.byte	0x04, 0x17
        /*002a*/ 	.short	(.L_2382 - .L_2381)
.L_2381:
        /*002c*/ 	.word	0x00000000
        /*0030*/ 	.short	0x0000
        /*0032*/ 	.short	0x0000
        /*0034*/ 	.byte	0x00, 0xf0, 0x11, 0x00


	//----- nvinfo : EIATTR_SPARSE_MMA_MASK
	.align		4
.L_2382:
        /*0038*/ 	.byte	0x03, 0x50
        /*003a*/ 	.short	0x0000


	//----- nvinfo : EIATTR_MAXREG_COUNT
	.align		4
        /*003c*/ 	.byte	0x03, 0x1b
        /*003e*/ 	.short	0x00ff


	//----- nvinfo : EIATTR_MERCURY_ISA_VERSION
	.align		4
        /*0040*/ 	.byte	0x03, 0x5f
        /*0042*/ 	.short	0x0101


	//----- nvinfo : EIATTR_VRC_CTA_INIT_COUNT
	.align		4
        /*0044*/ 	.byte	0x02, 0x4a
	.zero		1
	.zero		1


	//----- nvinfo : EIATTR_EXIT_INSTR_OFFSETS
	.align		4
        /*0048*/ 	.byte	0x04, 0x1c
        /*004a*/ 	.short	(.L_2384 - .L_2383)


	//   ....[0]....
.L_2383:
        /*004c*/ 	.word	0x00000470


	//   ....[1]....
        /*0050*/ 	.word	0x000004d0


	//   ....[2]....
        /*0054*/ 	.word	0x000005a0


	//----- nvinfo : EIATTR_MAX_THREADS
	.align		4
.L_2384:
        /*0058*/ 	.byte	0x04, 0x05
        /*005a*/ 	.short	(.L_2386 - .L_2385)
.L_2385:
        /*005c*/ 	.word	0x00000080
        /*0060*/ 	.word	0x00000001
        /*0064*/ 	.word	0x00000001


	//----- nvinfo : EIATTR_CRS_STACK_SIZE
	.align		4
.L_2386:
        /*0068*/ 	.byte	0x04, 0x1e
        /*006a*/ 	.short	(.L_2388 - .L_2387)
.L_2387:
        /*006c*/ 	.word	0x00000000


	//----- nvinfo : EIATTR_CBANK_PARAM_SIZE
	.align		4
.L_2388:
        /*0070*/ 	.byte	0x03, 0x19
        /*0072*/ 	.short	0x0010


	//----- nvinfo : EIATTR_PARAM_CBANK
	.align		4
        /*0074*/ 	.byte	0x04, 0x0a
        /*0076*/ 	.short	(.L_2390 - .L_2389)
	.align		4
.L_2389:
        /*0078*/ 	.word	index@(.nv.constant0._ZN2at6native29vectorized_elementwise_kernelILi8ENS0_11FillFunctorIN3c104HalfEEESt5arrayIPcLm1EEEEviT0_T1_)
        /*007c*/ 	.short	0x0380
        /*007e*/ 	.short	0x0010


	//----- nvinfo : EIATTR_SW_WAR
	.align		4
.L_2390:
        /*0080*/ 	.byte	0x04, 0x36
        /*0082*/ 	.short	(.L_2392 - .L_2391)
.L_2391:
        /*0084*/ 	.word	0x00000008
.L_2392:


//--------------------- .nv.info._ZN2at6native18elementwise_kernelILi128ELi4EZNS0_15gpu_kernel_implINS0_11FillFunctorIbEEEEvRNS_18TensorIteratorBaseERKT_EUliE_EEviT1_ --------------------------
	.section	.nv.info._ZN2at6native18elementwise_kernelILi128ELi4EZNS0_15gpu_kernel_implINS0_11FillFunctorIbEEEEvRNS_18TensorIteratorBaseERKT_EUliE_EEviT1_,"",@"SHT_CUDA_INFO"
	.sectionflags	@""
	.align	4


	//----- nvinfo : EIATTR_CUDA_API_VERSION
	.align		4
        /*0000*/ 	.byte	0x04, 0x37
        /*0002*/ 	.short	(.L_2394 - .L_2393)
.L_2393:
        /*0004*/ 	.word	0x00000082


	//----- nvinfo : EIATTR_KPARAM_INFO
	.align		4
.L_2394:
        /*0008*/ 	.byte	0x04, 0x17
        /*000a*/ 	.short	(.L_2396 - .L_2395)
.L_2395:
        /*000c*/ 	.word	0x00000000
        /*0010*/ 	.short	0x0001
        /*0012*/ 	.short	0x0008
        /*0014*/ 	.byte	0x00, 0xf0, 0xc1, 0x06


	//----- nvinfo : EIATTR_KPARAM_INFO
	.align		4
.L_2396:
        /*0018*/ 	.byte	0x04, 0x17
        /*001a*/ 	.short	(.L_2398 - .L_2397)
.L_2397:
        /*001c*/ 	.word	0x00000000
        /*0020*/ 	.short	0x0000
        /*0022*/ 	.short	0x0000
        /*0024*/ 	.byte	0x00, 0xf0, 0x11, 0x00


	//----- nvinfo : EIATTR_SPARSE_MMA_MASK
	.align		4
.L_2398:
        /*0028*/ 	.byte	0x03, 0x50
        /*002a*/ 	.short	0x0000


	//----- nvinfo : EIATTR_MAXREG_COUNT
	.align		4
        /*002c*/ 	.byte	0x03, 0x1b
        /*002e*/ 	.short	0x0080


	//----- nvinfo : EIATTR_EXTERNS
	.align		4
        /*0030*/ 	.byte	0x04, 0x0f
        /*0032*/ 	.short	(.L_2400 - .L_2399)


	//   ....[0]....
	.align		4
.L_2399:
        /*0034*/ 	.word	index@(__assertfail)


	//----- nvinfo : EIATTR_MERCURY_ISA_VERSION
	.align		4
.L_2400:
        /*0038*/ 	.byte	0x03, 0x5f
        /*003a*/ 	.short	0x0101


	//----- nvinfo : EIATTR_VRC_CTA_INIT_COUNT
	.align		4
        /*003c*/ 	.byte	0x02, 0x4a
	.zero		1
	.zero		1


	//----- nvinfo : EIATTR_SYSCALL_OFFSETS
	.align		4
        /*0040*/ 	.byte	0x04, 0x46
        /*0042*/ 	.short	(.L_2402 - .L_2401)


	//   ....[0]....
.L_2401:
        /*0044*/ 	.word	0x00001e60


	//   ....[1]....
        /*0048*/ 	.word	0x00003a30


	//   ....[2]....
        /*004c*/ 	.word	0x000055c0


	//   ....[3]....
        /*0050*/ 	.word	0x00007130


	//----- nvinfo : EIATTR_EXIT_INSTR_OFFSETS
	.align		4
.L_2402:
        /*0054*/ 	.byte	0x04, 0x1c
        /*0056*/ 	.short	(.L_2404 - .L_2403)


	//   ....[0]....
.L_2403:
        /*0058*/ 	.word	0x00005650


	//   ....[1]....
        /*005c*/ 	.word	0x000068d0


	//   ....[2]....
        /*0060*/ 	.word	0x000068f0


	//   ....[3]....
        /*0064*/ 	.word	0x00006970


	//   ....[4]....
        /*0068*/ 	.word	0x00006990


	//   ....[5]....
        /*006c*/ 	.word	0x000069b0


	//   ....[6]....
        /*0070*/ 	.word	0x00006a30


	//   ....[7]....
        /*0074*/ 	.word	0x00006a60


	//   ....[8]....
        /*0078*/ 	.word	0x00006af0


	//   ....[9]....
        /*007c*/ 	.word	0x00006b30


	//   ....[10]....
        /*0080*/ 	.word	0x00006b50


	//   ....[11]....
        /*0084*/ 	.word	0x00006bf0


	//   ....[12]....
        /*0088*/ 	.word	0x00006c20


	//   ....[13]....
        /*008c*/ 	.word	0x00006cf0


	//   ....[14]....
        /*0090*/ 	.word	0x00006d50


	//   ....[15]....
        /*0094*/ 	.word	0x00006d80


	//   ....[16]....
        /*0098*/ 	.word	0x00006e20


	//   ....[17]....
        /*009c*/ 	.word	0x00006ee0


	//   ....[18]....
        /*00a0*/ 	.word	0x00006fa0


	//   ....[19]....
        /*00a4*/ 	.word	0x00007030


	//   ....[20]....
        /*00a8*/ 	.word	0x00007140


	//   ....[21]....
        /*00ac*/ 	.word	0x00007160


	//   ....[22]....
        /*00b0*/ 	.word	0x00007180


	//----- nvinfo : EIATTR_MAX_THREADS
	.align		4
.L_2404:
        /*00b4*/ 	.byte	0x04, 0x05
        /*00b6*/ 	.short	(.L_2406 - .L_2405)
.L_2405:
        /*00b8*/ 	.word	0x00000080
        /*00bc*/ 	.word	0x00000001
        /*00c0*/ 	.word	0x00000001


	//----- nvinfo : EIATTR_CRS_STACK_SIZE
	.align		4
.L_2406:
        /*00c4*/ 	.byte	0x04, 0x1e
        /*00c6*/ 	.short	(.L_2408 - .L_2407)
.L_2407:
        /*00c8*/ 	.word	0x00000000


	//----- nvinfo : EIATTR_CBANK_PARAM_SIZE
	.align		4
.L_2408:
        /*00cc*/ 	.byte	0x03, 0x19
        /*00ce*/ 	.short	0x01b8


	//----- nvinfo : EIATTR_PARAM_CBANK
	.align		4
        /*00d0*/ 	.byte	0x04, 0x0a
        /*00d2*/ 	.short	(.L_2410 - .L_2409)
	.align		4
.L_2409:
        /*00d4*/ 	.word	index@(.nv.constant0._ZN2at6native18elementwise_kernelILi128ELi4EZNS0_15gpu_kernel_implINS0_11FillFunctorIbEEEEvRNS_18TensorIteratorBaseERKT_EUliE_EEviT1_)
        /*00d8*/ 	.short	0x0380
        /*00da*/ 	.short	0x01b8


	//----- nvinfo : EIATTR_SW_WAR
	.align		4
.L_2410:
        /*00dc*/ 	.byte	0x04, 0x36
        /*00de*/ 	.short	(.L_2412 - .L_2411)
.L_2411:
        /*00e0*/ 	.word	0x00000008
.L_2412:


//--------------------- .nv.info._ZN2at6native27unrolled_elementwise_kernelINS0_11FillFunctorIbEESt5arrayIPcLm1EELi4E23TrivialOffsetCalculatorILi0EjES7_ILi1EjENS0_6memory12LoadWithCastILi0EEENSA_13StoreWithCastILi1EEEEEviT_T0_T2_T3_T4_T5_ --------------------------
	.section	.nv.info._ZN2at6native27unrolled_elementwise_kernelINS0_11FillFunctorIbEESt5arrayIPcLm1EELi4E23TrivialOffsetCalculatorILi0EjES7_ILi1EjENS0_6memory12LoadWithCastILi0EEENSA_13StoreWithCastILi1EEEEEviT_T0_T2_T3_T4_T5_,"",@"SHT_CUDA_INFO"
	.sectionflags	@""
	.align	4


	//----- nvinfo : EIATTR_CUDA_API_VERSION
	.align		4
        /*0000*/ 	.byte	0x04, 0x37
        /*0002*/ 	.short	(.L_2414 - .L_2413)
.L_2413:
        /*0004*/ 	.word	0x00000082


	//----- nvinfo : EIATTR_KPARAM_INFO
	.align		4
.L_2414:
        /*0008*/ 	.byte	0x04, 0x17
        /*000a*/ 	.short	(.L_2416 - .L_2415)
.L_2415:
        /*000c*/ 	.word	0x00000000
        /*0010*/ 	.short	0x0006
        /*0012*/ 	.short	0x001c
        /*0014*/ 	.byte	0x00, 0xf0, 0x21, 0x00


	//----- nvinfo : EIATTR_KPARAM_INFO
	.align		4
.L_2416:
        /*0018*/ 	.byte	0x04, 0x17
        /*001a*/ 	.short	(.L_2418 - .L_2417)
.L_2417:
        /*001c*/ 	.word	0x00000000
        /*0020*/ 	.short	0x0005
        /*0022*/ 	.short	0x0014
        /*0024*/ 	.byte	0x00, 0xf0, 0x21, 0x00


	//----- nvinfo : EIATTR_KPARAM_INFO
	.align		4
.L_2418:
        /*0028*/ 	.byte	0x04, 0x17
        /*002a*/ 	.short	(.L_2420 - .L_2419)
.L_2419:
        /*002c*/ 	.word	0x00000000
        /*0030*/ 	.short	0x0004
        /*0032*/ 	.short	0x0011
        /*0034*/ 	.byte	0x00, 0xf0, 0x05, 0x00


	//----- nvinfo : EIATTR_KPARAM_INFO
	.align		4
.L_2420:
        /*0038*/ 	.byte	0x04, 0x17
        /*003a*/ 	.short	(.L_2422 - .L_2421)
.L_2421:
        /*003c*/ 	.word	0x00000000
        /*0040*/ 	.short	0x0003
        /*0042*/ 	.short	0x0010
        /*0044*/ 	.byte	0x00, 0xf0, 0x05, 0x00


	//----- nvinfo : EIATTR_KPARAM_INFO
	.align		4
.L_2422:
        /*0048*/ 	.byte	0x04, 0x17
        /*004a*/ 	.short	(.L_2424 - .L_2423)
.L_2423:
        /*004c*/ 	.word	0x00000000
        /*0050*/ 	.short	0x0002
        /*0052*/ 	.short	0x0008
        /*0054*/ 	.byte	0x00, 0xf0, 0x21, 0x00


	//----- nvinfo : EIATTR_KPARAM_INFO
	.align		4
.L_2424:
        /*0058*/ 	.byte	0x04, 0x17
        /*005a*/ 	.short	(.L_2426 - .L_2425)
.L_2425:
        /*005c*/ 	.word	0x00000000
        /*0060*/ 	.short	0x0001
        /*0062*/ 	.short	0x0004
        /*0064*/ 	.byte	0x00, 0xf0, 0x05, 0x00


	//----- nvinfo : EIATTR_KPARAM_INFO
	.align		4
.L_2426:
        /*0068*/ 	.byte	0x04, 0x17
        /*006a*/ 	.short	(.L_2428 - .L_2427)
.L_2427:
        /*006c*/ 	.word	0x00000000
        /*0070*/ 	.short	0x0000
        /*0072*/ 	.short	0x0000
        /*0074*/ 	.byte	0x00, 0xf0, 0x11, 0x00


	//----- nvinfo : EIATTR_SPARSE_MMA_MASK
	.align		4
.L_2428:
        /*0078*/ 	.byte	0x03, 0x50
        /*007a*/ 	.short	0x0000


	//----- nvinfo : EIATTR_MAXREG_COUNT
	.align		4
        /*007c*/ 	.byte	0x03, 0x1b
        /*007e*/ 	.short	0x00ff


	//----- nvinfo : EIATTR_EXTERNS
	.align		4
        /*0080*/ 	.byte	0x04, 0x0f
        /*0082*/ 	.short	(.L_2430 - .L_2429)


	//   ....[0]....
	.align		4
.L_2429:
        /*0084*/ 	.word	index@(__assertfail)


	//----- nvinfo : EIATTR_MERCURY_ISA_VERSION
	.align		4
.L_2430:
        /*0088*/ 	.byte	0x03, 0x5f
        /*008a*/ 	.short	0x0101


	//----- nvinfo : EIATTR_VRC_CTA_INIT_COUNT
	.align		4
        /*008c*/ 	.byte	0x02, 0x4a
	.zero		1
	.zero		1


	//----- nvinfo : EIATTR_SYSCALL_OFFSETS
	.align		4
        /*0090*/ 	.byte	0x04, 0x46
        /*0092*/ 	.short	(.L_2432 - .L_2431)


	//   ....[0]....
.L_2431:
        /*0094*/ 	.word	0x00000dc0


	//   ....[1]....
        /*0098*/ 	.word	0x00001b50


	//   ....[2]....
        /*009c*/ 	.word	0x000029d0


	//   ....[3]....
        /*00a0*/ 	.word	0x00003860


	//----- nvinfo : EIATTR_EXIT_INSTR_OFFSETS
	.align		4
.L_2432:
        /*00a4*/ 	.byte	0x04, 0x1c
        /*00a6*/ 	.short	(.L_2434 - .L_2433)


	//   ....[0]....
.L_2433:
        /*00a8*/ 	.word	0x00002c60


	//   ....[1]....
        /*00ac*/ 	.word	0x00002d90


	//   ....[2]....
        /*00b0*/ 	.word	0x00002db0


	//   ....[3]....
        /*00b4*/ 	.word	0x00002e50


	//   ....[4]....
        /*00b8*/ 	.word	0x00002e80


	//   ....[5]....
        /*00bc*/ 	.word	0x00002ec0


	//   ....[6]....
        /*00c0*/ 	.word	0x00002f50


	//   ....[7]....
        /*00c4*/ 	.word	0x00002f90


	//   ....[8]....
        /*00c8*/ 	.word	0x00003030


	//   ....[9]....
        /*00cc*/ 	.word	0x00003080


	//   ....[10]....
        /*00d0*/ 	.word	0x000030d0


	//   ....[11]....
        /*00d4*/ 	.word	0x000031b0


	//   ....[12]....
        /*00d8*/ 	.word	0x00003300


	//   ....[13]....
        /*00dc*/ 	.word	0x00003450


	//   ....[14]....
        /*00e0*/ 	.word	0x00003590


	//   ....[15]....
        /*00e4*/ 	.word	0x000035d0


	//   ....[16]....
        /*00e8*/ 	.word	0x00003600


	//   ....[17]....
        /*00ec*/ 	.word	0x000036a0


	//   ....[18]....
        /*00f0*/ 	.word	0x00003700


	//   ....[19]....
        /*00f4*/ 	.word	0x00003870


	//   ....[20]....
        /*00f8*/ 	.word	0x00003960


	//   ....[21]....
        /*00fc*/ 	.word	0x00003a80


	//   ....[22]....
        /*0100*/ 	.word	0x00003ac0


	//----- nvinfo : EIATTR_MAX_THREADS
	.align		4
.L_2434:
        /*0104*/ 	.byte	0x04, 0x05
        /*0106*/ 	.short	(.L_2436 - .L_2435)
.L_2435:
        /*0108*/ 	.word	0x00000080
        /*010c*/ 	.word	0x00000001
        /*0110*/ 	.word	0x00000001


	//----- nvinfo : EIATTR_CRS_STACK_SIZE
	.align		4
.L_2436:
        /*0114*/ 	.byte	0x04, 0x1e
        /*0116*/ 	.short	(.L_2438 - .L_2437)
.L_2437:
        /*0118*/ 	.word	0x00000000


	//----- nvinfo : EIATTR_CBANK_PARAM_SIZE
	.align		4
.L_2438:
        /*011c*/ 	.byte	0x03, 0x19
        /*011e*/ 	.short	0x0024


	//----- nvinfo : EIATTR_PARAM_CBANK
	.align		4
        /*0120*/ 	.byte	0x04, 0x0a
        /*0122*/ 	.short	(.L_2440 - .L_2439)
	.align		4
.L_2439:
        /*0124*/ 	.word	index@(.nv.constant0._ZN2at6native27unrolled_elementwise_kernelINS0_11FillFunctorIbEESt5arrayIPcLm1EELi4E23TrivialOffsetCalculatorILi0EjES7_ILi1EjENS0_6memory12LoadWithCastILi0EEENSA_13StoreWithCastILi1EEEEEviT_T0_T2_T3_T4_T5_)
        /*0128*/ 	.short	0x0380
        /*012a*/ 	.short	0x0024


	//----- nvinfo : EIATTR_SW_WAR
	.align		4
.L_2440:
        /*012c*/ 	.byte	0x04, 0x36
        /*012e*/ 	.short	(.L_2442 - .L_2441)
.L_2441:
        /*0130*/ 	.word	0x00000008
.L_2442:


//--------------------- .nv.info._ZN2at6native18elementwise_kernelILi128ELi4EZNS0_22gpu_kernel_impl_nocastINS0_11FillFunctorIbEEEEvRNS_18TensorIteratorBaseERKT_EUliE_EEviT1_ --------------------------
	.section	.nv.info._ZN2at6native18elementwise_kernelILi128ELi4EZNS0_22gpu_kernel_impl_nocastINS0_11FillFunctorIbEEEEvRNS_18TensorIteratorBaseERKT_EUliE_EEviT1_,"",@"SHT_CUDA_INFO"
	.sectionflags	@""
	.align	4


	//----- nvinfo : EIATTR_CUDA_API_VERSION
	.align		4
        /*0000*/ 	.byte	0x04, 0x37
        /*0002*/ 	.short	(.L_2444 - .L_2443)
.L_2443:
        /*0004*/ 	.word	0x00000082


	//----- nvinfo : EIATTR_KPARAM_INFO
	.align		4
.L_2444:
        /*0008*/ 	.byte	0x04, 0x17
        /*000a*/ 	.short	(.L_2446 - .L_2445)
.L_2445:
        /*000c*/ 	.word	0x00000000
        /*0010*/ 	.short	0x0001
        /*0012*/ 	.short	0x0008
        /*0014*/ 	.byte	0x00, 0xf0, 0xc1, 0x06


	//----- nvinfo : EIATTR_KPARAM_INFO
	.align		4
.L_2446:
        /*0018*/ 	.byte	0x04, 0x17
        /*001a*/ 	.short	(.L_2448 - .L_2447)
.L_2447:
        /*001c*/ 	.word	0x00000000
        /*0020*/ 	.short	0x0000
        /*0022*/ 	.short	0x0000
        /*0024*/ 	.byte	0x00, 0xf0, 0x11, 0x00


	//----- nvinfo : EIATTR_SPARSE_MMA_MASK
	.align		4
.L_2448:
        /*0028*/ 	.byte	0x03, 0x50
        /*002a*/ 	.short	0x0000


	//----- nvinfo : EIATTR_MAXREG_COUNT
	.align		4
        /*002c*/ 	.byte	0x03, 0x1b
        /*002e*/ 	.short	0x0080


	//----- nvinfo : EIATTR_MERCURY_ISA_VERSION
	.align		4
        /*0030*/ 	.byte	0x03, 0x5f
        /*0032*/ 	.short	0x0101


	//----- nvinfo : EIATTR_VRC_CTA_INIT_COUNT
	.align		4
        /*0034*/ 	.byte	0x02, 0x4a
	.zero		1
	.zero		1


	//----- nvinfo : EIATTR_EXIT_INSTR_OFFSETS
	.align		4
        /*0038*/ 	.byte	0x04, 0x1c
        /*003a*/ 	.short	(.L_2450 - .L_2449)


	//   ....[0]....
.L_2449:
        /*003c*/ 	.word	0x000000c0


	//   ....[1]....
        /*0040*/ 	.word	0x000000f0


	//   ....[2]....
        /*0044*/ 	.word	0x00003650


	//   ....[3]....
        /*0048*/ 	.word	0x000047b0


	//----- nvinfo : EIATTR_MAX_THREADS
	.align		4
.L_2450:
        /*004c*/ 	.byte	0x04, 0x05
        /*004e*/ 	.short	(.L_2452 - .L_2451)
.L_2451:
        /*0050*/ 	.word	0x00000080
        /*0054*/ 	.word	0x00000001
        /*0058*/ 	.word	0x00000001


	//----- nvinfo : EIATTR_CRS_STACK_SIZE
	.align		4
.L_2452:
        /*005c*/ 	.byte	0x04, 0x1e
        /*005e*/ 	.short	(.L_2454 - .L_2453)
.L_2453:
        /*0060*/ 	.word	0x00000000


	//----- nvinfo : EIATTR_CBANK_PARAM_SIZE
	.align		4
.L_2454:
        /*0064*/ 	.byte	0x03, 0x19
        /*0066*/ 	.short	0x01b8


	//----- nvinfo : EIATTR_PARAM_CBANK
	.align		4
        /*0068*/ 	.byte	0x04, 0x0a
        /*006a*/ 	.short	(.L_2456 - .L_2455)
	.align		4
.L_2455:
        /*006c*/ 	.word	index@(.nv.constant0._ZN2at6native18elementwise_kernelILi128ELi4EZNS0_22gpu_kernel_impl_nocastINS0_11FillFunctorIbEEEEvRNS_18TensorIteratorBaseERKT_EUliE_EEviT1_)
        /*0070*/ 	.short	0x0380
        /*0072*/ 	.short	0x01b8


	//----- nvinfo : EIATTR_SW_WAR
	.align		4
.L_2456:
        /*0074*/ 	.byte	0x04, 0x36
        /*0076*/ 	.short	(.L_2458 - .L_2457)
.L_2457:
        /*0078*/ 	.word	0x00000008
.L_2458:


//--------------------- .nv.info._ZN2at6native27unrolled_elementwise_kernelINS0_11FillFunctorIbEESt5arrayIPcLm1EELi4E23TrivialOffsetCalculatorILi0EjES7_ILi1EjENS0_6memory15LoadWithoutCastENSA_16StoreWithoutCastEEEviT_T0_T2_T3_T4_T5_ --------------------------
	.section	.nv.info._ZN2at6native27unrolled_elementwise_kernelINS0_11FillFunctorIbEESt5arrayIPcLm1EELi4E23TrivialOffsetCalculatorILi0EjES7_ILi1EjENS0_6memory15LoadWithoutCastENSA_16StoreWithoutCastEEEviT_T0_T2_T3_T4_T5_,"",@"SHT_CUDA_INFO"
	.sectionflags	@""
	.align	4


	//----- nvinfo : EIATTR_CUDA_API_VERSION
	.align		4
        /*0000*/ 	.byte	0x04, 0x37
        /*0002*/ 	.short	(.L_2460 - .L_2459)
.L_2459:
        /*0004*/ 	.word	0x00000082


	//----- nvinfo : EIATTR_KPARAM_INFO
	.align		4
.L_2460:
        /*0008*/ 	.byte	0x04, 0x17
        /*000a*/ 	.short	(.L_2462 - .L_2461)
.L_2461:
        /*000c*/ 	.word	0x00000000
        /*0010*/ 	.short	0x0006
        /*0012*/ 	.short	0x0013
        /*0014*/ 	.byte	0x00, 0xf0, 0x05, 0x00


	//----- nvinfo : EIATTR_KPARAM_INFO
	.align		4
.L_2462:
        /*0018*/ 	.byte	0x04, 0x17
        /*001a*/ 	.short	(.L_2464 - .L_2463)
.L_2463:
        /*001c*/ 	.word	0x00000000
        /*0020*/ 	.short	0x0005
        /*0022*/ 	.short	0x0012
        /*0024*/ 	.byte	0x00, 0xf0, 0x05, 0x00


	//----- nvinfo : EIATTR_KPARAM_INFO
	.align		4
.L_2464:
        /*0028*/ 	.byte	0x04, 0x17
        /*002a*/ 	.short	(.L_2466 - .L_2465)
.L_2465:
        /*002c*/ 	.word	0x00000000
        /*0030*/ 	.short	0x0004
        /*0032*/ 	.short	0x0011
        /*0034*/ 	.byte	0x00, 0xf0, 0x05, 0x00


	//----- nvinfo : EIATTR_KPARAM_INFO
	.align		4
.L_2466:
        /*0038*/ 	.byte	0x04, 0x17
        /*003a*/ 	.short	(.L_2468 - .L_2467)
.L_2467:
        /*003c*/ 	.word	0x00000000
        /*0040*/ 	.short	0x0003
        /*0042*/ 	.short	0x0010
        /*0044*/ 	.byte	0x00, 0xf0, 0x05, 0x00


	//----- nvinfo : EIATTR_KPARAM_INFO
	.align		4
.L_2468:
        /*0048*/ 	.byte	0x04, 0x17
        /*004a*/ 	.short	(.L_2470 - .L_2469)
.L_2469:
        /*004c*/ 	.word	0x00000000
        /*0050*/ 	.short	0x0002
        /*0052*/ 	.short	0x0008
        /*0054*/ 	.byte	0x00, 0xf0, 0x21, 0x00


	//----- nvinfo : EIATTR_KPARAM_INFO
	.align		4
.L_2470:
        /*0058*/ 	.byte	0x04, 0x17
        /*005a*/ 	.short	(.L_2472 - .L_2471)
.L_2471:
        /*005c*/ 	.word	0x00000000
        /*0060*/ 	.short	0x0001
        /*0062*/ 	.short	0x0004
        /*0064*/ 	.byte	0x00, 0xf0, 0x05, 0x00


	//----- nvinfo : EIATTR_KPARAM_INFO
	.align		4
.L_2472:
        /*0068*/ 	.byte	0x04, 0x17
        /*006a*/ 	.short	(.L_2474 - .L_2473)
.L_2473:
        /*006c*/ 	.word	0x00000000
        /*0070*/ 	.short	0x0000
        /*0072*/ 	.short	0x0000
        /*0074*/ 	.byte	0x00, 0xf0, 0x11, 0x00


	//----- nvinfo : EIATTR_SPARSE_MMA_MASK
	.align		4
.L_2474:
        /*0078*/ 	.byte	0x03, 0x50
        /*007a*/ 	.short	0x0000


	//----- nvinfo : EIATTR_MAXREG_COUNT
	.align		4
        /*007c*/ 	.byte	0x03, 0x1b
        /*007e*/ 	.short	0x00ff


	//----- nvinfo : EIATTR_MERCURY_ISA_VERSION
	.align		4
        /*0080*/ 	.byte	0x03, 0x5f
        /*0082*/ 	.short	0x0101


	//----- nvinfo : EIATTR_VRC_CTA_INIT_COUNT
	.align		4
        /*0084*/ 	.byte	0x02, 0x4a
	.zero		1
	.zero		1


	//----- nvinfo : EIATTR_EXIT_INSTR_OFFSETS
	.align		4
        /*0088*/ 	.byte	0x04, 0x1c
        /*008a*/ 	.short	(.L_2476 - .L_2475)


	//   ....[0]....
.L_2475:
        /*008c*/ 	.word	0x00000200


	//   ....[1]....
        /*0090*/ 	.word	0x00000260


	//----- nvinfo : EIATTR_MAX_THREADS
	.align		4
.L_2476:
        /*0094*/ 	.byte	0x04, 0x05
        /*0096*/ 	.short	(.L_2478 - .L_2477)
.L_2477:
        /*0098*/ 	.word	0x00000080
        /*009c*/ 	.word	0x00000001
        /*00a0*/ 	.word	0x00000001


	//----- nvinfo : EIATTR_CRS_STACK_SIZE
	.align		4
.L_2478:
        /*00a4*/ 	.byte	0x04, 0x1e
        /*00a6*/ 	.short	(.L_2480 - .L_2479)
.L_2479:
        /*00a8*/ 	.word	0x00000000


	//----- nvinfo : EIATTR_CBANK_PARAM_SIZE
	.align		4
.L_2480:
        /*00ac*/ 	.byte	0x03, 0x19
        /*00ae*/ 	.short	0x0014


	//----- nvinfo : EIATTR_PARAM_CBANK
	.align		4
        /*00b0*/ 	.byte	0x04, 0x0a
        /*00b2*/ 	.short	(.L_2482 - .L_2481)
	.align		4
.L_2481:
        /*00b4*/ 	.word	index@(.nv.constant0._ZN2at6native27unrolled_elementwise_kernelINS0_11FillFunctorIbEESt5arrayIPcLm1EELi4E23TrivialOffsetCalculatorILi0EjES7_ILi1EjENS0_6memory15LoadWithoutCastENSA_16StoreWithoutCastEEEviT_T0_T2_T3_T4_T5_)
        /*00b8*/ 	.short	0x0380
        /*00ba*/ 	.short	0x0014


	//----- nvinfo : EIATTR_SW_WAR
	.align		4
.L_2482:
        /*00bc*/ 	.byte	0x04, 0x36
        /*00be*/ 	.short	(.L_2484 - .L_2483)
.L_2483:
        /*00c0*/ 	.word	0x00000008
.L_2484:


//--------------------- .nv.info._ZN2at6native29vectorized_elementwise_kernelILi2ENS0_11FillFunctorIbEESt5arrayIPcLm1EEEEviT0_T1_ --------------------------
	.section	.nv.info._ZN2at6native29vectorized_elementwise_kernelILi2ENS0_11FillFunctorIbEESt5arrayIPcLm1EEEEviT0_T1_,"",@"SHT_CUDA_INFO"
	.sectionflags	@""
	.align	4


	//----- nvinfo : EIATTR_CUDA_API_VERSION
	.align		4
        /*0000*/ 	.byte	0x04, 0x37
        /*0002*/ 	.short	(.L_2486 - .L_2485)
.L_2485:
        /*0004*/ 	.word	0x00000082


	//----- nvinfo : EIATTR_KPARAM_INFO
	.align		4
.L_2486:
        /*0008*/ 	.byte	0x04, 0x17
        /*000a*/ 	.short	(.L_2488 - .L_2487)
.L_2487:
        /*000c*/ 	.word	0x00000000
        /*0010*/ 	.short	0x0002
        /*0012*/ 	.short	0x0008
        /*0014*/ 	.byte	0x00, 0xf0, 0x21, 0x00


	//----- nvinfo : EIATTR_KPARAM_INFO
	.align		4
.L_2488:
        /*0018*/ 	.byte	0x04, 0x17
        /*001a*/ 	.short	(.L_2490 - .L_2489)
.L_2489:
        /*001c*/ 	.word	0x00000000
        /*0020*/ 	.short	0x0001
        /*0022*/ 	.short	0x0004
        /*0024*/ 	.byte	0x00, 0xf0, 0x05, 0x00


	//----- nvinfo : EIATTR_KPARAM_INFO
	.align		4
.L_2490:
        /*0028*/ 	.byte	0x04, 0x17
        /*002a*/ 	.short	(.L_2492 - .L_2491)
.L_2491:
        /*002c*/ 	.word	0x00000000
        /*0030*/ 	.short	0x0000
        /*0032*/ 	.short	0x0000
        /*0034*/ 	.byte	0x00, 0xf0, 0x11, 0x00


	//----- nvinfo : EIATTR_SPARSE_MMA_MASK
	.align		4
.L_2492:
        /*0038*/ 	.byte	0x03, 0x50
        /*003a*/ 	.short	0x0000


	//----- nvinfo : EIATTR_MAXREG_COUNT
	.align		4
        /*003c*/ 	.byte	0x03, 0x1b
        /*003e*/ 	.short	0x00ff


	//----- nvinfo : EIATTR_MERCURY_ISA_VERSION
	.align		4
        /*0040*/ 	.byte	0x03, 0x5f
        /*0042*/ 	.short	0x0101


	//----- nvinfo : EIATTR_VRC_CTA_INIT_COUNT
	.align		4
        /*0044*/ 	.byte	0x02, 0x4a
	.zero		1
	.zero		1


	//----- nvinfo : EIATTR_EXIT_INSTR_OFFSETS
	.align		4
        /*0048*/ 	.byte	0x04, 0x1c
        /*004a*/ 	.short	(.L_2494 - .L_2493)


	//   ....[0]....
.L_2493:
        /*004c*/ 	.word	0x00000880


	//   ....[1]....
        /*0050*/ 	.word	0x000008e0


	//   ....[2]....
        /*0054*/ 	.word	0x000009f0


	//----- nvinfo : EIATTR_MAX_THREADS
	.align		4
.L_2494:
        /*0058*/ 	.byte	0x04, 0x05
        /*005a*/ 	.short	(.L_2496 - .L_2495)
.L_2495:
        /*005c*/ 	.word	0x00000080
        /*0060*/ 	.word	0x00000001
        /*0064*/ 	.word	0x00000001


	//----- nvinfo : EIATTR_CRS_STACK_SIZE
	.align		4
.L_2496:
        /*0068*/ 	.byte	0x04, 0x1e
        /*006a*/ 	.short	(.L_2498 - .L_2497)
.L_2497:
        /*006c*/ 	.word	0x00000000


	//----- nvinfo : EIATTR_CBANK_PARAM_SIZE
	.align		4
.L_2498:
        /*0070*/ 	.byte	0x03, 0x19
        /*0072*/ 	.short	0x0010


	//----- nvinfo : EIATTR_PARAM_CBANK
	.align		4
        /*0074*/ 	.byte	0x04, 0x0a
        /*0076*/ 	.short	(.L_2500 - .L_2499)
	.align		4
.L_2499:
        /*0078*/ 	.word	index@(.nv.constant0._ZN2at6native29vectorized_elementwise_kernelILi2ENS0_11FillFunctorIbEESt5arrayIPcLm1EEEEviT0_T1_)
        /*007c*/ 	.short	0x0380
        /*007e*/ 	.short	0x0010


	//----- nvinfo : EIATTR_SW_WAR
	.align		4
.L_2500:
        /*0080*/ 	.byte	0x04, 0x36
        /*0082*/ 	.short	(.L_2502 - .L_2501)
.L_2501:
        /*0084*/ 	.word	0x00000008
.L_2502:


//--------------------- .nv.info._ZN2at6native29vectorized_elementwise_kernelILi4ENS0_11FillFunctorIbEESt5arrayIPcLm1EEEEviT0_T1_ --------------------------
	.section	.nv.info._ZN2at6native29vectorized_elementwise_kernelILi4ENS0_11FillFunctorIbEESt5arrayIPcLm1EEEEviT0_T1_,"",@"SHT_CUDA_INFO"
	.sectionflags	@""
	.align	4


	//----- nvinfo : EIATTR_CUDA_API_VERSION
	.align		4
        /*0000*/ 	.byte	0x04, 0x37
        /*0002*/ 	.short	(.L_2504 - .L_2503)
.L_2503:
        /*0004*/ 	.word	0x00000082


	//----- nvinfo : EIATTR_KPARAM_INFO
	.align		4
.L_2504:
        /*0008*/ 	.byte	0x04, 0x17
        /*000a*/ 	.short	(.L_2506 - .L_2505)
.L_2505:
        /*000c*/ 	.word	0x00000000
        /*0010*/ 	.short	0x0002
        /*0012*/ 	.short	0x0008
        /*0014*/ 	.byte	0x00, 0xf0, 0x21, 0x00


	//----- nvinfo : EIATTR_KPARAM_INFO
	.align		4
.L_2506:
        /*0018*/ 	.byte	0x04, 0x17
        /*001a*/ 	.short	(.L_2508 - .L_2507)
.L_2507:
        /*001c*/ 	.word	0x00000000
        /*0020*/ 	.short	0x0001
        /*0022*/ 	.short	0x0004
        /*0024*/ 	.byte	0x00, 0xf0, 0x05, 0x00


	//----- nvinfo : EIATTR_KPARAM_INFO
	.align		4
.L_2508:
        /*0028*/ 	.byte	0x04, 0x17
        /*002a*/ 	.short	(.L_2510 - .L_2509)
.L_2509:
        /*002c*/ 	.word	0x00000000
        /*0030*/ 	.short	0x0000
        /*0032*/ 	.short	0x0000
        /*0034*/ 	.byte	0x00, 0xf0, 0x11, 0x00


	//----- nvinfo : EIATTR_SPARSE_MMA_MASK
	.align		4
.L_2510:
        /*0038*/ 	.byte	0x03, 0x50
        /*003a*/ 	.short	0x0000


	//----- nvinfo : EIATTR_MAXREG_COUNT
	.align		4
        /*003c*/ 	.byte	0x03, 0x1b
        /*003e*/ 	.short	0x00ff


	//----- nvinfo : EIATTR_MERCURY_ISA_VERSION
	.align		4
        /*0040*/ 	.byte	0x03, 0x5f
        /*0042*/ 	.short	0x0101


	//----- nvinfo : EIATTR_VRC_CTA_INIT_COUNT
	.align		4
        /*0044*/ 	.byte	0x02, 0x4a
	.zero		1
	.zero		1


	//----- nvinfo : EIATTR_EXIT_INSTR_OFFSETS
	.align		4
        /*0048*/ 	.byte	0x04, 0x1c
        /*004a*/ 	.short	(.L_2512 - .L_2511)


	//   ....[0]....
.L_2511:
        /*004c*/ 	.word	0x00000880


	//   ....[1]....
        /*0050*/ 	.word	0x000008e0


	//   ....[2]....
        /*0054*/ 	.word	0x000009c0


	//----- nvinfo : EIATTR_MAX_THREADS
	.align		4
.L_2512:
        /*0058*/ 	.byte	0x04, 0x05
        /*005a*/ 	.short	(.L_2514 - .L_2513)
.L_2513:
        /*005c*/ 	.word	0x00000080
        /*0060*/ 	.word	0x00000001
        /*0064*/ 	.word	0x00000001


	//----- nvinfo : EIATTR_CRS_STACK_SIZE
	.align		4
.L_2514:
        /*0068*/ 	.byte	0x04, 0x1e
        /*006a*/ 	.short	(.L_2516 - .L_2515)
.L_2515:
        /*006c*/ 	.word	0x00000000


	//----- nvinfo : EIATTR_CBANK_PARAM_SIZE
	.align		4
.L_2516:
        /*0070*/ 	.byte	0x03, 0x19
        /*0072*/ 	.short	0x0010


	//----- nvinfo : EIATTR_PARAM_CBANK
	.align		4
        /*0074*/ 	.byte	0x04, 0x0a
        /*0076*/ 	.short	(.L_2518 - .L_2517)
	.align		4
.L_2517:
        /*0078*/ 	.word	index@(.nv.constant0._ZN2at6native29vectorized_elementwise_kernelILi4ENS0_11FillFunctorIbEESt5arrayIPcLm1EEEEviT0_T1_)
        /*007c*/ 	.short	0x0380
        /*007e*/ 	.short	0x0010


	//----- nvinfo : EIATTR_SW_WAR
	.align		4
.L_2518:
        /*0080*/ 	.byte	0x04, 0x36
        /*0082*/ 	.short	(.L_2520 - .L_2519)
.L_2519:
        /*0084*/ 	.word	0x00000008
.L_2520:


//--------------------- .nv.info._ZN2at6native29vectorized_elementwise_kernelILi8ENS0_11FillFunctorIbEESt5arrayIPcLm1EEEEviT0_T1_ --------------------------
	.section	.nv.info._ZN2at6native29vectorized_elementwise_kernelILi8ENS0_11FillFunctorIbEESt5arrayIPcLm1EEEEviT0_T1_,"",@"SHT_CUDA_INFO"
	.sectionflags	@""
	.align	4


	//----- nvinfo : EIATTR_CUDA_API_VERSION
	.align		4
        /*0000*/ 	.byte	0x04, 0x37
        /*0002*/ 	.short	(.L_2522 - .L_2521)
.L_2521:
        /*0004*/ 	.word	0x00000082


	//----- nvinfo : EIATTR_KPARAM_INFO
	.align		4
.L_2522:
        /*0008*/ 	.byte	0x04, 0x17
        /*000a*/ 	.short	(.L_2524 - .L_2523)
.L_2523:
        /*000c*/ 	.word	0x00000000
        /*0010*/ 	.short	0x0002
        /*0012*/ 	.short	0x0008
        /*0014*/ 	.byte	0x00, 0xf0, 0x21, 0x00


	//----- nvinfo : EIATTR_KPARAM_INFO
	.align		4
.L_2524:
        /*0018*/ 	.byte	0x04, 0x17
        /*001a*/ 	.short	(.L_2526 - .L_2525)
.L_2525:
        /*001c*/ 	.word	0x00000000
        /*0020*/ 	.short	0x0001
        /*0022*/ 	.short	0x0004
        /*0024*/ 	.byte	0x00, 0xf0, 0x05, 0x00


	//----- nvinfo : EIATTR_KPARAM_INFO
	.align		4
.L_2526:
        /*0028*/ 	.byte	0x04, 0x17
        /*002a*/ 	.short	(.L_2528 - .L_2527)
.L_2527:
        /*002c*/ 	.word	0x00000000
        /*0030*/ 	.short	0x0000
        /*0032*/ 	.short	0x0000
        /*0034*/ 	.byte	0x00, 0xf0, 0x11, 0x00


	//----- nvinfo : EIATTR_SPARSE_MMA_MASK
	.align		4
.L_2528:
        /*0038*/ 	.byte	0x03, 0x50
        /*003a*/ 	.short	0x0000


	//----- nvinfo : EIATTR_MAXREG_COUNT
	.align		4
        /*003c*/ 	.byte	0x03, 0x1b
        /*003e*/ 	.short	0x00ff


	//----- nvinfo : EIATTR_MERCURY_ISA_VERSION
	.align		4
        /*0040*/ 	.byte	0x03, 0x5f
        /*0042*/ 	.short	0x0101


	//----- nvinfo : EIATTR_VRC_CTA_INIT_COUNT
	.align		4
        /*0044*/ 	.byte	0x02, 0x4a
	.zero		1
	.zero		1


	//----- nvinfo : EIATTR_EXIT_INSTR_OFFSETS
	.align		4
        /*0048*/ 	.byte	0x04, 0x1c
        /*004a*/ 	.short	(.L_2530 - .L_2529)


	//   ....[0]....
.L_2529:
        /*004c*/ 	.word	0x00000880


	//   ....[1]....
        /*0050*/ 	.word	0x000008e0


	//   ....[2]....
        /*0054*/ 	.word	0x000009d0


	//----- nvinfo : EIATTR_MAX_THREADS
	.align		4
.L_2530:
        /*0058*/ 	.byte	0x04, 0x05
        /*005a*/ 	.short	(.L_2532 - .L_2531)
.L_2531:
        /*005c*/ 	.word	0x00000080
        /*0060*/ 	.word	0x00000001
        /*0064*/ 	.word	0x00000001


	//----- nvinfo : EIATTR_CRS_STACK_SIZE
	.align		4
.L_2532:
        /*0068*/ 	.byte	0x04, 0x1e
        /*006a*/ 	.short	(.L_2534 - .L_2533)
.L_2533:
        /*006c*/ 	.word	0x00000000


	//----- nvinfo : EIATTR_CBANK_PARAM_SIZE
	.align		4
.L_2534:
        /*0070*/ 	.byte	0x03, 0x19
        /*0072*/ 	.short	0x0010


	//----- nvinfo : EIATTR_PARAM_CBANK
	.align		4
        /*0074*/ 	.byte	0x04, 0x0a
        /*0076*/ 	.short	(.L_2536 - .L_2535)
	.align		4
.L_2535:
        /*0078*/ 	.word	index@(.nv.constant0._ZN2at6native29vectorized_elementwise_kernelILi8ENS0_11FillFunctorIbEESt5arrayIPcLm1EEEEviT0_T1_)
        /*007c*/ 	.short	0x0380
        /*007e*/ 	.short	0x0010


	//----- nvinfo : EIATTR_SW_WAR
	.align		4
.L_2536:
        /*0080*/ 	.byte	0x04, 0x36
        /*0082*/ 	.short	(.L_2538 - .L_2537)
.L_2537:
        /*0084*/ 	.word	0x00000008
.L_2538:


//--------------------- .nv.info._ZN2at6native18elementwise_kernelILi128ELi4EZNS0_15gpu_kernel_implINS0_11FillFunctorIN3c107complexINS4_4HalfEEEEEEEvRNS_18TensorIteratorBaseERKT_EUliE_EEviT1_ --------------------------
	.section	.nv.info._ZN2at6native18elementwise_kernelILi128ELi4EZNS0_15gpu_kernel_implINS0_11FillFunctorIN3c107complexINS4_4HalfEEEEEEEvRNS_18TensorIteratorBaseERKT_EUliE_EEviT1_,"",@"SHT_CUDA_INFO"
	.sectionflags	@""
	.align	4


	//----- nvinfo : EIATTR_CUDA_API_VERSION
	.align		4
        /*0000*/ 	.byte	0x04, 0x37
        /*0002*/ 	.short	(.L_2540 - .L_2539)
.L_2539:
        /*0004*/ 	.word	0x00000082


	//----- nvinfo : EIATTR_KPARAM_INFO
	.align		4
.L_2540:
        /*0008*/ 	.byte	0x04, 0x17
        /*000a*/ 	.short	(.L_2542 - .L_2541)
.L_2541:
        /*000c*/ 	.word	0x00000000
        /*0010*/ 	.short	0x0001
        /*0012*/ 	.short	0x0008
        /*0014*/ 	.byte	0x00, 0xf0, 0xc1, 0x06


	//----- nvinfo : EIATTR_KPARAM_INFO
	.align		4
.L_2542:
        /*0018*/ 	.byte	0x04, 0x17
        /*001a*/ 	.short	(.L_2544 - .L_2543)
.L_2543:
        /*001c*/ 	.word	0x00000000
        /*0020*/ 	.short	0x0000
        /*0022*/ 	.short	0x0000
        /*0024*/ 	.byte	0x00, 0xf0, 0x11, 0x00


	//----- nvinfo : EIATTR_SPARSE_MMA_MASK
	.align		4
.L_2544:
        /*0028*/ 	.byte	0x03, 0x50
        /*002a*/ 	.short	0x0000


	//----- nvinfo : EIATTR_MAXREG_COUNT
	.align		4
        /*002c*/ 	.byte	0x03, 0x1b
        /*002e*/ 	.short	0x0080


	//----- nvinfo : EIATTR_EXTERNS
	.align		4
        /*0030*/ 	.byte	0x04, 0x0f
        /*0032*/ 	.short	(.L_2546 - .L_2545)


	//   ....[0]....
	.align		4
.L_2545:
        /*0034*/ 	.word	index@(__assertfail)


	//----- nvinfo : EIATTR_MERCURY_ISA_VERSION
	.align		4
.L_2546:
        /*0038*/ 	.byte	0x03, 0x5f
        /*003a*/ 	.short	0x0101


	//----- nvinfo : EIATTR_VRC_CTA_INIT_COUNT
	.align		4
        /*003c*/ 	.byte	0x02, 0x4a
	.zero		1
	.zero		1


	//----- nvinfo : EIATTR_SYSCALL_OFFSETS
	.align		4
        /*0040*/ 	.byte	0x04, 0x46
        /*0042*/ 	.short	(.L_2548 - .L_2547)


	//   ....[0]....
.L_2547:
        /*0044*/ 	.word	0x00000f40


	//   ....[1]....
        /*0048*/ 	.word	0x000020c0


	//   ....[2]....
        /*004c*/ 	.word	0x00003240


	//   ....[3]....
        /*0050*/ 	.word	0x000043b0


	//   ....[4]....
        /*0054*/ 	.word	0x00006680


	//   ....[5]....
        /*0058*/ 	.word	0x00008700


	//   ....[6]....
        /*005c*/ 	.word	0x0000a870


	//   ....[7]....
        /*0060*/ 	.word	0x0000c9d0


	//----- nvinfo : EIATTR_EXIT_INSTR_OFFSETS
	.align		4
.L_2548:
        /*0064*/ 	.byte	0x04, 0x1c
        /*0066*/ 	.short	(.L_2550 - .L_2549)


	//   ....[0]....
.L_2549:
        /*0068*/ 	.word	0x00003540


	//   ....[1]....
        /*006c*/ 	.word	0x00003650


	//   ....[2]....
        /*0070*/ 	.word	0x000036b0


	//   ....[3]....
        /*0074*/ 	.word	0x00003770


	//   ....[4]....
        /*0078*/ 	.word	0x000037d0


	//   ....[5]....
        /*007c*/ 	.word	0x00003830


	//   ....[6]....
        /*0080*/ 	.word	0x000038e0


	//   ....[7]....
        /*0084*/ 	.word	0x00003920


	//   ....[8]....
        /*0088*/ 	.word	0x000039f0


	//   ....[9]....
        /*008c*/ 	.word	0x00003a30


	//   ....[10]....
        /*0090*/ 	.word	0x00003aa0


	//   ....[11]....
        /*0094*/ 	.word	0x00003ba0


	//   ....[12]....
        /*0098*/ 	.word	0x00003d10


	//   ....[13]....
        /*009c*/ 	.word	0x00003e80


	//   ....[14]....
        /*00a0*/ 	.word	0x00003fe0


	//   ....[15]....
        /*00a4*/ 	.word	0x00004040


	//   ....[16]....
        /*00a8*/ 	.word	0x000040a0


	//   ....[17]....
        /*00ac*/ 	.word	0x000041a0


	//   ....[18]....
        /*00b0*/ 	.word	0x00004250


	//   ....[19]....
        /*00b4*/ 	.word	0x000043c0


	//   ....[20]....
        /*00b8*/ 	.word	0x000044d0


	//   ....[21]....
        /*00bc*/ 	.word	0x00004610


	//   ....[22]....
        /*00c0*/ 	.word	0x00004670


	//   ....[23]....
        /*00c4*/ 	.word	0x0000ab40


	//   ....[24]....
        /*00c8*/ 	.word	0x0000bd80


	//   ....[25]....
        /*00cc*/ 	.word	0x0000bdd0


	//   ....[26]....
        /*00d0*/ 	.word	0x0000be80


	//   ....[27]....
        /*00d4*/ 	.word	0x0000bed0


	//   ....[28]....
        /*00d8*/ 	.word	0x0000bf20


	//   ....[29]....
        /*00dc*/ 	.word	0x0000bfc0


	//   ....[30]....
        /*00e0*/ 	.word	0x0000bff0


	//   ....[31]....
        /*00e4*/ 	.word	0x0000c0b0


	//   ....[32]....
        /*00e8*/ 	.word	0x0000c0e0


	//   ....[33]....
        /*00ec*/ 	.word	0x0000c140


	//   ....[34]....
        /*00f0*/ 	.word	0x0000c230


	//   ....[35]....
        /*00f4*/ 	.word	0x0000c390


	//   ....[36]....
        /*00f8*/ 	.word	0x0000c4f0


	//   ....[37]....
        /*00fc*/ 	.word	0x0000c640


	//   ....[38]....
        /*0100*/ 	.word	0x0000c690


	//   ....[39]....
        /*0104*/ 	.word	0x0000c6e0


	//   ....[40]....
        /*0108*/ 	.word	0x0000c7d0


	//   ....[41]....
        /*010c*/ 	.word	0x0000c870


	//   ....[42]....
        /*0110*/ 	.word	0x0000c9e0


	//   ....[43]....
        /*0114*/ 	.word	0x0000cae0


	//   ....[44]....
        /*0118*/ 	.word	0x0000cc10


	//   ....[45]....
        /*011c*/ 	.word	0x0000cc60


	//----- nvinfo : EIATTR_MAX_THREADS
	.align		4
.L_2550:
        /*0120*/ 	.byte	0x04, 0x05
        /*0122*/ 	.short	(.L_2552 - .L_2551)
.L_2551:
        /*0124*/ 	.word	0x00000080
        /*0128*/ 	.word	0x00000001
        /*012c*/ 	.word	0x00000001


	//----- nvinfo : EIATTR_CRS_STACK_SIZE
	.align		4
.L_2552:
        /*0130*/ 	.byte	0x04, 0x1e
        /*0132*/ 	.short	(.L_2554 - .L_2553)
.L_2553:
        /*0134*/ 	.word	0x00000000


	//----- nvinfo : EIATTR_CBANK_PARAM_SIZE
	.align		4
.L_2554:
        /*0138*/ 	.byte	0x03, 0x19
        /*013a*/ 	.short	0x01b8


	//----- nvinfo : EIATTR_PARAM_CBANK
	.align		4
        /*013c*/ 	.byte	0x04, 0x0a
        /*013e*/ 	.short	(.L_2556 - .L_2555)
	.align		4
.L_2555:
        /*0140*/ 	.word	index@(.nv.constant0._ZN2at6native18elementwise_kernelILi128ELi4EZNS0_15gpu_kernel_implINS0_11FillFunctorIN3c107complexINS4_4HalfEEEEEEEvRNS_18TensorIteratorBaseERKT_EUliE_EEviT1_)
        /*0144*/ 	.short	0x0380
        /*0146*/ 	.short	0x01b8


	//----- nvinfo : EIATTR_SW_WAR
	.align		4
.L_2556:
        /*0148*/ 	.byte	0x04, 0x36
        /*014a*/ 	.short	(.L_2558 - .L_2557)
.L_2557:
        /*014c*/ 	.word	0x00000008
.L_2558:


//--------------------- .nv.info._ZN2at6native27unrolled_elementwise_kernelINS0_11FillFunctorIN3c107complexINS3_4HalfEEEEESt5arrayIPcLm1EELi4E23TrivialOffsetCalculatorILi0EjESB_ILi1EjENS0_6memory12LoadWithCastILi0EEENSE_13StoreWithCastILi1EEEEEviT_T0_T2_T3_T4_T5_ --------------------------
	.section	.nv.info._ZN2at6native27unrolled_elementwise_kernelINS0_11FillFunctorIN3c107complexINS3_4HalfEEEEESt5arrayIPcLm1EELi4E23TrivialOffsetCalculatorILi0EjESB_ILi1EjENS0_6memory12LoadWithCastILi0EEENSE_13StoreWithCastILi1EEEEEviT_T0_T2_T3_T4_T5_,"",@"SHT_CUDA_INFO"
	.sectionflags	@""
	.align	4


	//----- nvinfo : EIATTR_CUDA_API_VERSION
	.align		4
        /*0000*/ 	.byte	0x04, 0x37
        /*0002*/ 	.short	(.L_2560 - .L_2559)
.L_2559:
        /*0004*/ 	.word	0x00000082


	//----- nvinfo : EIATTR_KPARAM_INFO
	.align		4
.L_2560:
        /*0008*/ 	.byte	0x04, 0x17
        /*000a*/ 	.short	(.L_2562 - .L_2561)
.L_2561:
        /*000c*/ 	.word	0x00000000
        /*0010*/ 	.short	0x0006
        /*0012*/ 	.short	0x001c
        /*0014*/ 	.byte	0x00, 0xf0, 0x21, 0x00


	//----- nvinfo : EIATTR_KPARAM_INFO
	.align		4
.L_2562:
        /*0018*/ 	.byte	0x04, 0x17
        /*001a*/ 	.short	(.L_2564 - .L_2563)
.L_2563:
        /*001c*/ 	.word	0x00000000
        /*0020*/ 	.short	0x0005
        /*0022*/ 	.short	0x0014
        /*0024*/ 	.byte	0x00, 0xf0, 0x21, 0x00


	//----- nvinfo : EIATTR_KPARAM_INFO
	.align		4
.L_2564:
        /*0028*/ 	.byte	0x04, 0x17
        /*002a*/ 	.short	(.L_2566 - .L_2565)
.L_2565:
        /*002c*/ 	.word	0x00000000
        /*0030*/ 	.short	0x0004
        /*0032*/ 	.short	0x0011
        /*0034*/ 	.byte	0x00, 0xf0, 0x05, 0x00


	//----- nvinfo : EIATTR_KPARAM_INFO
	.align		4
.L_2566:
        /*0038*/ 	.byte	0x04, 0x17
        /*003a*/ 	.short	(.L_2568 - .L_2567)
.L_2567:
        /*003c*/ 	.word	0x00000000
        /*0040*/ 	.short	0x0003
        /*0042*/ 	.short	0x0010
        /*0044*/ 	.byte	0x00, 0xf0, 0x05, 0x00


	//----- nvinfo : EIATTR_KPARAM_INFO
	.align		4
.L_2568:
        /*0048*/ 	.byte	0x04, 0x17
        /*004a*/ 	.short	(.L_2570 - .L_2569)
.L_2569:
        /*004c*/ 	.word	0x00000000
        /*0050*/ 	.short	0x0002
        /*0052*/ 	.short	0x0008
        /*0054*/ 	.byte	0x00, 0xf0, 0x21, 0x00


	//----- nvinfo : EIATTR_KPARAM_INFO
	.align		4
.L_2570:
        /*0058*/ 	.byte	0x04, 0x17
        /*005a*/ 	.short	(.L_2572 - .L_2571)
.L_2571:
        /*005c*/ 	.word	0x00000000
        /*0060*/ 	.short	0x0001
        /*0062*/ 	.short	0x0004
        /*0064*/ 	.byte	0x00, 0xf0, 0x11, 0x00


	//----- nvinfo : EIATTR_KPARAM_INFO
	.align		4
.L_2572:
        /*0068*/ 	.byte	0x04, 0x17
        /*006a*/ 	.short	(.L_2574 - .L_2573)
.L_2573:
        /*006c*/ 	.word	0x00000000
        /*0070*/ 	.short	0x0000
        /*0072*/ 	.short	0x0000
        /*0074*/ 	.byte	0x00, 0xf0, 0x11, 0x00


	//----- nvinfo : EIATTR_SPARSE_MMA_MASK
	.align		4
.L_2574:
        /*0078*/ 	.byte	0x03, 0x50
        /*007a*/ 	.short	0x0000


	//----- nvinfo : EIATTR_MAXREG_COUNT
	.align		4
        /*007c*/ 	.byte	0x03, 0x1b
        /*007e*/ 	.short	0x00ff


	//----- nvinfo : EIATTR_EXTERNS
	.align		4
        /*0080*/ 	.byte	0x04, 0x0f
        /*0082*/ 	.short	(.L_2576 - .L_2575)


	//   ....[0]....
	.align		4
.L_2575:
        /*0084*/ 	.word	index@(__assertfail)


	//----- nvinfo : EIATTR_MERCURY_ISA_VERSION
	.align		4
.L_2576:
        /*0088*/ 	.byte	0x03, 0x5f
        /*008a*/ 	.short	0x0101


	//----- nvinfo : EIATTR_VRC_CTA_INIT_COUNT
	.align		4
        /*008c*/ 	.byte	0x02, 0x4a
	.zero		1
	.zero		1


	//----- nvinfo : EIATTR_SYSCALL_OFFSETS
	.align		4
        /*0090*/ 	.byte	0x04, 0x46
        /*0092*/ 	.short	(.L_2578 - .L_2577)


	//   ....[0]....
.L_2577:
        /*0094*/ 	.word	0x00000f90


	//   ....[1]....
        /*0098*/ 	.word	0x00001f50


	//   ....[2]....
        /*009c*/ 	.word	0x00002ff0


	//   ....[3]....
        /*00a0*/ 	.word	0x000040a0


	//----- nvinfo : EIATTR_EXIT_INSTR_OFFSETS
	.align		4
.L_2578:
        /*00a4*/ 	.byte	0x04, 0x1c
        /*00a6*/ 	.short	(.L_2580 - .L_2579)


	//   ....[0]....
.L_2579:
        /*00a8*/ 	.word	0x000032b0


	//   ....[1]....
        /*00ac*/ 	.word	0x00003410


	//   ....[2]....
        /*00b0*/ 	.word	0x00003460


	//   ....[3]....
        /*00b4*/ 	.word	0x00003510


	//   ....[4]....
        /*00b8*/ 	.word	0x00003560


	//   ....[5]....
        /*00bc*/ 	.word	0x000035b0


	//   ....[6]....
        /*00c0*/ 	.word	0x00003650


	//   ....[7]....
        /*00c4*/ 	.word	0x00003680


	//   ....[8]....
        /*00c8*/ 	.word	0x00003740


	//   ....[9]....
        /*00cc*/ 	.word	0x000037b0


	//   ....[10]....
        /*00d0*/ 	.word	0x00003810


	//   ....[11]....
        /*00d4*/ 	.word	0x00003900


	//   ....[12]....
        /*00d8*/ 	.word	0x00003a60


	//   ....[13]....
        /*00dc*/ 	.word	0x00003bc0


	//   ....[14]....
        /*00e0*/ 	.word	0x00003d10


	//   ....[15]....
        /*00e4*/ 	.word	0x00003d60


	//   ....[16]....
        /*00e8*/ 	.word	0x00003db0


	//   ....[17]....
        /*00ec*/ 	.word	0x00003ea0


	//   ....[18]....
        /*00f0*/ 	.word	0x00003f40


	//   ....[19]....
        /*00f4*/ 	.word	0x000040b0


	//   ....[20]....
        /*00f8*/ 	.word	0x000041b0


	//   ....[21]....
        /*00fc*/ 	.word	0x000042e0


	//   ....[22]....
        /*0100*/ 	.word	0x00004330


	//----- nvinfo : EIATTR_MAX_THREADS
	.align		4
.L_2580:
        /*0104*/ 	.byte	0x04, 0x05
        /*0106*/ 	.short	(.L_2582 - .L_2581)
.L_2581:
        /*0108*/ 	.word	0x00000080
        /*010c*/ 	.word	0x00000001
        /*0110*/ 	.word	0x00000001


	//----- nvinfo : EIATTR_CRS_STACK_SIZE
	.align		4
.L_2582:
        /*0114*/ 	.byte	0x04, 0x1e
        /*0116*/ 	.short	(.L_2584 - .L_2583)
.L_2583:
        /*0118*/ 	.word	0x00000000


	//----- nvinfo : EIATTR_CBANK_PARAM_SIZE
	.align		4
.L_2584:
        /*011c*/ 	.byte	0x03, 0x19
        /*011e*/ 	.short	0x0024


	//----- nvinfo : EIATTR_PARAM_CBANK
	.align		4
        /*0120*/ 	.byte	0x04, 0x0a
        /*0122*/ 	.short	(.L_2586 - .L_2585)
	.align		4
.L_2585:
        /*0124*/ 	.word	index@(.nv.constant0._ZN2at6native27unrolled_elementwise_kernelINS0_11FillFunctorIN3c107complexINS3_4HalfEEEEESt5arrayIPcLm1EELi4E23TrivialOffsetCalculatorILi0EjESB_ILi1EjENS0_6memory12LoadWithCastILi0EEENSE_13StoreWithCastILi1EEEEEviT_T0_T2_T3_T4_T5_)
        /*0128*/ 	.short	0x0380
        /*012a*/ 	.short	0x0024


	//----- nvinfo : EIATTR_SW_WAR
	.align		4
.L_2586:
        /*012c*/ 	.byte	0x04, 0x36
        /*012e*/ 	.short	(.L_2588 - .L_2587)
.L_2587:
        /*0130*/ 	.word	0x00000008
.L_2588:


//--------------------- .nv.info._ZN2at6native18elementwise_kernelILi128ELi2EZNS0_22gpu_kernel_impl_nocastINS0_11FillFunctorIN3c107complexINS4_4HalfEEEEEEEvRNS_18TensorIteratorBaseERKT_EUliE_EEviT1_ --------------------------
	.section	.nv.info._ZN2at6native18elementwise_kernelILi128ELi2EZNS0_22gpu_kernel_impl_nocastINS0_11FillFunctorIN3c107complexINS4_4HalfEEEEEEEvRNS_18TensorIteratorBaseERKT_EUliE_EEviT1_,"",@"SHT_CUDA_INFO"
	.sectionflags	@""
	.align	4


	//----- nvinfo : EIATTR_CUDA_API_VERSION
	.align		4
        /*0000*/ 	.byte	0x04, 0x37
        /*0002*/ 	.short	(.L_2590 - .L_2589)
.L_2589:
        /*0004*/ 	.word	0x00000082


	//----- nvinfo : EIATTR_KPARAM_INFO
	.align		4
.L_2590:
        /*0008*/ 	.byte	0x04, 0x17
        /*000a*/ 	.short	(.L_2592 - .L_2591)
.L_2591:
        /*000c*/ 	.word	0x00000000
        /*0010*/ 	.short	0x0001
        /*0012*/ 	.short	0x0008
        /*0014*/ 	.byte	0x00, 0xf0, 0xc1, 0x06


	//----- nvinfo : EIATTR_KPARAM_INFO
	.align		4
.L_2592:
        /*0018*/ 	.byte	0x04, 0x17
        /*001a*/ 	.short	(.L_2594 - .L_2593)
.L_2593:
        /*001c*/ 	.word	0x00000000
        /*0020*/ 	.short	0x0000
        /*0022*/ 	.short	0x0000
        /*0024*/ 	.byte	0x00, 0xf0, 0x11, 0x00


	//----- nvinfo : EIATTR_SPARSE_MMA_MASK
	.align		4
.L_2594:
        /*0028*/ 	.byte	0x03, 0x50
        /*002a*/ 	.short	0x0000


	//----- nvinfo : EIATTR_MAXREG_COUNT
	.align		4
        /*002c*/ 	.byte	0x03, 0x1b
        /*002e*/ 	.short	0x0080


	//----- nvinfo : EIATTR_MERCURY_ISA_VERSION
	.align		4
        /*0030*/ 	.byte	0x03, 0x5f
        /*0032*/ 	.short	0x0101


	//----- nvinfo : EIATTR_VRC_CTA_INIT_COUNT
	.align		4
        /*0034*/ 	.byte	0x02, 0x4a
	.zero		1
	.zero		1


	//----- nvinfo : EIATTR_EXIT_INSTR_OFFSETS
	.align		4
        /*0038*/ 	.byte	0x04, 0x1c
        /*003a*/ 	.short	(.L_2596 - .L_2595)


	//   ....[0]....
.L_2595:
        /*003c*/ 	.word	0x000000b0


	//   ....[1]....
        /*0040*/ 	.word	0x000000f0


	//   ....[2]....
        /*0044*/ 	.word	0x00001310


	//   ....[3]....
        /*0048*/ 	.word	0x00002480


	//----- nvinfo : EIATTR_MAX_THREADS
	.align		4
.L_2596:
        /*004c*/ 	.byte	0x04, 0x05
        /*004e*/ 	.short	(.L_2598 - .L_2597)
.L_2597:
        /*0050*/ 	.word	0x00000080
        /*0054*/ 	.word	0x00000001
        /*0058*/ 	.word	0x00000001


	//----- nvinfo : EIATTR_CRS_STACK_SIZE
	.align		4
.L_2598:
        /*005c*/ 	.byte	0x04, 0x1e
        /*005e*/ 	.short	(.L_2600 - .L_2599)
.L_2599:
        /*0060*/ 	.word	0x00000000


	//----- nvinfo : EIATTR_CBANK_PARAM_SIZE
	.align		4
.L_2600:
        /*0064*/ 	.byte	0x03, 0x19
        /*0066*/ 	.short	0x01b8


	//----- nvinfo : EIATTR_PARAM_CBANK
	.align		4
        /*0068*/ 	.byte	0x04, 0x0a
        /*006a*/ 	.short	(.L_2602 - .L_2601)
	.align		4
.L_2601:
        /*006c*/ 	.word	index@(.nv.constant0._ZN2at6native18elementwise_kernelILi128ELi2EZNS0_22gpu_kernel_impl_nocastINS0_11FillFunctorIN3c107complexINS4_4HalfEEEEEEEvRNS_18TensorIteratorBaseERKT_EUliE_EEviT1_)
        /*0070*/ 	.short	0x0380
        /*0072*/ 	.short	0x01b8


	//----- nvinfo : EIATTR_SW_WAR
	.align		4
.L_2602:
        /*0074*/ 	.byte	0x04, 0x36
        /*0076*/ 	.short	(.L_2604 - .L_2603)
.L_2603:
        /*0078*/ 	.word	0x00000008
.L_2604:


//--------------------- .nv.info._ZN2at6native27unrolled_elementwise_kernelINS0_11FillFunctorIN3c107complexINS3_4HalfEEEEESt5arrayIPcLm1EELi4E23TrivialOffsetCalculatorILi0EjESB_ILi1EjENS0_6memory15LoadWithoutCastENSE_16StoreWithoutCastEEEviT_T0_T2_T3_T4_T5_ --------------------------
	.section	.nv.info._ZN2at6native27unrolled_elementwise_kernelINS0_11FillFunctorIN3c107complexINS3_4HalfEEEEESt5arrayIPcLm1EELi4E23TrivialOffsetCalculatorILi0EjESB_ILi1EjENS0_6memory15LoadWithoutCastENSE_16StoreWithoutCastEEEviT_T0_T2_T3_T4_T5_,"",@"SHT_CUDA_INFO"
	.sectionflags	@""
	.align	4


	//----- nvinfo : EIATTR_CUDA_API_VERSION
	.align		4
        /*0000*/ 	.byte	0x04, 0x37
        /*0002*/ 	.short	(.L_2606 - .L_2605)
.L_2605:
        /*0004*/ 	.word	0x00000082


	//----- nvinfo : EIATTR_KPARAM_INFO
	.align		4
.L_2606:
        /*0008*/ 	.byte	0x04, 0x17
        /*000a*/ 	.short	(.L_2608 - .L_2607)
.L_2607:
        /*000c*/ 	.word	0x00000000
        /*0010*/ 	.short	0x0006
        /*0012*/ 	.short	0x0013
        /*0014*/ 	.byte	0x00, 0xf0, 0x05, 0x00


	//----- nvinfo : EIATTR_KPARAM_INFO
	.align		4
.L_2608:
        /*0018*/ 	.byte	0x04, 0x17
        /*001a*/ 	.short	(.L_2610 - .L_2609)
.L_2609:
        /*001c*/ 	.word	0x00000000
        /*0020*/ 	.short	0x0005
        /*0022*/ 	.short	0x0012
        /*0024*/ 	.byte	0x00, 0xf0, 0x05, 0x00


	//----- nvinfo : EIATTR_KPARAM_INFO
	.align		4
.L_2610:
        /*0028*/ 	.byte	0x04, 0x17
        /*002a*/ 	.short	(.L_2612 - .L_2611)
.L_2611:
        /*002c*/ 	.word	0x00000000
        /*0030*/ 	.short	0x0004
        /*0032*/ 	.short	0x0011
        /*0034*/ 	.byte	0x00, 0xf0, 0x05, 0x00


	//----- nvinfo : EIATTR_KPARAM_INFO
	.align		4
.L_2612:
        /*0038*/ 	.byte	0x04, 0x17
        /*003a*/ 	.short	(.L_2614 - .L_2613)
.L_2613:
        /*003c*/ 	.word	0x00000000
        /*0040*/ 	.short	0x0003
        /*0042*/ 	.short	0x0010
        /*0044*/ 	.byte	0x00, 0xf0, 0x05, 0x00


	//----- nvinfo : EIATTR_KPARAM_INFO
	.align		4
.L_2614:
        /*0048*/ 	.byte	0x04, 0x17
        /*004a*/ 	.short	(.L_2616 - .L_2615)
.L_2615:
        /*004c*/ 	.word	0x00000000
        /*0050*/ 	.short	0x0002
        /*0052*/ 	.short	0x0008
        /*0054*/ 	.byte	0x00, 0xf0, 0x21, 0x00


	//----- nvinfo : EIATTR_KPARAM_INFO
	.align		4
.L_2616:
        /*0058*/ 	.byte	0x04, 0x17
        /*005a*/ 	.short	(.L_2618 - .L_2617)
.L_2617:
        /*005c*/ 	.word	0x00000000
        /*0060*/ 	.short	0x0001
        /*0062*/ 	.short	0x0004
        /*0064*/ 	.byte	0x00, 0xf0, 0x11, 0x00


	//----- nvinfo : EIATTR_KPARAM_INFO
	.align		4
.L_2618:
        /*0068*/ 	.byte	0x04, 0x17
        /*006a*/ 	.short	(.L_2620 - .L_2619)
.L_2619:
        /*006c*/ 	.word	0x00000000
        /*0070*/ 	.short	0x0000
        /*0072*/ 	.short	0x0000
        /*0074*/ 	.byte	0x00, 0xf0, 0x11, 0x00


	//----- nvinfo : EIATTR_SPARSE_MMA_MASK
	.align		4
.L_2620:
        /*0078*/ 	.byte	0x03, 0x50
        /*007a*/ 	.short	0x0000


	//----- nvinfo : EIATTR_MAXREG_COUNT
	.align		4
        /*007c*/ 	.byte	0x03, 0x1b
        /*007e*/ 	.short	0x00ff


	//----- nvinfo : EIATTR_MERCURY_ISA_VERSION
	.align		4
        /*0080*/ 	.byte	0x03, 0x5f
        /*0082*/ 	.short	0x0101


	//----- nvinfo : EIATTR_VRC_CTA_INIT_COUNT
	.align		4
        /*0084*/ 	.byte	0x02, 0x4a
	.zero		1
	.zero		1


	//----- nvinfo : EIATTR_EXIT_INSTR_OFFSETS
	.align		4
        /*0088*/ 	.byte	0x04, 0x1c
        /*008a*/ 	.short	(.L_2622 - .L_2621)


	//   ....[0]....
.L_2621:
        /*008c*/ 	.word	0x00000240


	//   ....[1]....
        /*0090*/ 	.word	0x000002e0


	//----- nvinfo : EIATTR_MAX_THREADS
	.align		4
.L_2622:
        /*0094*/ 	.byte	0x04, 0x05
        /*0096*/ 	.short	(.L_2624 - .L_2623)
.L_2623:
        /*0098*/ 	.word	0x00000080
        /*009c*/ 	.word	0x00000001
        /*00a0*/ 	.word	0x00000001


	//----- nvinfo : EIATTR_CRS_STACK_SIZE
	.align		4
.L_2624:
        /*00a4*/ 	.byte	0x04, 0x1e
        /*00a6*/ 	.short	(.L_2626 - .L_2625)
.L_2625:
        /*00a8*/ 	.word	0x00000000


	//----- nvinfo : EIATTR_CBANK_PARAM_SIZE
	.align		4
.L_2626:
        /*00ac*/ 	.byte	0x03, 0x19
        /*00ae*/ 	.short	0x0014


	//----- nvinfo : EIATTR_PARAM_CBANK
	.align		4
        /*00b0*/ 	.byte	0x04, 0x0a
        /*00b2*/ 	.short	(.L_2628 - .L_2627)
	.align		4
.L_2627:
        /*00b4*/ 	.word	index@(.nv.constant0._ZN2at6native27unrolled_elementwise_kernelINS0_11FillFunctorIN3c107complexINS3_4HalfEEEEESt5arrayIPcLm1EELi4E23TrivialOffsetCalculatorILi0EjESB_ILi1EjENS0_6memory15LoadWithoutCastENSE_16StoreWithoutCastEEEviT_T0_T2_T3_T4_T5_)
        /*00b8*/ 	.short	0x0380
        /*00ba*/ 	.short	0x0014


	//----- nvinfo : EIATTR_SW_WAR
	.align		4
.L_2628:
        /*00bc*/ 	.byte	0x04, 0x36
        /*00be*/ 	.short	(.L_2630 - .L_2629)
.L_2629:
        /*00c0*/ 	.word	0x00000008
.L_2630:


//--------------------- .nv.info._ZN2at6native29vectorized_elementwise_kernelILi2ENS0_11FillFunctorIN3c107complexINS3_4HalfEEEEESt5arrayIPcLm1EEEEviT0_T1_ --------------------------
	.section	.nv.info._ZN2at6native29vectorized_elementwise_kernelILi2ENS0_11FillFunctorIN3c107complexINS3_4HalfEEEEESt5arrayIPcLm1EEEEviT0_T1_,"",@"SHT_CUDA_INFO"
	.sectionflags	@""
	.align	4


	//----- nvinfo : EIATTR_CUDA_API_VERSION
	.align		4
        /*0000*/ 	.byte	0x04, 0x37
        /*0002*/ 	.short	(.L_2632 - .L_2631)
.L_2631:
        /*0004*/ 	.word	0x00000082


	//----- nvinfo : EIATTR_KPARAM_INFO
	.align		4
.L_2632:
        /*0008*/ 	.byte	0x04, 0x17
        /*000a*/ 	.short	(.L_2634 - .L_2633)
.L_2633:
        /*000c*/ 	.word	0x00000000
        /*0010*/ 	.short	0x0002
        /*0012*/ 	.short	0x0008
        /*0014*/ 	.byte	0x00, 0xf0, 0x21, 0x00


	//----- nvinfo : EIATTR_KPARAM_INFO
	.align		4
.L_2634:
        /*0018*/ 	.byte	0x04, 0x17
        /*001a*/ 	.short	(.L_2636 - .L_2635)
.L_2635:
        /*001c*/ 	.word	0x00000000
        /*0020*/ 	.short	0x0001
        /*0022*/ 	.short	0x0004
        /*0024*/ 	.byte	0x00, 0xf0, 0x11, 0x00


	//----- nvinfo : EIATTR_KPARAM_INFO
	.align		4
.L_2636:
        /*0028*/ 	.byte	0x04, 0x17
        /*002a*/ 	.short	(.L_2638 - .L_2637)
.L_2637:
        /*002c*/ 	.word	0x00000000
        /*0030*/ 	.short	0x0000
        /*0032*/ 	.short	0x0000
        /*0034*/ 	.byte	0x00, 0xf0, 0x11, 0x00


	//----- nvinfo : EIATTR_SPARSE_MMA_MASK
	.align		4
.L_2638:
        /*0038*/ 	.byte	0x03, 0x50
        /*003a*/ 	.short	0x0000


	//----- nvinfo : EIATTR_MAXREG_COUNT
	.align		4
        /*003c*/ 	.byte	0x03, 0x1b
        /*003e*/ 	.short	0x00ff


	//----- nvinfo : EIATTR_MERCURY_ISA_VERSION
	.align		4
        /*0040*/ 	.byte	0x03, 0x5f
        /*0042*/ 	.short	0x0101


	//----- nvinfo : EIATTR_VRC_CTA_INIT_COUNT
	.align		4
        /*0044*/ 	.byte	0x02, 0x4a
	.zero		1
	.zero		1


	//----- nvinfo : EIATTR_EXIT_INSTR_OFFSETS
	.align		4
        /*0048*/ 	.byte	0x04, 0x1c
        /*004a*/ 	.short	(.L_2640 - .L_2639)


	//   ....[0]....
.L_2639:
        /*004c*/ 	.word	0x000005f0


	//   ....[1]....
        /*0050*/ 	.word	0x00000690


	//   ....[2]....
        /*0054*/ 	.word	0x000007e0


	//----- nvinfo : EIATTR_MAX_THREADS
	.align		4
.L_2640:
        /*0058*/ 	.byte	0x04, 0x05
        /*005a*/ 	.short	(.L_2642 - .L_2641)
.L_2641:
        /*005c*/ 	.word	0x00000080
        /*0060*/ 	.word	0x00000001
        /*0064*/ 	.word	0x00000001


	//----- nvinfo : EIATTR_CRS_STACK_SIZE
	.align		4
.L_2642:
        /*0068*/ 	.byte	0x04, 0x1e
        /*006a*/ 	.short	(.L_2644 - .L_2643)
.L_2643:
        /*006c*/ 	.word	0x00000000


	//----- nvinfo : EIATTR_CBANK_PARAM_SIZE
	.align		4
.L_2644:
        /*0070*/ 	.byte	0x03, 0x19
        /*0072*/ 	.short	0x0010


	//----- nvinfo : EIATTR_PARAM_CBANK
	.align		4
        /*0074*/ 	.byte	0x04, 0x0a
        /*0076*/ 	.short	(.L_2646 - .L_2645)
	.align		4
.L_2645:
        /*0078*/ 	.word	index@(.nv.constant0._ZN2at6native29vectorized_elementwise_kernelILi2ENS0_11FillFunctorIN3c107complexINS3_4HalfEEEEESt5arrayIPcLm1EEEEviT0_T1_)
        /*007c*/ 	.short	0x0380
        /*007e*/ 	.short	0x0010


	//----- nvinfo : EIATTR_SW_WAR
	.align		4
.L_2646:
        /*0080*/ 	.byte	0x04, 0x36
        /*0082*/ 	.short	(.L_2648 - .L_2647)
.L_2647:
        /*0084*/ 	.word	0x00000008
.L_2648:


//--------------------- .nv.info._ZN2at6native29vectorized_elementwise_kernelILi4ENS0_11FillFunctorIN3c107complexINS3_4HalfEEEEESt5arrayIPcLm1EEEEviT0_T1_ --------------------------
	.section	.nv.info._ZN2at6native29vectorized_elementwise_kernelILi4ENS0_11FillFunctorIN3c107complexINS3_4HalfEEEEESt5arrayIPcLm1EEEEviT0_T1_,"",@"SHT_CUDA_INFO"
	.sectionflags	@""
	.align	4


	//----- nvinfo : EIATTR_CUDA_API_VERSION
	.align		4
        /*0000*/ 	.byte	0x04, 0x37
        /*0002*/ 	.short	(.L_2650 - .L_2649)
.L_2649:
        /*0004*/ 	.word	0x00000082


	//----- nvinfo : EIATTR_KPARAM_INFO
	.align		4
.L_2650:
        /*0008*/ 	.byte	0x04, 0x17
        /*000a*/ 	.short	(.L_2652 - .L_2651)
.L_2651:
        /*000c*/ 	.word	0x00000000
        /*0010*/ 	.short	0x0002
        /*0012*/ 	.short	0x0008
        /*0014*/ 	.byte	0x00, 0xf0, 0x21, 0x00


	//----- nvinfo : EIATTR_KPARAM_INFO
	.align		4
.L_2652:
        /*0018*/ 	.byte	0x04, 0x17
        /*001a*/ 	.short	(.L_2654 - .L_2653)
.L_2653:
        /*001c*/ 	.word	0x00000000
        /*0020*/ 	.short	0x0001
        /*0022*/ 	.short	0x0004
        /*0024*/ 	.byte	0x00, 0xf0, 0x11, 0x00


	//----- nvinfo : EIATTR_KPARAM_INFO
	.align		4
.L_2654:
        /*0028*/ 	.byte	0x04, 0x17
        /*002a*/ 	.short	(.L_2656 - .L_2655)
.L_2655:
        /*002c*/ 	.word	0x00000000
        /*0030*/ 	.short	0x0000
        /*0032*/ 	.short	0x0000
        /*0034*/ 	.byte	0x00, 0xf0, 0x11, 0x00


	//----- nvinfo : EIATTR_SPARSE_MMA_MASK
	.align		4
.L_2656:
        /*0038*/ 	.byte	0x03, 0x50
        /*003a*/ 	.short	0x0000


	//----- nvinfo : EIATTR_MAXREG_COUNT
	.align		4
        /*003c*/ 	.byte	0x03, 0x1b
        /*003e*/ 	.short	0x00ff


	//----- nvinfo : EIATTR_MERCURY_ISA_VERSION
	.align		4
        /*0040*/ 	.byte	0x03, 0x5f
        /*0042*/ 	.short	0x0101


	//----- nvinfo : EIATTR_VRC_CTA_INIT_COUNT
	.align		4
        /*0044*/ 	.byte	0x02, 0x4a
	.zero		1
	.zero		1


	//----- nvinfo : EIATTR_EXIT_INSTR_OFFSETS
	.align		4
        /*0048*/ 	.byte	0x04, 0x1c
        /*004a*/ 	.short	(.L_2658 - .L_2657)


	//   ....[0]....
.L_2657:
        /*004c*/ 	.word	0x000005f0


	//   ....[1]....
        /*0050*/ 	.word	0x00000690


	//   ....[2]....
        /*0054*/ 	.word	0x000007c0


	//----- nvinfo : EIATTR_MAX_THREADS
	.align		4
.L_2658:
        /*0058*/ 	.byte	0x04, 0x05
        /*005a*/ 	.short	(.L_2660 - .L_2659)
.L_2659:
        /*005c*/ 	.word	0x00000080
        /*0060*/ 	.word	0x00000001
        /*0064*/ 	.word	0x00000001


	//----- nvinfo : EIATTR_CRS_STACK_SIZE
	.align		4
.L_2660:
        /*0068*/ 	.byte	0x04, 0x1e
        /*006a*/ 	.short	(.L_2662 - .L_2661)
.L_2661:
        /*006c*/ 	.word	0x00000000


	//----- nvinfo : EIATTR_CBANK_PARAM_SIZE
	.align		4
.L_2662:
        /*0070*/ 	.byte	0x03, 0x19
        /*0072*/ 	.short	0x0010


	//----- nvinfo : EIATTR_PARAM_CBANK
	.align		4
        /*0074*/ 	.byte	0x04, 0x0a
        /*0076*/ 	.short	(.L_2664 - .L_2663)
	.align		4
.L_2663:
        /*0078*/ 	.word	index@(.nv.constant0._ZN2at6native29vectorized_elementwise_kernelILi4ENS0_11FillFunctorIN3c107complexINS3_4HalfEEEEESt5arrayIPcLm1EEEEviT0_T1_)
        /*007c*/ 	.short	0x0380
        /*007e*/ 	.short	0x0010


	//----- nvinfo : EIATTR_SW_WAR
	.align		4
.L_2664:
        /*0080*/ 	.byte	0x04, 0x36
        /*0082*/ 	.short	(.L_2666 - .L_2665)
.L_2665:
        /*0084*/ 	.word	0x00000008
.L_2666:


//--------------------- .nv.info._ZN2at6native29vectorized_elementwise_kernelILi8ENS0_11FillFunctorIN3c107complexINS3_4HalfEEEEESt5arrayIPcLm1EEEEviT0_T1_ --------------------------
	.section	.nv.info._ZN2at6native29vectorized_elementwise_kernelILi8ENS0_11FillFunctorIN3c107complexINS3_4HalfEEEEESt5arrayIPcLm1EEEEviT0_T1_,"",@"SHT_CUDA_INFO"
	.sectionflags	@""
	.align	4


	//----- nvinfo : EIATTR_CUDA_API_VERSION
	.align		4
        /*0000*/ 	.byte	0x04, 0x37
        /*0002*/ 	.short	(.L_2668 - .L_2667)
.L_2667:
        /*0004*/ 	.word	0x00000082


	//----- nvinfo : EIATTR_KPARAM_INFO
	.align		4
.L_2668:
        /*0008*/ 	.byte	0x04, 0x17
        /*000a*/ 	.short	(.L_2670 - .L_2669)
.L_2669:
        /*000c*/ 	.word	0x00000000
        /*0010*/ 	.short	0x0002
        /*0012*/ 	.short	0x0008
        /*0014*/ 	.byte	0x00, 0xf0, 0x21, 0x00


	//----- nvinfo : EIATTR_KPARAM_INFO
	.align		4
.L_2670:
        /*0018*/ 	.byte	0x04, 0x17
        /*001a*/ 	.short	(.L_2672 - .L_2671)
.L_2671:
        /*001c*/ 	.word	0x00000000
        /*0020*/ 	.short	0x0001
        /*0022*/ 	.short	0x0004
        /*0024*/ 	.byte	0x00, 0xf0, 0x11, 0x00


	//----- nvinfo : EIATTR_KPARAM_INFO
	.align		4
.L_2672:
        /*0028*/ 	.byte	0x04, 0x17
        /*002a*/ 	.short	(.L_2674 - .L_2673)
.L_2673:
        /*002c*/ 	.word	0x00000000
        /*0030*/ 	.short	0x0000
        /*0032*/ 	.short	0x0000
        /*0034*/ 	.byte	0x00, 0xf0, 0x11, 0x00


	//----- nvinfo : EIATTR_SPARSE_MMA_MASK
	.align		4
.L_2674:
        /*0038*/ 	.byte	0x03, 0x50
        /*003a*/ 	.short	0x0000


	//----- nvinfo : EIATTR_MAXREG_COUNT
	.align		4
        /*003c*/ 	.byte	0x03, 0x1b
        /*003e*/ 	.short	0x00ff


	//----- nvinfo : EIATTR_MERCURY_ISA_VERSION
	.align		4
        /*0040*/ 	.byte	0x03, 0x5f
        /*0042*/ 	.short	0x0101


	//----- nvinfo : EIATTR_VRC_CTA_INIT_COUNT
	.align		4
        /*0044*/ 	.byte	0x02, 0x4a
	.zero		1
	.zero		1


	//----- nvinfo : EIATTR_EXIT_INSTR_OFFSETS
	.align		4
        /*0048*/ 	.byte	0x04, 0x1c
        /*004a*/ 	.short	(.L_2676 - .L_2675)


	//   ....[0]....
.L_2675:
        /*004c*/ 	.word	0x000005f0


	//   ....[1]....
        /*0050*/ 	.word	0x00000690


	//   ....[2]....
        /*0054*/ 	.word	0x000007b0


	//----- nvinfo : EIATTR_MAX_THREADS
	.align		4
.L_2676:
        /*0058*/ 	.byte	0x04, 0x05
        /*005a*/ 	.short	(.L_2678 - .L_2677)
.L_2677:
        /*005c*/ 	.word	0x00000080
        /*0060*/ 	.word	0x00000001
        /*0064*/ 	.word	0x00000001


	//----- nvinfo : EIATTR_CRS_STACK_SIZE
	.align		4
.L_2678:
        /*0068*/ 	.byte	0x04, 0x1e
        /*006a*/ 	.short	(.L_2680 - .L_2679)
.L_2679:
        /*006c*/ 	.word	0x00000000


	//----- nvinfo : EIATTR_CBANK_PARAM_SIZE
	.align		4
.L_2680:
        /*0070*/ 	.byte	0x03, 0x19
        /*0072*/ 	.short	0x0010


	//----- nvinfo : EIATTR_PARAM_CBANK
	.align		4
        /*0074*/ 	.byte	0x04, 0x0a
        /*0076*/ 	.short	(.L_2682 - .L_2681)
	.align		4
.L_2681:
        /*0078*/ 	.word	index@(.nv.constant0._ZN2at6native29vectorized_elementwise_kernelILi8ENS0_11FillFunctorIN3c107complexINS3_4HalfEEEEESt5arrayIPcLm1EEEEviT0_T1_)
        /*007c*/ 	.short	0x0380
        /*007e*/ 	.short	0x0010


	//----- nvinfo : EIATTR_SW_WAR
	.align		4
.L_2682:
        /*0080*/ 	.byte	0x04, 0x36
        /*0082*/ 	.short	(.L_2684 - .L_2683)
.L_2683:
        /*0084*/ 	.word	0x00000008
.L_2684:


//--------------------- .nv.info._ZN2at6native18elementwise_kernelILi128ELi4EZNS0_15gpu_kernel_implINS0_11FillFunctorIN3c107complexIfEEEEEEvRNS_18TensorIteratorBaseERKT_EUliE_EEviT1_ --------------------------
	.section	.nv.info._ZN2at6native18elementwise_kernelILi128ELi4EZNS0_15gpu_kernel_implINS0_11FillFunctorIN3c107complexIfEEEEEEvRNS_18TensorIteratorBaseERKT_EUliE_EEviT1_,"",@"SHT_CUDA_INFO"
	.sectionflags	@""
	.align	4


	//----- nvinfo : EIATTR_CUDA_API_VERSION
	.align		4
        /*0000*/ 	.byte	0x04, 0x37
        /*0002*/ 	.short	(.L_2686 - .L_2685)
.L_2685:
        /*0004*/ 	.word	0x00000082


	//----- nvinfo : EIATTR_KPARAM_INFO
	.align		4
.L_2686:
        /*0008*/ 	.byte	0x04, 0x17
        /*000a*/ 	.short	(.L_2688 - .L_2687)
.L_2687:
        /*000c*/ 	.word	0x00000000
        /*0010*/ 	.short	0x0001
        /*0012*/ 	.short	0x0008
        /*0014*/ 	.byte	0x00, 0xf0, 0xe1, 0x06


	//----- nvinfo : EIATTR_KPARAM_INFO
	.align		4
.L_2688:
        /*0018*/ 	.byte	0x04, 0x17
        /*001a*/ 	.short	(.L_2690 - .L_2689)
.L_2689:
        /*001c*/ 	.word	0x00000000
        /*0020*/ 	.short	0x0000
        /*0022*/ 	.short	0x0000
        /*0024*/ 	.byte	0x00, 0xf0, 0x11, 0x00


	//----- nvinfo : EIATTR_SPARSE_MMA_MASK
	.align		4
.L_2690:
        /*0028*/ 	.byte	0x03, 0x50
        /*002a*/ 	.short	0x0000


	//----- nvinfo : EIATTR_MAXREG_COUNT
	.align		4
        /*002c*/ 	.byte	0x03, 0x1b
        /*002e*/ 	.short	0x0080


	//----- nvinfo : EIATTR_EXTERNS
	.align		4
        /*0030*/ 	.byte	0x04, 0x0f
        /*0032*/ 	.short	(.L_2692 - .L_2691)


	//   ....[0]....
	.align		4
.L_2691:
        /*0034*/ 	.word	index@(__assertfail)


	//----- nvinfo : EIATTR_MERCURY_ISA_VERSION
	.align		4
.L_2692:
        /*0038*/ 	.byte	0x03, 0x5f
        /*003a*/ 	.short	0x0101


	//----- nvinfo : EIATTR_VRC_CTA_INIT_COUNT
	.align		4
        /*003c*/ 	.byte	0x02, 0x4a
	.zero		1
	.zero		1


	//----- nvinfo : EIATTR_SYSCALL_OFFSETS
	.align		4
        /*0040*/ 	.byte	0x04, 0x46
        /*0042*/ 	.short	(.L_2694 - .L_2693)


	//   ....[0]....
.L_2693:
        /*0044*/ 	.word	0x00001e80


	//   ....[1]....
        /*0048*/ 	.word	0x00003a70


	//   ....[2]....
        /*004c*/ 	.word	0x00005620


	//   ....[3]....
        /*0050*/ 	.word	0x000071b0


	//----- nvinfo : EIATTR_EXIT_INSTR_OFFSETS
	.align		4
.L_2694:
        /*0054*/ 	.byte	0x04, 0x1c
        /*0056*/ 	.short	(.L_2696 - .L_2695)


	//   ....[0]....
.L_2695:
        /*0058*/ 	.word	0x000056b0


	//   ....[1]....
        /*005c*/ 	.word	0x00006930


	//   ....[2]....
        /*0060*/ 	.word	0x00006950


	//   ....[3]....
        /*0064*/ 	.word	0x000069d0


	//   ....[4]....
        /*0068*/ 	.word	0x000069f0


	//   ....[5]....
        /*006c*/ 	.word	0x00006a10


	//   ....[6]....
        /*0070*/ 	.word	0x00006aa0


	//   ....[7]....
        /*0074*/ 	.word	0x00006ae0


	//   ....[8]....
        /*0078*/ 	.word	0x00006b70


	//   ....[9]....
        /*007c*/ 	.word	0x00006bb0


	//   ....[10]....
        /*0080*/ 	.word	0x00006bd0


	//   ....[11]....
        /*0084*/ 	.word	0x00006c70


	//   ....[12]....
        /*0088*/ 	.word	0x00006c90


	//   ....[13]....
        /*008c*/ 	.word	0x00006d60


	//   ....[14]....
        /*0090*/ 	.word	0x00006dc0


	//   ....[15]....
        /*0094*/ 	.word	0x00006e00


	//   ....[16]....
        /*0098*/ 	.word	0x00006ea0


	//   ....[17]....
        /*009c*/ 	.word	0x00006f60


	//   ....[18]....
        /*00a0*/ 	.word	0x00007020


	//   ....[19]....
        /*00a4*/ 	.word	0x000070b0


	//   ....[20]....
        /*00a8*/ 	.word	0x000071c0


	//   ....[21]....
        /*00ac*/ 	.word	0x000071e0


	//   ....[22]....
        /*00b0*/ 	.word	0x00007200


	//----- nvinfo : EIATTR_MAX_THREADS
	.align		4
.L_2696:
        /*00b4*/ 	.byte	0x04, 0x05
        /*00b6*/ 	.short	(.L_2698 - .L_2697)
.L_2697:
        /*00b8*/ 	.word	0x00000080
        /*00bc*/ 	.word	0x00000001
        /*00c0*/ 	.word	0x00000001


	//----- nvinfo : EIATTR_CRS_STACK_SIZE
	.align		4
.L_2698:
        /*00c4*/ 	.byte	0x04, 0x1e
        /*00c6*/ 	.short	(.L_2700 - .L_2699)
.L_2699:
        /*00c8*/ 	.word	0x00000000


	//----- nvinfo : EIATTR_CBANK_PARAM_SIZE
	.align		4
.L_2700:
        /*00cc*/ 	.byte	0x03, 0x19
        /*00ce*/ 	.short	0x01c0


	//----- nvinfo : EIATTR_PARAM_CBANK
	.align		4
        /*00d0*/ 	.byte	0x04, 0x0a
        /*00d2*/ 	.short	(.L_2702 - .L_2701)
	.align		4
.L_2701:
        /*00d4*/ 	.word	index@(.nv.constant0._ZN2at6native18elementwise_kernelILi128ELi4EZNS0_15gpu_kernel_implINS0_11FillFunctorIN3c107complexIfEEEEEEvRNS_18TensorIteratorBaseERKT_EUliE_EEviT1_)
        /*00d8*/ 	.short	0x0380
        /*00da*/ 	.short	0x01c0


	//----- nvinfo : EIATTR_SW_WAR
	.align		4
.L_2702:
        /*00dc*/ 	.byte	0x04, 0x36
        /*00de*/ 	.short	(.L_2704 - .L_2703)
.L_2703:
        /*00e0*/ 	.word	0x00000008
.L_2704:


//--------------------- .nv.info._ZN2at6native27unrolled_elementwise_kernelINS0_11FillFunctorIN3c107complexIfEEEESt5arrayIPcLm1EELi4E23TrivialOffsetCalculatorILi0EjESA_ILi1EjENS0_6memory12LoadWithCastILi0EEENSD_13StoreWithCastILi1EEEEEviT_T0_T2_T3_T4_T5_ --------------------------
	.section	.nv.info._ZN2at6native27unrolled_elementwise_kernelINS0_11FillFunctorIN3c107complexIfEEEESt5arrayIPcLm1EELi4E23TrivialOffsetCalculatorILi0EjESA_ILi1EjENS0_6memory12LoadWithCastILi0EEENSD_13StoreWithCastILi1EEEEEviT_T0_T2_T3_T4_T5_,"",@"SHT_CUDA_INFO"
	.sectionflags	@""
	.align	4


	//----- nvinfo : EIATTR_CUDA_API_VERSION
	.align		4
        /*0000*/ 	.byte	0x04, 0x37
        /*0002*/ 	.short	(.L_2706 - .L_2705)
.L_2705:
        /*0004*/ 	.word	0x00000082


	//----- nvinfo : EIATTR_KPARAM_INFO
	.align		4
.L_2706:
        /*0008*/ 	.byte	0x04, 0x17
        /*000a*/ 	.short	(.L_2708 - .L_2707)
.L_2707:
        /*000c*/ 	.word	0x00000000
        /*0010*/ 	.short	0x0006
        /*0012*/ 	.short	0x0024
        /*0014*/ 	.byte	0x00, 0xf0, 0x21, 0x00


	//----- nvinfo : EIATTR_KPARAM_INFO
	.align		4
.L_2708:
        /*0018*/ 	.byte	0x04, 0x17
        /*001a*/ 	.short	(.L_2710 - .L_2709)
.L_2709:
        /*001c*/ 	.word	0x00000000
        /*0020*/ 	.short	0x0005
        /*0022*/ 	.short	0x001c
        /*0024*/ 	.byte	0x00, 0xf0, 0x21, 0x00


	//----- nvinfo : EIATTR_KPARAM_INFO
	.align		4
.L_2710:
        /*0028*/ 	.byte	0x04, 0x17
        /*002a*/ 	.short	(.L_2712 - .L_2711)
.L_2711:
        /*002c*/ 	.word	0x00000000
        /*0030*/ 	.short	0x0004
        /*0032*/ 	.short	0x0019
        /*0034*/ 	.byte	0x00, 0xf0, 0x05, 0x00


	//----- nvinfo : EIATTR_KPARAM_INFO
	.align		4
.L_2712:
        /*0038*/ 	.byte	0x04, 0x17
        /*003a*/ 	.short	(.L_2714 - .L_2713)
.L_2713:
        /*003c*/ 	.word	0x00000000
        /*0040*/ 	.short	0x0003
        /*0042*/ 	.short	0x0018
        /*0044*/ 	.byte	0x00, 0xf0, 0x05, 0x00


	//----- nvinfo : EIATTR_KPARAM_INFO
	.align		4
.L_2714:
        /*0048*/ 	.byte	0x04, 0x17
        /*004a*/ 	.short	(.L_2716 - .L_2715)
.L_2715:
        /*004c*/ 	.word	0x00000000
        /*0050*/ 	.short	0x0002
        /*0052*/ 	.short	0x0010
        /*0054*/ 	.byte	0x00, 0xf0, 0x21, 0x00


	//----- nvinfo : EIATTR_KPARAM_INFO
	.align		4
.L_2716:
        /*0058*/ 	.byte	0x04, 0x17
        /*005a*/ 	.short	(.L_2718 - .L_2717)
.L_2717:
        /*005c*/ 	.word	0x00000000
        /*0060*/ 	.short	0x0001
        /*0062*/ 	.short	0x0008
        /*0064*/ 	.byte	0x00, 0xf0, 0x21, 0x00


	//----- nvinfo : EIATTR_KPARAM_INFO
	.align		4
.L_2718:
        /*0068*/ 	.byte	0x04, 0x17
        /*006a*/ 	.short	(.L_2720 - .L_2719)
.L_2719:
        /*006c*/ 	.word	0x00000000
        /*0070*/ 	.short	0x0000
        /*0072*/ 	.short	0x0000
        /*0074*/ 	.byte	0x00, 0xf0, 0x11, 0x00


	//----- nvinfo : EIATTR_SPARSE_MMA_MASK
	.align		4
.L_2720:
        /*0078*/ 	.byte	0x03, 0x50
        /*007a*/ 	.short	0x0000


	//----- nvinfo : EIATTR_MAXREG_COUNT
	.align		4
        /*007c*/ 	.byte	0x03, 0x1b
        /*007e*/ 	.short	0x00ff


	//----- nvinfo : EIATTR_EXTERNS
	.align		4
        /*0080*/ 	.byte	0x04, 0x0f
        /*0082*/ 	.short	(.L_2722 - .L_2721)


	//   ....[0]....
	.align		4
.L_2721:
        /*0084*/ 	.word	index@(__assertfail)


	//----- nvinfo : EIATTR_MERCURY_ISA_VERSION
	.align		4
.L_2722:
        /*0088*/ 	.byte	0x03, 0x5f
        /*008a*/ 	.short	0x0101


	//----- nvinfo : EIATTR_VRC_CTA_INIT_COUNT
	.align		4
        /*008c*/ 	.byte	0x02, 0x4a
	.zero		1
	.zero		1


	//----- nvinfo : EIATTR_SYSCALL_OFFSETS
	.align		4
        /*0090*/ 	.byte	0x04, 0x46
        /*0092*/ 	.short	(.L_2724 - .L_2723)


	//   ....[0]....
.L_2723:
        /*0094*/ 	.word	0x00000fa0


	//   ....[1]....
        /*0098*/ 	.word	0x00001d40


	//   ....[2]....
        /*009c*/ 	.word	0x00002ba0


	//   ....[3]....
        /*00a0*/ 	.word	0x00003a10


	//----- nvinfo : EIATTR_EXIT_INSTR_OFFSETS
	.align		4
.L_2724:
        /*00a4*/ 	.byte	0x04, 0x1c
        /*00a6*/ 	.short	(.L_2726 - .L_2725)


	//   ....[0]....
.L_2725:
        /*00a8*/ 	.word	0x00002e40


	//   ....[1]....
        /*00ac*/ 	.word	0x00002f80


	//   ....[2]....
        /*00b0*/ 	.word	0x00002fc0


	//   ....[3]....
        /*00b4*/ 	.word	0x00003050


	//   ....[4]....
        /*00b8*/ 	.word	0x00003080


	//   ....[5]....
        /*00bc*/ 	.word	0x000030b0


	//   ....[6]....
        /*00c0*/ 	.word	0x00003130


	//   ....[7]....
        /*00c4*/ 	.word	0x00003160


	//   ....[8]....
        /*00c8*/ 	.word	0x000031e0


	//   ....[9]....
        /*00cc*/ 	.word	0x00003210


	//   ....[10]....
        /*00d0*/ 	.word	0x00003250


	//   ....[11]....
        /*00d4*/ 	.word	0x00003320


	//   ....[12]....
        /*00d8*/ 	.word	0x00003480


	//   ....[13]....
        /*00dc*/ 	.word	0x000035e0


	//   ....[14]....
        /*00e0*/ 	.word	0x00003730


	//   ....[15]....
        /*00e4*/ 	.word	0x00003760


	//   ....[16]....
        /*00e8*/ 	.word	0x00003790


	//   ....[17]....
        /*00ec*/ 	.word	0x00003850


	//   ....[18]....
        /*00f0*/ 	.word	0x000038b0


	//   ....[19]....
        /*00f4*/ 	.word	0x00003a20


	//   ....[20]....
        /*00f8*/ 	.word	0x00003b20


	//   ....[21]....
        /*00fc*/ 	.word	0x00003c50


	//   ....[22]....
        /*0100*/ 	.word	0x00003c80


	//----- nvinfo : EIATTR_MAX_THREADS
	.align		4
.L_2726:
        /*0104*/ 	.byte	0x04, 0x05
        /*0106*/ 	.short	(.L_2728 - .L_2727)
.L_2727:
        /*0108*/ 	.word	0x00000080
        /*010c*/ 	.word	0x00000001
        /*0110*/ 	.word	0x00000001


	//----- nvinfo : EIATTR_CRS_STACK_SIZE
	.align		4
.L_2728:
        /*0114*/ 	.byte	0x04, 0x1e
        /*0116*/ 	.short	(.L_2730 - .L_2729)
.L_2729:
        /*0118*/ 	.word	0x00000000


	//----- nvinfo : EIATTR_CBANK_PARAM_SIZE
	.align		4
.L_2730:
        /*011c*/ 	.byte	0x03, 0x19
        /*011e*/ 	.short	0x002c


	//----- nvinfo : EIATTR_PARAM_CBANK
	.align		4
        /*0120*/ 	.byte	0x04, 0x0a
        /*0122*/ 	.short	(.L_2732 - .L_2731)
	.align		4
.L_2731:
        /*0124*/ 	.word	index@(.nv.constant0._ZN2at6native27unrolled_elementwise_kernelINS0_11FillFunctorIN3c107complexIfEEEESt5arrayIPcLm1EELi4E23TrivialOffsetCalculatorILi0EjESA_ILi1EjENS0_6memory12LoadWithCastILi0EEENSD_13StoreWithCastILi1EEEEEviT_T0_T2_T3_T4_T5_)
        /*0128*/ 	.short	0x0380
        /*012a*/ 	.short	0x002c


	//----- nvinfo : EIATTR_SW_WAR
	.align		4
.L_2732:
        /*012c*/ 	.byte	0x04, 0x36
        /*012e*/ 	.short	(.L_2734 - .L_2733)
.L_2733:
        /*0130*/ 	.word	0x00000008
.L_2734:


//--------------------- .nv.info._ZN2at6native18elementwise_kernelILi128ELi2EZNS0_22gpu_kernel_impl_nocastINS0_11FillFunctorIN3c107complexIfEEEEEEvRNS_18TensorIteratorBaseERKT_EUliE_EEviT1_ --------------------------
	.section	.nv.info._ZN2at6native18elementwise_kernelILi128ELi2EZNS0_22gpu_kernel_impl_nocastINS0_11FillFunctorIN3c107complexIfEEEEEEvRNS_18TensorIteratorBaseERKT_EUliE_EEviT1_,"",@"SHT_CUDA_INFO"
	.sectionflags	@""
	.align	4


	//----- nvinfo : EIATTR_CUDA_API_VERSION
	.align		4
        /*0000*/ 	.byte	0x04, 0x37
        /*0002*/ 	.short	(.L_2736 - .L_2735)
.L_2735:
        /*0004*/ 	.word	0x00000082


	//----- nvinfo : EIATTR_KPARAM_INFO
	.align		4
.L_2736:
        /*0008*/ 	.byte	0x04, 0x17
        /*000a*/ 	.short	(.L_2738 - .L_2737)
.L_2737:
        /*000c*/ 	.word	0x00000000
        /*0010*/ 	.short	0x0001
        /*0012*/ 	.short	0x0008
        /*0014*/ 	.byte	0x00, 0xf0, 0xc1, 0x06


	//----- nvinfo : EIATTR_KPARAM_INFO
	.align		4
.L_2738:
        /*0018*/ 	.byte	0x04, 0x17
        /*001a*/ 	.short	(.L_2740 - .L_2739)
.L_2739:
        /*001c*/ 	.word	0x00000000
        /*0020*/ 	.short	0x0000
        /*0022*/ 	.short	0x0000
        /*0024*/ 	.byte	0x00, 0xf0, 0x11, 0x00


	//----- nvinfo : EIATTR_SPARSE_MMA_MASK
	.align		4
.L_2740:
        /*0028*/ 	.byte	0x03, 0x50
        /*002a*/ 	.short	0x0000


	//----- nvinfo : EIATTR_MAXREG_COUNT
	.align		4
        /*002c*/ 	.byte	0x03, 0x1b
        /*002e*/ 	.short	0x0080


	//----- nvinfo : EIATTR_MERCURY_ISA_VERSION
	.align		4
        /*0030*/ 	.byte	0x03, 0x5f
        /*0032*/ 	.short	0x0101


	//----- nvinfo : EIATTR_VRC_CTA_INIT_COUNT
	.align		4
        /*0034*/ 	.byte	0x02, 0x4a
	.zero		1
	.zero		1


	//----- nvinfo : EIATTR_EXIT_INSTR_OFFSETS
	.align		4
        /*0038*/ 	.byte	0x04, 0x1c
        /*003a*/ 	.short	(.L_2742 - .L_2741)


	//   ....[0]....
.L_2741:
        /*003c*/ 	.word	0x000000b0


	//   ....[1]....
        /*0040*/ 	.word	0x000000f0


	//   ....[2]....
        /*0044*/ 	.word	0x00001310


	//   ....[3]....
        /*0048*/ 	.word	0x00002480


	//----- nvinfo : EIATTR_MAX_THREADS
	.align		4
.L_2742:
        /*004c*/ 	.byte	0x04, 0x05
        /*004e*/ 	.short	(.L_2744 - .L_2743)
.L_2743:
        /*0050*/ 	.word	0x00000080
        /*0054*/ 	.word	0x00000001
        /*0058*/ 	.word	0x00000001


	//----- nvinfo : EIATTR_CRS_STACK_SIZE
	.align		4
.L_2744:
        /*005c*/ 	.byte	0x04, 0x1e
        /*005e*/ 	.short	(.L_2746 - .L_2745)
.L_2745:
        /*0060*/ 	.word	0x00000000


	//----- nvinfo : EIATTR_CBANK_PARAM_SIZE
	.align		4
.L_2746:
        /*0064*/ 	.byte	0x03, 0x19
        /*0066*/ 	.short	0x01b8


	//----- nvinfo : EIATTR_PARAM_CBANK
	.align		4
        /*0068*/ 	.byte	0x04, 0x0a
        /*006a*/ 	.short	(.L_2748 - .L_2747)
	.align		4
.L_2747:
        /*006c*/ 	.word	index@(.nv.constant0._ZN2at6native18elementwise_kernelILi128ELi2EZNS0_22gpu_kernel_impl_nocastINS0_11FillFunctorIN3c107complexIfEEEEEEvRNS_18TensorIteratorBaseERKT_EUliE_EEviT1_)
        /*0070*/ 	.short	0x0380
        /*0072*/ 	.short	0x01b8


	//----- nvinfo : EIATTR_SW_WAR
	.align		4
.L_2748:
        /*0074*/ 	.byte	0x04, 0x36
        /*0076*/ 	.short	(.L_2750 - .L_2749)
.L_2749:
        /*0078*/ 	.word	0x00000008
.L_2750:


//--------------------- .nv.info._ZN2at6native27unrolled_elementwise_kernelINS0_11FillFunctorIN3c107complexIfEEEESt5arrayIPcLm1EELi4E23TrivialOffsetCalculatorILi0EjESA_ILi1EjENS0_6memory15LoadWithoutCastENSD_16StoreWithoutCastEEEviT_T0_T2_T3_T4_T5_ --------------------------
	.section	.nv.info._ZN2at6native27unrolled_elementwise_kernelINS0_11FillFunctorIN3c107complexIfEEEESt5arrayIPcLm1EELi4E23TrivialOffsetCalculatorILi0EjESA_ILi1EjENS0_6memory15LoadWithoutCastENSD_16StoreWithoutCastEEEviT_T0_T2_T3_T4_T5_,"",@"SHT_CUDA_INFO"
	.sectionflags	@""
	.align	4


	//----- nvinfo : EIATTR_CUDA_API_VERSION
	.align		4
        /*0000*/ 	.byte	0x04, 0x37
        /*0002*/ 	.short	(.L_2752 - .L_2751)
.L_2751:
        /*0004*/ 	.word	0x00000082


	//----- nvinfo : EIATTR_KPARAM_INFO
	.align		4
.L_2752:
        /*0008*/ 	.byte	0x04, 0x17
        /*000a*/ 	.short	(.L_2754 - .L_2753)
.L_2753:
        /*000c*/ 	.word	0x00000000
        /*0010*/ 	.short	0x0006
        /*0012*/ 	.short	0x001b
        /*0014*/ 	.byte	0x00, 0xf0, 0x05, 0x00


	//----- nvinfo : EIATTR_KPARAM_INFO
	.align		4
.L_2754:
        /*0018*/ 	.byte	0x04, 0x17
        /*001a*/ 	.short	(.L_2756 - .L_2755)
.L_2755:
        /*001c*/ 	.word	0x00000000
        /*0020*/ 	.short	0x0005
        /*0022*/ 	.short	0x001a
        /*0024*/ 	.byte	0x00, 0xf0, 0x05, 0x00


	//----- nvinfo : EIATTR_KPARAM_INFO
	.align		4
.L_2756:
        /*0028*/ 	.byte	0x04, 0x17
        /*002a*/ 	.short	(.L_2758 - .L_2757)
.L_2757:
        /*002c*/ 	.word	0x00000000
        /*0030*/ 	.short	0x0004
        /*0032*/ 	.short	0x0019
        /*0034*/ 	.byte	0x00, 0xf0, 0x05, 0x00


	//----- nvinfo : EIATTR_KPARAM_INFO
	.align		4
.L_2758:
        /*0038*/ 	.byte	0x04, 0x17
        /*003a*/ 	.short	(.L_2760 - .L_2759)
.L_2759:
        /*003c*/ 	.word	0x00000000
        /*0040*/ 	.short	0x0003
        /*0042*/ 	.short	0x0018
        /*0044*/ 	.byte	0x00, 0xf0, 0x05, 0x00


	//----- nvinfo : EIATTR_KPARAM_INFO
	.align		4
.L_2760:
        /*0048*/ 	.byte	0x04, 0x17
        /*004a*/ 	.short	(.L_2762 - .L_2761)
.L_2761:
        /*004c*/ 	.word	0x00000000
        /*0050*/ 	.short	0x0002
        /*0052*/ 	.short	0x0010
        /*0054*/ 	.byte	0x00, 0xf0, 0x21, 0x00


	//----- nvinfo : EIATTR_KPARAM_INFO
	.align		4
.L_2762:
        /*0058*/ 	.byte	0x04, 0x17
        /*005a*/ 	.short	(.L_2764 - .L_2763)
.L_2763:
        /*005c*/ 	.word	0x00000000
        /*0060*/ 	.short	0x0001
        /*0062*/ 	.short	0x0008
        /*0064*/ 	.byte	0x00, 0xf0, 0x21, 0x00


	//----- nvinfo : EIATTR_KPARAM_INFO
	.align		4
.L_2764:
        /*0068*/ 	.byte	0x04, 0x17
        /*006a*/ 	.short	(.L_2766 - .L_2765)
.L_2765:
        /*006c*/ 	.word	0x00000000
        /*0070*/ 	.short	0x0000
        /*0072*/ 	.short	0x0000
        /*0074*/ 	.byte	0x00, 0xf0, 0x11, 0x00


	//----- nvinfo : EIATTR_SPARSE_MMA_MASK
	.align		4
.L_2766:
        /*0078*/ 	.byte	0x03, 0x50
        /*007a*/ 	.short	0x0000


	//----- nvinfo : EIATTR_MAXREG_COUNT
	.align		4
        /*007c*/ 	.byte	0x03, 0x1b
        /*007e*/ 	.short	0x00ff


	//----- nvinfo : EIATTR_MERCURY_ISA_VERSION
	.align		4
        /*0080*/ 	.byte	0x03, 0x5f
        /*0082*/ 	.short	0x0101


	//----- nvinfo : EIATTR_VRC_CTA_INIT_COUNT
	.align		4
        /*0084*/ 	.byte	0x02, 0x4a
	.zero		1
	.zero		1


	//----- nvinfo : EIATTR_EXIT_INSTR_OFFSETS
	.align		4
        /*0088*/ 	.byte	0x04, 0x1c
        /*008a*/ 	.short	(.L_2768 - .L_2767)


	//   ....[0]....
.L_2767:
        /*008c*/ 	.word	0x000002a0


	//   ....[1]....
        /*0090*/ 	.word	0x00000330


	//----- nvinfo : EIATTR_MAX_THREADS
	.align		4
.L_2768:
        /*0094*/ 	.byte	0x04, 0x05
        /*0096*/ 	.short	(.L_2770 - .L_2769)
.L_2769:
        /*0098*/ 	.word	0x00000080
        /*009c*/ 	.word	0x00000001
        /*00a0*/ 	.word	0x00000001


	//----- nvinfo : EIATTR_CRS_STACK_SIZE
	.align		4
.L_2770:
        /*00a4*/ 	.byte	0x04, 0x1e
        /*00a6*/ 	.short	(.L_2772 - .L_2771)
.L_2771:
        /*00a8*/ 	.word	0x00000000


	//----- nvinfo : EIATTR_CBANK_PARAM_SIZE
	.align		4
.L_2772:
        /*00ac*/ 	.byte	0x03, 0x19
        /*00ae*/ 	.short	0x001c


	//----- nvinfo : EIATTR_PARAM_CBANK
	.align		4
        /*00b0*/ 	.byte	0x04, 0x0a
        /*00b2*/ 	.short	(.L_2774 - .L_2773)
	.align		4
.L_2773:
        /*00b4*/ 	.word	index@(.nv.constant0._ZN2at6native27unrolled_elementwise_kernelINS0_11FillFunctorIN3c107complexIfEEEESt5arrayIPcLm1EELi4E23TrivialOffsetCalculatorILi0EjESA_ILi1EjENS0_6memory15LoadWithoutCastENSD_16StoreWithoutCastEEEviT_T0_T2_T3_T4_T5_)
        /*00b8*/ 	.short	0x0380
        /*00ba*/ 	.short	0x001c


	//----- nvinfo : EIATTR_SW_WAR
	.align		4
.L_2774:
        /*00bc*/ 	.byte	0x04, 0x36
        /*00be*/ 	.short	(.L_2776 - .L_2775)
.L_2775:
        /*00c0*/ 	.word	0x00000008
.L_2776:


//--------------------- .nv.info._ZN2at6native29vectorized_elementwise_kernelILi2ENS0_11FillFunctorIN3c107complexIfEEEESt5arrayIPcLm1EEEEviT0_T1_ --------------------------
	.section	.nv.info._ZN2at6native29vectorized_elementwise_kernelILi2ENS0_11FillFunctorIN3c107complexIfEEEESt5arrayIPcLm1EEEEviT0_T1_,"",@"SHT_CUDA_INFO"
	.sectionflags	@""
	.align	4


	//----- nvinfo : EIATTR_CUDA_API_VERSION
	.align		4
        /*0000*/ 	.byte	0x04, 0x37
        /*0002*/ 	.short	(.L_2778 - .L_2777)
.L_2777:
        /*0004*/ 	.word	0x00000082


	//----- nvinfo : EIATTR_KPARAM_INFO
	.align		4
.L_2778:
        /*0008*/ 	.byte	0x04, 0x17
        /*000a*/ 	.short	(.L_2780 - .L_2779)
.L_2779:
        /*000c*/ 	.word	0x00000000
        /*0010*/ 	.short	0x0002
        /*0012*/ 	.short	0x0010
        /*0014*/ 	.byte	0x00, 0xf0, 0x21, 0x00


	//----- nvinfo : EIATTR_KPARAM_INFO
	.align		4
.L_2780:
        /*0018*/ 	.byte	0x04, 0x17
        /*001a*/ 	.short	(.L_2782 - .L_2781)
.L_2781:
        /*001c*/ 	.word	0x00000000
        /*0020*/ 	.short	0x0001
        /*0022*/ 	.short	0x0008
        /*0024*/ 	.byte	0x00, 0xf0, 0x21, 0x00


	//----- nvinfo : EIATTR_KPARAM_INFO
	.align		4
.L_2782:
        /*0028*/ 	.byte	0x04, 0x17
        /*002a*/ 	.short	(.L_2784 - .L_2783)
.L_2783:
        /*002c*/ 	.word	0x00000000
        /*0030*/ 	.short	0x0000
        /*0032*/ 	.short	0x0000
        /*0034*/ 	.byte	0x00, 0xf0, 0x11, 0x00


	//----- nvinfo : EIATTR_SPARSE_MMA_MASK
	.align		4
.L_2784:
        /*0038*/ 	.byte	0x03, 0x50
        /*003a*/ 	.short	0x0000


	//----- nvinfo : EIATTR_MAXREG_COUNT
	.align		4
        /*003c*/ 	.byte	0x03, 0x1b
        /*003e*/ 	.short	0x00ff


	//----- nvinfo : EIATTR_MERCURY_ISA_VERSION
	.align		4
        /*0040*/ 	.byte	0x03, 0x5f
        /*0042*/ 	.short	0x0101


	//----- nvinfo : EIATTR_VRC_CTA_INIT_COUNT
	.align		4
        /*0044*/ 	.byte	0x02, 0x4a
	.zero		1
	.zero		1


	//----- nvinfo : EIATTR_EXIT_INSTR_OFFSETS
	.align		4
        /*0048*/ 	.byte	0x04, 0x1c
        /*004a*/ 	.short	(.L_2786 - .L_2785)


	//   ....[0]....
.L_2785:
        /*004c*/ 	.word	0x000005e0


	//   ....[1]....
        /*0050*/ 	.word	0x00000670


	//   ....[2]....
        /*0054*/ 	.word	0x000007f0


	//----- nvinfo : EIATTR_MAX_THREADS
	.align		4
.L_2786:
        /*0058*/ 	.byte	0x04, 0x05
        /*005a*/ 	.short	(.L_2788 - .L_2787)
.L_2787:
        /*005c*/ 	.word	0x00000080
        /*0060*/ 	.word	0x00000001
        /*0064*/ 	.word	0x00000001


	//----- nvinfo : EIATTR_CRS_STACK_SIZE
	.align		4
.L_2788:
        /*0068*/ 	.byte	0x04, 0x1e
        /*006a*/ 	.short	(.L_2790 - .L_2789)
.L_2789:
        /*006c*/ 	.word	0x00000000


	//----- nvinfo : EIATTR_CBANK_PARAM_SIZE
	.align		4
.L_2790:
        /*0070*/ 	.byte	0x03, 0x19
        /*0072*/ 	.short	0x0018


	//----- nvinfo : EIATTR_PARAM_CBANK
	.align		4
        /*0074*/ 	.byte	0x04, 0x0a
        /*0076*/ 	.short	(.L_2792 - .L_2791)
	.align		4
.L_2791:
        /*0078*/ 	.word	index@(.nv.constant0._ZN2at6native29vectorized_elementwise_kernelILi2ENS0_11FillFunctorIN3c107complexIfEEEESt5arrayIPcLm1EEEEviT0_T1_)
        /*007c*/ 	.short	0x0380
        /*007e*/ 	.short	0x0018


	//----- nvinfo : EIATTR_SW_WAR
	.align		4
.L_2792:
        /*0080*/ 	.byte	0x04, 0x36
        /*0082*/ 	.short	(.L_2794 - .L_2793)
.L_2793:
        /*0084*/ 	.word	0x00000008
.L_2794:


//--------------------- .nv.info._ZN2at6native29vectorized_elementwise_kernelILi4ENS0_11FillFunctorIN3c107complexIfEEEESt5arrayIPcLm1EEEEviT0_T1_ --------------------------
	.section	.nv.info._ZN2at6native29vectorized_elementwise_kernelILi4ENS0_11FillFunctorIN3c107complexIfEEEESt5arrayIPcLm1EEEEviT0_T1_,"",@"SHT_CUDA_INFO"
	.sectionflags	@""
	.align	4


	//----- nvinfo : EIATTR_CUDA_API_VERSION
	.align		4
        /*0000*/ 	.byte	0x04, 0x37
        /*0002*/ 	.short	(.L_2796 - .L_2795)
.L_2795:
        /*0004*/ 	.word	0x00000082


	//----- nvinfo : EIATTR_KPARAM_INFO
	.align		4
.L_2796:
        /*0008*/ 	.byte	0x04, 0x17
        /*000a*/ 	.short	(.L_2798 - .L_2797)
.L_2797:
        /*000c*/ 	.word	0x00000000
        /*0010*/ 	.short	0x0002
        /*0012*/ 	.short	0x0010
        /*0014*/ 	.byte	0x00, 0xf0, 0x21, 0x00


	//----- nvinfo : EIATTR_KPARAM_INFO
	.align		4
.L_2798:
        /*0018*/ 	.byte	0x04, 0x17
        /*001a*/ 	.short	(.L_2800 - .L_2799)
.L_2799:
        /*001c*/ 	.word	0x00000000
        /*0020*/ 	.short	0x0001
        /*0022*/ 	.short	0x0008
        /*0024*/ 	.byte	0x00, 0xf0, 0x21, 0x00


	//----- nvinfo : EIATTR_KPARAM_INFO
	.align		4
.L_2800:
        /*0028*/ 	.byte	0x04, 0x17
        /*002a*/ 	.short	(.L_2802 - .L_2801)
.L_2801:
        /*002c*/ 	.word	0x00000000
        /*0030*/ 	.short	0x0000
        /*0032*/ 	.short	0x0000
        /*0034*/ 	.byte	0x00, 0xf0, 0x11, 0x00


	//----- nvinfo : EIATTR_SPARSE_MMA_MASK
	.align		4
.L_2802:
        /*0038*/ 	.byte	0x03, 0x50
        /*003a*/ 	.short	0x0000


	//----- nvinfo : EIATTR_MAXREG_COUNT
	.align		4
        /*003c*/ 	.byte	0x03, 0x1b
        /*003e*/ 	.short	0x00ff


	//----- nvinfo : EIATTR_MERCURY_ISA_VERSION
	.align		4
        /*0040*/ 	.byte	0x03, 0x5f
        /*0042*/ 	.short	0x0101


	//----- nvinfo : EIATTR_VRC_CTA_INIT_COUNT
	.align		4
        /*0044*/ 	.byte	0x02, 0x4a
	.zero		1
	.zero		1


	//----- nvinfo : EIATTR_EXIT_INSTR_OFFSETS
	.align		4
        /*0048*/ 	.byte	0x04, 0x1c
        /*004a*/ 	.short	(.L_2804 - .L_2803)


	//   ....[0]....
.L_2803:
        /*004c*/ 	.word	0x000005e0


	//   ....[1]....
        /*0050*/ 	.word	0x00000670


	//   ....[2]....
        /*0054*/ 	.word	0x000007d0


	//----- nvinfo : EIATTR_MAX_THREADS
	.align		4
.L_2804:
        /*0058*/ 	.byte	0x04, 0x05
        /*005a*/ 	.short	(.L_2806 - .L_2805)
.L_2805:
        /*005c*/ 	.word	0x00000080
        /*0060*/ 	.word	0x00000001
        /*0064*/ 	.word	0x00000001


	//----- nvinfo : EIATTR_CRS_STACK_SIZE
	.align		4
.L_2806:
        /*0068*/ 	.byte	0x04, 0x1e
        /*006a*/ 	.short	(.L_2808 - .L_2807)
.L_2807:
        /*006c*/ 	.word	0x00000000


	//----- nvinfo : EIATTR_CBANK_PARAM_SIZE
	.align		4
.L_2808:
        /*0070*/ 	.byte	0x03, 0x19
        /*0072*/ 	.short	0x0018


	//----- nvinfo : EIATTR_PARAM_CBANK
	.align		4
        /*0074*/ 	.byte	0x04, 0x0a
        /*0076*/ 	.short	(.L_2810 - .L_2809)
	.align		4
.L_2809:
        /*0078*/ 	.word	index@(.nv.constant0._ZN2at6native29vectorized_elementwise_kernelILi4ENS0_11FillFunctorIN3c107complexIfEEEESt5arrayIPcLm1EEEEviT0_T1_)
        /*007c*/ 	.short	0x0380
        /*007e*/ 	.short	0x0018


	//----- nvinfo : EIATTR_SW_WAR
	.align		4
.L_2810:
        /*0080*/ 	.byte	0x04, 0x36
        /*0082*/ 	.short	(.L_2812 - .L_2811)
.L_2811:
        /*0084*/ 	.word	0x00000008
.L_2812:


//--------------------- .nv.info._ZN2at6native29vectorized_elementwise_kernelILi8ENS0_11FillFunctorIN3c107complexIfEEEESt5arrayIPcLm1EEEEviT0_T1_ --------------------------
	.section	.nv.info._ZN2at6native29vectorized_elementwise_kernelILi8ENS0_11FillFunctorIN3c107complexIfEEEESt5arrayIPcLm1EEEEviT0_T1_,"",@"SHT_CUDA_INFO"
	.sectionflags	@""
	.align	4


	//----- nvinfo : EIATTR_CUDA_API_VERSION
	.align		4
        /*0000*/ 	.byte	0x04, 0x37
        /*0002*/ 	.short	(.L_2814 - .L_2813)
.L_2813:
        /*0004*/ 	.word	0x00000082


	//----- nvinfo : EIATTR_KPARAM_INFO
	.align		4
.L_2814:
        /*0008*/ 	.byte	0x04, 0x17
        /*000a*/ 	.short	(.L_2816 - .L_2815)
.L_2815:
        /*000c*/ 	.word	0x00000000
        /*0010*/ 	.short	0x0002
        /*0012*/ 	.short	0x0010
        /*0014*/ 	.byte	0x00, 0xf0, 0x21, 0x00


	//----- nvinfo : EIATTR_KPARAM_INFO
	.align		4
.L_2816:
        /*0018*/ 	.byte	0x04, 0x17
        /*001a*/ 	.short	(.L_2818 - .L_2817)
.L_2817:
        /*001c*/ 	.word	0x00000000
        /*0020*/ 	.short	0x0001
        /*0022*/ 	.short	0x0008
        /*0024*/ 	.byte	0x00, 0xf0, 0x21, 0x00


	//----- nvinfo : EIATTR_KPARAM_INFO
	.align		4
.L_2818:
        /*0028*/ 	.byte	0x04, 0x17
        /*002a*/ 	.short	(.L_2820 - .L_2819)
.L_2819:
        /*002c*/ 	.word	0x00000000
        /*0030*/ 	.short	0x0000
        /*0032*/ 	.short	0x0000
        /*0034*/ 	.byte	0x00, 0xf0, 0x11, 0x00


	//----- nvinfo : EIATTR_SPARSE_MMA_MASK
	.align		4
.L_2820:
        /*0038*/ 	.byte	0x03, 0x50
        /*003a*/ 	.short	0x0000


	//----- nvinfo : EIATTR_MAXREG_COUNT
	.align		4
        /*003c*/ 	.byte	0x03, 0x1b
        /*003e*/ 	.short	0x00ff


	//----- nvinfo : EIATTR_MERCURY_ISA_VERSION
	.align		4
        /*0040*/ 	.byte	0x03, 0x5f
        /*0042*/ 	.short	0x0101


	//----- nvinfo : EIATTR_VRC_CTA_INIT_COUNT
	.align		4
        /*0044*/ 	.byte	0x02, 0x4a
	.zero		1
	.zero		1


	//----- nvinfo : EIATTR_EXIT_INSTR_OFFSETS
	.align		4
        /*0048*/ 	.byte	0x04, 0x1c
        /*004a*/ 	.short	(.L_2822 - .L_2821)


	//   ....[0]....
.L_2821:
        /*004c*/ 	.word	0x000005e0


	//   ....[1]....
        /*0050*/ 	.word	0x00000670


	//   ....[2]....
        /*0054*/ 	.word	0x000007d0


	//----- nvinfo : EIATTR_MAX_THREADS
	.align		4
.L_2822:
        /*0058*/ 	.byte	0x04, 0x05
        /*005a*/ 	.short	(.L_2824 - .L_2823)
.L_2823:
        /*005c*/ 	.word	0x00000080
        /*0060*/ 	.word	0x00000001
        /*0064*/ 	.word	0x00000001


	//----- nvinfo : EIATTR_CRS_STACK_SIZE
	.align		4
.L_2824:
        /*0068*/ 	.byte	0x04, 0x1e
        /*006a*/ 	.short	(.L_2826 - .L_2825)
.L_2825:
        /*006c*/ 	.word	0x00000000


	//----- nvinfo : EIATTR_CBANK_PARAM_SIZE
	.align		4
.L_2826:
        /*0070*/ 	.byte	0x03, 0x19
        /*0072*/ 	.short	0x0018


	//----- nvinfo : EIATTR_PARAM_CBANK
	.align		4
        /*0074*/ 	.byte	0x04, 0x0a
        /*0076*/ 	.short	(.L_2828 - .L_2827)
	.align		4
.L_2827:
        /*0078*/ 	.word	index@(.nv.constant0._ZN2at6native29vectorized_elementwise_kernelILi8ENS0_11FillFunctorIN3c107complexIfEEEESt5arrayIPcLm1EEEEviT0_T1_)
        /*007c*/ 	.short	0x0380
        /*007e*/ 	.short	0x0018


	//----- nvinfo : EIATTR_SW_WAR
	.align		4
.L_2828:
        /*0080*/ 	.byte	0x04, 0x36
        /*0082*/ 	.short	(.L_2830 - .L_2829)
.L_2829:
        /*0084*/ 	.word	0x00000008
.L_2830:


//--------------------- .nv.info._ZN2at6native18elementwise_kernelILi128ELi4EZNS0_15gpu_kernel_implINS0_11FillFunctorIN3c107complexIdEEEEEEvRNS_18TensorIteratorBaseERKT_EUliE_EEviT1_ --------------------------
	.section	.nv.info._ZN2at6native18elementwise_kernelILi128ELi4EZNS0_15gpu_kernel_implINS0_11FillFunctorIN3c107complexIdEEEEEEvRNS_18TensorIteratorBaseERKT_EUliE_EEviT1_,"",@"SHT_CUDA_INFO"
	.sectionflags	@""
	.align	4


	//----- nvinfo : EIATTR_CUDA_API_VERSION
	.align		4
        /*0000*/ 	.byte	0x04, 0x37
        /*0002*/ 	.short	(.L_2832 - .L_2831)
.L_2831:
        /*0004*/ 	.word	0x00000082


	//----- nvinfo : EIATTR_KPARAM_INFO
	.align		4
.L_2832:
        /*0008*/ 	.byte	0x04, 0x17
        /*000a*/ 	.short	(.L_2834 - .L_2833)
.L_2833:
        /*000c*/ 	.word	0x00000000
        /*0010*/ 	.short	0x0001
        /*0012*/ 	.short	0x0010
        /*0014*/ 	.byte	0x00, 0xf0, 0x01, 0x07


	//----- nvinfo : EIATTR_KPARAM_INFO
	.align		4
.L_2834:
        /*0018*/ 	.byte	0x04, 0x17
        /*001a*/ 	.short	(.L_2836 - .L_2835)
.L_2835:
        /*001c*/ 	.word	0x00000000
        /*0020*/ 	.short	0x0000
        /*0022*/ 	.short	0x0000
        /*0024*/ 	.byte	0x00, 0xf0, 0x11, 0x00


	//----- nvinfo : EIATTR_SPARSE_MMA_MASK
	.align		4
.L_2836:
        /*0028*/ 	.byte	0x03, 0x50
        /*002a*/ 	.short	0x0000


	//----- nvinfo : EIATTR_MAXREG_COUNT
	.align		4
        /*002c*/ 	.byte	0x03, 0x1b
        /*002e*/ 	.short	0x0080


	//----- nvinfo : EIATTR_EXTERNS
	.align		4
        /*0030*/ 	.byte	0x04, 0x0f
        /*0032*/ 	.short	(.L_2838 - .L_2837)


	//   ....[0]....
	.align		4
.L_2837:
        /*0034*/ 	.word	index@(__assertfail)


	//----- nvinfo : EIATTR_MERCURY_ISA_VERSION
	.align		4
.L_2838:
        /*0038*/ 	.byte	0x03, 0x5f
        /*003a*/ 	.short	0x0101


	//----- nvinfo : EIATTR_VRC_CTA_INIT_COUNT
	.align		4
        /*003c*/ 	.byte	0x02, 0x4a
	.zero		1
	.zero		1


	//----- nvinfo : EIATTR_SYSCALL_OFFSETS
	.align		4
        /*0040*/ 	.byte	0x04, 0x46
        /*0042*/ 	.short	(.L_2840 - .L_2839)


	//   ....[0]....
.L_2839:
        /*0044*/ 	.word	0x00001ed0


	//   ....[1]....
        /*0048*/ 	.word	0x00003aa0


	//   ....[2]....
        /*004c*/ 	.word	0x00005630


	//   ....[3]....
        /*0050*/ 	.word	0x000071a0


	//----- nvinfo : EIATTR_EXIT_INSTR_OFFSETS
	.align		4
.L_2840:
        /*0054*/ 	.byte	0x04, 0x1c
        /*0056*/ 	.short	(.L_2842 - .L_2841)


	//   ....[0]....
.L_2841:
        /*0058*/ 	.word	0x000056c0


	//   ....[1]....
        /*005c*/ 	.word	0x00006940


	//   ....[2]....
        /*0060*/ 	.word	0x00006960


	//   ....[3]....
        /*0064*/ 	.word	0x000069e0


	//   ....[4]....
        /*0068*/ 	.word	0x00006a00


	//   ....[5]....
        /*006c*/ 	.word	0x00006a20


	//   ....[6]....
        /*0070*/ 	.word	0x00006aa0


	//   ....[7]....
        /*0074*/ 	.word	0x00006ad0


	//   ....[8]....
        /*0078*/ 	.word	0x00006b50


	//   ....[9]....
        /*007c*/ 	.word	0x00006b80


	//   ....[10]....
        /*0080*/ 	.word	0x00006bb0


	//   ....[11]....
        /*0084*/ 	.word	0x00006c50


	//   ....[12]....
        /*0088*/ 	.word	0x00006c90


	//   ....[13]....
        /*008c*/ 	.word	0x00006d60


	//   ....[14]....
        /*0090*/ 	.word	0x00006dc0


	//   ....[15]....
        /*0094*/ 	.word	0x00006df0


	//   ....[16]....
        /*0098*/ 	.word	0x00006e90


	//   ....[17]....
        /*009c*/ 	.word	0x00006f50


	//   ....[18]....
        /*00a0*/ 	.word	0x00007010


	//   ....[19]....
        /*00a4*/ 	.word	0x000070a0


	//   ....[20]....
        /*00a8*/ 	.word	0x000071b0


	//   ....[21]....
        /*00ac*/ 	.word	0x000071d0


	//   ....[22]....
        /*00b0*/ 	.word	0x000071f0


	//----- nvinfo : EIATTR_MAX_THREADS
	.align		4
.L_2842:
        /*00b4*/ 	.byte	0x04, 0x05
        /*00b6*/ 	.short	(.L_2844 - .L_2843)
.L_2843:
        /*00b8*/ 	.word	0x00000080
        /*00bc*/ 	.word	0x00000001
        /*00c0*/ 	.word	0x00000001


	//----- nvinfo : EIATTR_CRS_STACK_SIZE
	.align		4
.L_2844:
        /*00c4*/ 	.byte	0x04, 0x1e
        /*00c6*/ 	.short	(.L_2846 - .L_2845)
.L_2845:
        /*00c8*/ 	.word	0x00000000


	//----- nvinfo : EIATTR_CBANK_PARAM_SIZE
	.align		4
.L_2846:
        /*00cc*/ 	.byte	0x03, 0x19
        /*00ce*/ 	.short	0x01d0


	//----- nvinfo : EIATTR_PARAM_CBANK
	.align		4
        /*00d0*/ 	.byte	0x04, 0x0a
        /*00d2*/ 	.short	(.L_2848 - .L_2847)
	.align		4
.L_2847:
        /*00d4*/ 	.word	index@(.nv.constant0._ZN2at6native18elementwise_kernelILi128ELi4EZNS0_15gpu_kernel_implINS0_11FillFunctorIN3c107complexIdEEEEEEvRNS_18TensorIteratorBaseERKT_EUliE_EEviT1_)
        /*00d8*/ 	.short	0x0380
        /*00da*/ 	.short	0x01d0


	//----- nvinfo : EIATTR_SW_WAR
	.align		4
.L_2848:
        /*00dc*/ 	.byte	0x04, 0x36
        /*00de*/ 	.short	(.L_2850 - .L_2849)
.L_2849:
        /*00e0*/ 	.word	0x00000008
.L_2850:


//--------------------- .nv.info._ZN2at6native27unrolled_elementwise_kernelINS0_11FillFunctorIN3c107complexIdEEEESt5arrayIPcLm1EELi4E23TrivialOffsetCalculatorILi0EjESA_ILi1EjENS0_6memory12LoadWithCastILi0EEENSD_13StoreWithCastILi1EEEEEviT_T0_T2_T3_T4_T5_ --------------------------
	.section	.nv.info._ZN2at6native27unrolled_elementwise_kernelINS0_11FillFunctorIN3c107complexIdEEEESt5arrayIPcLm1EELi4E23TrivialOffsetCalculatorILi0EjESA_ILi1EjENS0_6memory12LoadWithCastILi0EEENSD_13StoreWithCastILi1EEEEEviT_T0_T2_T3_T4_T5_,"",@"SHT_CUDA_INFO"
	.sectionflags	@""
	.align	4


	//----- nvinfo : EIATTR_CUDA_API_VERSION
	.align		4
        /*0000*/ 	.byte	0x04, 0x37
        /*0002*/ 	.short	(.L_2852 - .L_2851)
.L_2851:
        /*0004*/ 	.word	0x00000082


	//----- nvinfo : EIATTR_KPARAM_INFO
	.align		4
.L_2852:
        /*0008*/ 	.byte	0x04, 0x17
        /*000a*/ 	.short	(.L_2854 - .L_2853)
.L_2853:
        /*000c*/ 	.word	0x00000000
        /*0010*/ 	.short	0x0006
        /*0012*/ 	.short	0x0034
        /*0014*/ 	.byte	0x00, 0xf0, 0x21, 0x00


	//----- nvinfo : EIATTR_KPARAM_INFO
	.align		4
.L_2854:
        /*0018*/ 	.byte	0x04, 0x17
        /*001a*/ 	.short	(.L_2856 - .L_2855)
.L_2855:
        /*001c*/ 	.word	0x00000000
        /*0020*/ 	.short	0x0005
        /*0022*/ 	.short	0x002c
        /*0024*/ 	.byte	0x00, 0xf0, 0x21, 0x00


	//----- nvinfo : EIATTR_KPARAM_INFO
	.align		4
.L_2856:
        /*0028*/ 	.byte	0x04, 0x17
        /*002a*/ 	.short	(.L_2858 - .L_2857)
.L_2857:
        /*002c*/ 	.word	0x00000000
        /*0030*/ 	.short	0x0004
        /*0032*/ 	.short	0x0029
        /*0034*/ 	.byte	0x00, 0xf0, 0x05, 0x00


	//----- nvinfo : EIATTR_KPARAM_INFO
	.align		4
.L_2858:
        /*0038*/ 	.byte	0x04, 0x17
        /*003a*/ 	.short	(.L_2860 - .L_2859)
.L_2859:
        /*003c*/ 	.word	0x00000000
        /*0040*/ 	.short	0x0003
        /*0042*/ 	.short	0x0028
        /*0044*/ 	.byte	0x00, 0xf0, 0x05, 0x00


	//----- nvinfo : EIATTR_KPARAM_INFO
	.align		4
.L_2860:
        /*0048*/ 	.byte	0x04, 0x17
        /*004a*/ 	.short	(.L_2862 - .L_2861)
.L_2861:
        /*004c*/ 	.word	0x00000000
        /*0050*/ 	.short	0x0002
        /*0052*/ 	.short	0x0020
        /*0054*/ 	.byte	0x00, 0xf0, 0x21, 0x00


	//----- nvinfo : EIATTR_KPARAM_INFO
	.align		4
.L_2862:
        /*0058*/ 	.byte	0x04, 0x17
        /*005a*/ 	.short	(.L_2864 - .L_2863)
.L_2863:
        /*005c*/ 	.word	0x00000000
        /*0060*/ 	.short	0x0001
        /*0062*/ 	.short	0x0010
        /*0064*/ 	.byte	0x00, 0xf0, 0x41, 0x00


	//----- nvinfo : EIATTR_KPARAM_INFO
	.align		4
.L_2864:
        /*0068*/ 	.byte	0x04, 0x17
        /*006a*/ 	.short	(.L_2866 - .L_2865)
.L_2865:
        /*006c*/ 	.word	0x00000000
        /*0070*/ 	.short	0x0000
        /*0072*/ 	.short	0x0000
        /*0074*/ 	.byte	0x00, 0xf0, 0x11, 0x00


	//----- nvinfo : EIATTR_SPARSE_MMA_MASK
	.align		4
.L_2866:
        /*0078*/ 	.byte	0x03, 0x50
        /*007a*/ 	.short	0x0000


	//----- nvinfo : EIATTR_MAXREG_COUNT
	.align		4
        /*007c*/ 	.byte	0x03, 0x1b
        /*007e*/ 	.short	0x00ff


	//----- nvinfo : EIATTR_EXTERNS
	.align		4
        /*0080*/ 	.byte	0x04, 0x0f
        /*0082*/ 	.short	(.L_2868 - .L_2867)


	//   ....[0]....
	.align		4
.L_2867:
        /*0084*/ 	.word	index@(__assertfail)


	//----- nvinfo : EIATTR_MERCURY_ISA_VERSION
	.align		4
.L_2868:
        /*0088*/ 	.byte	0x03, 0x5f
        /*008a*/ 	.short	0x0101


	//----- nvinfo : EIATTR_VRC_CTA_INIT_COUNT
	.align		4
        /*008c*/ 	.byte	0x02, 0x4a
	.zero		1
	.zero		1


	//----- nvinfo : EIATTR_SYSCALL_OFFSETS
	.align		4
        /*0090*/ 	.byte	0x04, 0x46
        /*0092*/ 	.short	(.L_2870 - .L_2869)


	//   ....[0]....
.L_2869:
        /*0094*/ 	.word	0x00001330


	//   ....[1]....
        /*0098*/ 	.word	0x00002340


	//   ....[2]....
        /*009c*/ 	.word	0x000034b0


	//   ....[3]....
        /*00a0*/ 	.word	0x00004630


	//----- nvinfo : EIATTR_EXIT_INSTR_OFFSETS
	.align		4
.L_2870:
        /*00a4*/ 	.byte	0x04, 0x1c
        /*00a6*/ 	.short	(.L_2872 - .L_2871)


	//   ....[0]....
.L_2871:
        /*00a8*/ 	.word	0x00003840


	//   ....[1]....
        /*00ac*/ 	.word	0x00003980


	//   ....[2]....
        /*00b0*/ 	.word	0x000039c0


	//   ....[3]....
        /*00b4*/ 	.word	0x00003a50


	//   ....[4]....
        /*00b8*/ 	.word	0x00003a80


	//   ....[5]....
        /*00bc*/ 	.word	0x00003ab0


	//   ....[6]....
        /*00c0*/ 	.word	0x00003b80


	//   ....[7]....
        /*00c4*/ 	.word	0x00003c00


	//   ....[8]....
        /*00c8*/ 	.word	0x00003d00


	//   ....[9]....
        /*00cc*/ 	.word	0x00003db0


	//   ....[10]....
        /*00d0*/ 	.word	0x00003dd0


	//   ....[11]....
        /*00d4*/ 	.word	0x00003ea0


	//   ....[12]....
        /*00d8*/ 	.word	0x00004050


	//   ....[13]....
        /*00dc*/ 	.word	0x00004200


	//   ....[14]....
        /*00e0*/ 	.word	0x000043a0


	//   ....[15]....
        /*00e4*/ 	.word	0x000043d0


	//   ....[16]....
        /*00e8*/ 	.word	0x00004400


	//   ....[17]....
        /*00ec*/ 	.word	0x000044b0


	//   ....[18]....
        /*00f0*/ 	.word	0x000044d0


	//   ....[19]....
        /*00f4*/ 	.word	0x00004640


	//   ....[20]....
        /*00f8*/ 	.word	0x00004790


	//   ....[21]....
        /*00fc*/ 	.word	0x00004910


	//   ....[22]....
        /*0100*/ 	.word	0x00004990


	//----- nvinfo : EIATTR_MAX_THREADS
	.align		4
.L_2872:
        /*0104*/ 	.byte	0x04, 0x05
        /*0106*/ 	.short	(.L_2874 - .L_2873)
.L_2873:
        /*0108*/ 	.word	0x00000080
        /*010c*/ 	.word	0x00000001
        /*0110*/ 	.word	0x00000001


	//----- nvinfo : EIATTR_CRS_STACK_SIZE
	.align		4
.L_2874:
        /*0114*/ 	.byte	0x04, 0x1e
        /*0116*/ 	.short	(.L_2876 - .L_2875)
.L_2875:
        /*0118*/ 	.word	0x00000000


	//----- nvinfo : EIATTR_CBANK_PARAM_SIZE
	.align		4
.L_2876:
        /*011c*/ 	.byte	0x03, 0x19
        /*011e*/ 	.short	0x003c


	//----- nvinfo : EIATTR_PARAM_CBANK
	.align		4
        /*0120*/ 	.byte	0x04, 0x0a
        /*0122*/ 	.short	(.L_2878 - .L_2877)
	.align		4
.L_2877:
        /*0124*/ 	.word	index@(.nv.constant0._ZN2at6native27unrolled_elementwise_kernelINS0_11FillFunctorIN3c107complexIdEEEESt5arrayIPcLm1EELi4E23TrivialOffsetCalculatorILi0EjESA_ILi1EjENS0_6memory12LoadWithCastILi0EEENSD_13StoreWithCastILi1EEEEEviT_T0_T2_T3_T4_T5_)
        /*0128*/ 	.short	0x0380
        /*012a*/ 	.short	0x003c


	//----- nvinfo : EIATTR_SW_WAR
	.align		4
.L_2878:
        /*012c*/ 	.byte	0x04, 0x36
        /*012e*/ 	.short	(.L_2880 - .L_2879)
.L_2879:
        /*0130*/ 	.word	0x00000008
.L_2880:


//--------------------- .nv.info._ZN2at6native18elementwise_kernelILi128ELi2EZNS0_22gpu_kernel_impl_nocastINS0_11FillFunctorIN3c107complexIdEEEEEEvRNS_18TensorIteratorBaseERKT_EUliE_EEviT1_ --------------------------
	.section	.nv.info._ZN2at6native18elementwise_kernelILi128ELi2EZNS0_22gpu_kernel_impl_nocastINS0_11FillFunctorIN3c107complexIdEEEEEEvRNS_18TensorIteratorBaseERKT_EUliE_EEviT1_,"",@"SHT_CUDA_INFO"
	.sectionflags	@""
	.align	4


	//----- nvinfo : EIATTR_CUDA_API_VERSION
	.align		4
        /*0000*/ 	.byte	0x04, 0x37
        /*0002*/ 	.short	(.L_2882 - .L_2881)
.L_2881:
        /*0004*/ 	.word	0x00000082


	//----- nvinfo : EIATTR_KPARAM_INFO
	.align		4
.L_2882:
        /*0008*/ 	.byte	0x04, 0x17
        /*000a*/ 	.short	(.L_2884 - .L_2883)
.L_2883:
        /*000c*/ 	.word	0x00000000
        /*0010*/ 	.short	0x0001
        /*0012*/ 	.short	0x0010
        /*0014*/ 	.byte	0x00, 0xf0, 0x01, 0x07


	//----- nvinfo : EIATTR_KPARAM_INFO
	.align		4
.L_2884:
        /*0018*/ 	.byte	0x04, 0x17
        /*001a*/ 	.short	(.L_2886 - .L_2885)
.L_2885:
        /*001c*/ 	.word	0x00000000
        /*0020*/ 	.short	0x0000
        /*0022*/ 	.short	0x0000
        /*0024*/ 	.byte	0x00, 0xf0, 0x11, 0x00


	//----- nvinfo : EIATTR_SPARSE_MMA_MASK
	.align		4
.L_2886:
        /*0028*/ 	.byte	0x03, 0x50
        /*002a*/ 	.short	0x0000


	//----- nvinfo : EIATTR_MAXREG_COUNT
	.align		4
        /*002c*/ 	.byte	0x03, 0x1b
        /*002e*/ 	.short	0x0080


	//----- nvinfo : EIATTR_MERCURY_ISA_VERSION
	.align		4
        /*0030*/ 	.byte	0x03, 0x5f
        /*0032*/ 	.short	0x0101


	//----- nvinfo : EIATTR_VRC_CTA_INIT_COUNT
	.align		4
        /*0034*/ 	.byte	0x02, 0x4a
	.zero		1
	.zero		1


	//----- nvinfo : EIATTR_EXIT_INSTR_OFFSETS
	.align		4
        /*0038*/ 	.byte	0x04, 0x1c
        /*003a*/ 	.short	(.L_2888 - .L_2887)


	//   ....[0]....
.L_2887:
        /*003c*/ 	.word	0x000000b0


	//   ....[1]....
        /*0040*/ 	.word	0x00000100


	//   ....[2]....
        /*0044*/ 	.word	0x00001330


	//   ....[3]....
        /*0048*/ 	.word	0x000024b0


	//----- nvinfo : EIATTR_MAX_THREADS
	.align		4
.L_2888:
        /*004c*/ 	.byte	0x04, 0x05
        /*004e*/ 	.short	(.L_2890 - .L_2889)
.L_2889:
        /*0050*/ 	.word	0x00000080
        /*0054*/ 	.word	0x00000001
        /*0058*/ 	.word	0x00000001


	//----- nvinfo : EIATTR_CRS_STACK_SIZE
	.align		4
.L_2890:
        /*005c*/ 	.byte	0x04, 0x1e
        /*005e*/ 	.short	(.L_2892 - .L_2891)
.L_2891:
        /*0060*/ 	.word	0x00000000


	//----- nvinfo : EIATTR_CBANK_PARAM_SIZE
	.align		4
.L_2892:
        /*0064*/ 	.byte	0x03, 0x19
        /*0066*/ 	.short	0x01d0


	//----- nvinfo : EIATTR_PARAM_CBANK
	.align		4
        /*0068*/ 	.byte	0x04, 0x0a
        /*006a*/ 	.short	(.L_2894 - .L_2893)
	.align		4
.L_2893:
        /*006c*/ 	.word	index@(.nv.constant0._ZN2at6native18elementwise_kernelILi128ELi2EZNS0_22gpu_kernel_impl_nocastINS0_11FillFunctorIN3c107complexIdEEEEEEvRNS_18TensorIteratorBaseERKT_EUliE_EEviT1_)
        /*0070*/ 	.short	0x0380
        /*0072*/ 	.short	0x01d0


	//----- nvinfo : EIATTR_SW_WAR
	.align		4
.L_2894:
        /*0074*/ 	.byte	0x04, 0x36
        /*0076*/ 	.short	(.L_2896 - .L_2895)
.L_2895:
        /*0078*/ 	.word	0x00000008
.L_2896:


//--------------------- .nv.info._ZN2at6native27unrolled_elementwise_kernelINS0_11FillFunctorIN3c107complexIdEEEESt5arrayIPcLm1EELi4E23TrivialOffsetCalculatorILi0EjESA_ILi1EjENS0_6memory15LoadWithoutCastENSD_16StoreWithoutCastEEEviT_T0_T2_T3_T4_T5_ --------------------------
	.section	.nv.info._ZN2at6native27unrolled_elementwise_kernelINS0_11FillFunctorIN3c107complexIdEEEESt5arrayIPcLm1EELi4E23TrivialOffsetCalculatorILi0EjESA_ILi1EjENS0_6memory15LoadWithoutCastENSD_16StoreWithoutCastEEEviT_T0_T2_T3_T4_T5_,"",@"SHT_CUDA_INFO"
	.sectionflags	@""
	.align	4


	//----- nvinfo : EIATTR_CUDA_API_VERSION
	.align		4
        /*0000*/ 	.byte	0x04, 0x37
        /*0002*/ 	.short	(.L_2898 - .L_2897)
.L_2897:
        /*0004*/ 	.word	0x00000082


	//----- nvinfo : EIATTR_KPARAM_INFO
	.align		4
.L_2898:
        /*0008*/ 	.byte	0x04, 0x17
        /*000a*/ 	.short	(.L_2900 - .L_2899)
.L_2899:
        /*000c*/ 	.word	0x00000000
        /*0010*/ 	.short	0x0006
        /*0012*/ 	.short	0x002b
        /*0014*/ 	.byte	0x00, 0xf0, 0x05, 0x00


	//----- nvinfo : EIATTR_KPARAM_INFO
	.align		4
.L_2900:
        /*0018*/ 	.byte	0x04, 0x17
        /*001a*/ 	.short	(.L_2902 - .L_2901)
.L_2901:
        /*001c*/ 	.word	0x00000000
        /*0020*/ 	.short	0x0005
        /*0022*/ 	.short	0x002a
        /*0024*/ 	.byte	0x00, 0xf0, 0x05, 0x00


	//----- nvinfo : EIATTR_KPARAM_INFO
	.align		4
.L_2902:
        /*0028*/ 	.byte	0x04, 0x17
        /*002a*/ 	.short	(.L_2904 - .L_2903)
.L_2903:
        /*002c*/ 	.word	0x00000000
        /*0030*/ 	.short	0x0004
        /*0032*/ 	.short	0x0029
        /*0034*/ 	.byte	0x00, 0xf0, 0x05, 0x00


	//----- nvinfo : EIATTR_KPARAM_INFO
	.align		4
.L_2904:
        /*0038*/ 	.byte	0x04, 0x17
        /*003a*/ 	.short	(.L_2906 - .L_2905)
.L_2905:
        /*003c*/ 	.word	0x00000000
        /*0040*/ 	.short	0x0003
        /*0042*/ 	.short	0x0028
        /*0044*/ 	.byte	0x00, 0xf0, 0x05, 0x00


	//----- nvinfo : EIATTR_KPARAM_INFO
	.align		4
.L_2906:
        /*0048*/ 	.byte	0x04, 0x17
        /*004a*/ 	.short	(.L_2908 - .L_2907)
.L_2907:
        /*004c*/ 	.word	0x00000000
        /*0050*/ 	.short	0x0002
        /*0052*/ 	.short	0x0020
        /*0054*/ 	.byte	0x00, 0xf0, 0x21, 0x00


	//----- nvinfo : EIATTR_KPARAM_INFO
	.align		4
.L_2908:
        /*0058*/ 	.byte	0x04, 0x17
        /*005a*/ 	.short	(.L_2910 - .L_2909)
.L_2909:
        /*005c*/ 	.word	0x00000000
        /*0060*/ 	.short	0x0001
        /*0062*/ 	.short	0x0010
        /*0064*/ 	.byte	0x00, 0xf0, 0x41, 0x00


	//----- nvinfo : EIATTR_KPARAM_INFO
	.align		4
.L_2910:
        /*0068*/ 	.byte	0x04, 0x17
        /*006a*/ 	.short	(.L_2912 - .L_2911)
.L_2911:
        /*006c*/ 	.word	0x00000000
        /*0070*/ 	.short	0x0000
        /*0072*/ 	.short	0x0000
        /*0074*/ 	.byte	0x00, 0xf0, 0x11, 0x00


	//----- nvinfo : EIATTR_SPARSE_MMA_MASK
	.align		4
.L_2912:
        /*0078*/ 	.byte	0x03, 0x50
        /*007a*/ 	.short	0x0000


	//----- nvinfo : EIATTR_MAXREG_COUNT
	.align		4
        /*007c*/ 	.byte	0x03, 0x1b
        /*007e*/ 	.short	0x00ff


	//----- nvinfo : EIATTR_MERCURY_ISA_VERSION
	.align		4
        /*0080*/ 	.byte	0x03, 0x5f
        /*0082*/ 	.short	0x0101


	//----- nvinfo : EIATTR_VRC_CTA_INIT_COUNT
	.align		4
        /*0084*/ 	.byte	0x02, 0x4a
	.zero		1
	.zero		1


	//----- nvinfo : EIATTR_EXIT_INSTR_OFFSETS
	.align		4
        /*0088*/ 	.byte	0x04, 0x1c
        /*008a*/ 	.short	(.L_2914 - .L_2913)


	//   ....[0]....
.L_2913:
        /*008c*/ 	.word	0x00000360


	//   ....[1]....
        /*0090*/ 	.word	0x00000430


	//----- nvinfo : EIATTR_MAX_THREADS
	.align		4
.L_2914:
        /*0094*/ 	.byte	0x04, 0x05
        /*0096*/ 	.short	(.L_2916 - .L_2915)
.L_2915:
        /*0098*/ 	.word	0x00000080
        /*009c*/ 	.word	0x00000001
        /*00a0*/ 	.word	0x00000001


	//----- nvinfo : EIATTR_CRS_STACK_SIZE
	.align		4
.L_2916:
        /*00a4*/ 	.byte	0x04, 0x1e
        /*00a6*/ 	.short	(.L_2918 - .L_2917)
.L_2917:
        /*00a8*/ 	.word	0x00000000


	//----- nvinfo : EIATTR_CBANK_PARAM_SIZE
	.align		4
.L_2918:
        /*00ac*/ 	.byte	0x03, 0x19
        /*00ae*/ 	.short	0x002c


	//----- nvinfo : EIATTR_PARAM_CBANK
	.align		4
        /*00b0*/ 	.byte	0x04, 0x0a
        /*00b2*/ 	.short	(.L_2920 - .L_2919)
	.align		4
.L_2919:
        /*00b4*/ 	.word	index@(.nv.constant0._ZN2at6native27unrolled_elementwise_kernelINS0_11FillFunctorIN3c107complexIdEEEESt5arrayIPcLm1EELi4E23TrivialOffsetCalculatorILi0EjESA_ILi1EjENS0_6memory15LoadWithoutCastENSD_16StoreWithoutCastEEEviT_T0_T2_T3_T4_T5_)
        /*00b8*/ 	.short	0x0380
        /*00ba*/ 	.short	0x002c


	//----- nvinfo : EIATTR_SW_WAR
	.align		4
.L_2920:
        /*00bc*/ 	.byte	0x04, 0x36
        /*00be*/ 	.short	(.L_2922 - .L_2921)
.L_2921:
        /*00c0*/ 	.word	0x00000008
.L_2922:


//--------------------- .nv.info._ZN2at6native29vectorized_elementwise_kernelILi2ENS0_11FillFunctorIN3c107complexIdEEEESt5arrayIPcLm1EEEEviT0_T1_ --------------------------
	.section	.nv.info._ZN2at6native29vectorized_elementwise_kernelILi2ENS0_11FillFunctorIN3c107complexIdEEEESt5arrayIPcLm1EEEEviT0_T1_,"",@"SHT_CUDA_INFO"
	.sectionflags	@""
	.align	4


	//----- nvinfo : EIATTR_CUDA_API_VERSION
	.align		4
        /*0000*/ 	.byte	0x04, 0x37
        /*0002*/ 	.short	(.L_2924 - .L_2923)
.L_2923:
        /*0004*/ 	.word	0x00000082


	//----- nvinfo : EIATTR_KPARAM_INFO
	.align		4
.L_2924:
        /*0008*/ 	.byte	0x04, 0x17
        /*000a*/ 	.short	(.L_2926 - .L_2925)
.L_2925:
        /*000c*/ 	.word	0x00000000
        /*0010*/ 	.short	0x0002
        /*0012*/ 	.short	0x0020
        /*0014*/ 	.byte	0x00, 0xf0, 0x21, 0x00


	//----- nvinfo : EIATTR_KPARAM_INFO
	.align		4
.L_2926:
        /*0018*/ 	.byte	0x04, 0x17
        /*001a*/ 	.short	(.L_2928 - .L_2927)
.L_2927:
        /*001c*/ 	.word	0x00000000
        /*0020*/ 	.short	0x0001
        /*0022*/ 	.short	0x0010
        /*0024*/ 	.byte	0x00, 0xf0, 0x41, 0x00


	//----- nvinfo : EIATTR_KPARAM_INFO
	.align		4
.L_2928:
        /*0028*/ 	.byte	0x04, 0x17
        /*002a*/ 	.short	(.L_2930 - .L_2929)
.L_2929:
        /*002c*/ 	.word	0x00000000
        /*0030*/ 	.short	0x0000
        /*0032*/ 	.short	0x0000
        /*0034*/ 	.byte	0x00, 0xf0, 0x11, 0x00


	//----- nvinfo : EIATTR_SPARSE_MMA_MASK
	.align		4
.L_2930:
        /*0038*/ 	.byte	0x03, 0x50
        /*003a*/ 	.short	0x0000


	//----- nvinfo : EIATTR_MAXREG_COUNT
	.align		4
        /*003c*/ 	.byte	0x03, 0x1b
        /*003e*/ 	.short	0x00ff


	//----- nvinfo : EIATTR_MERCURY_ISA_VERSION
	.align		4
        /*0040*/ 	.byte	0x03, 0x5f
        /*0042*/ 	.short	0x0101


	//----- nvinfo : EIATTR_VRC_CTA_INIT_COUNT
	.align		4
        /*0044*/ 	.byte	0x02, 0x4a
	.zero		1
	.zero		1


	//----- nvinfo : EIATTR_EXIT_INSTR_OFFSETS
	.align		4
        /*0048*/ 	.byte	0x04, 0x1c
        /*004a*/ 	.short	(.L_2932 - .L_2931)


	//   ....[0]....
.L_2931:
        /*004c*/ 	.word	0x000007a0


	//   ....[1]....
        /*0050*/ 	.word	0x00000870


	//   ....[2]....
        /*0054*/ 	.word	0x00000920


	//----- nvinfo : EIATTR_MAX_THREADS
	.align		4
.L_2932:
        /*0058*/ 	.byte	0x04, 0x05
        /*005a*/ 	.short	(.L_2934 - .L_2933)
.L_2933:
        /*005c*/ 	.word	0x00000080
        /*0060*/ 	.word	0x00000001
        /*0064*/ 	.word	0x00000001


	//----- nvinfo : EIATTR_CRS_STACK_SIZE
	.align		4
.L_2934:
        /*0068*/ 	.byte	0x04, 0x1e
        /*006a*/ 	.short	(.L_2936 - .L_2935)
.L_2935:
        /*006c*/ 	.word	0x00000000


	//----- nvinfo : EIATTR_CBANK_PARAM_SIZE
	.align		4
.L_2936:
        /*0070*/ 	.byte	0x03, 0x19
        /*0072*/ 	.short	0x0028


	//----- nvinfo : EIATTR_PARAM_CBANK
	.align		4
        /*0074*/ 	.byte	0x04, 0x0a
        /*0076*/ 	.short	(.L_2938 - .L_2937)
	.align		4
.L_2937:
        /*0078*/ 	.word	index@(.nv.constant0._ZN2at6native29vectorized_elementwise_kernelILi2ENS0_11FillFunctorIN3c107complexIdEEEESt5arrayIPcLm1EEEEviT0_T1_)
        /*007c*/ 	.short	0x0380
        /*007e*/ 	.short	0x0028


	//----- nvinfo : EIATTR_SW_WAR
	.align		4
.L_2938:
        /*0080*/ 	.byte	0x04, 0x36
        /*0082*/ 	.short	(.L_2940 - .L_2939)
.L_2939:
        /*0084*/ 	.word	0x00000008
.L_2940:


//--------------------- .nv.info._ZN2at6native29vectorized_elementwise_kernelILi4ENS0_11FillFunctorIN3c107complexIdEEEESt5arrayIPcLm1EEEEviT0_T1_ --------------------------
	.section	.nv.info._ZN2at6native29vectorized_elementwise_kernelILi4ENS0_11FillFunctorIN3c107complexIdEEEESt5arrayIPcLm1EEEEviT0_T1_,"",@"SHT_CUDA_INFO"
	.sectionflags	@""
	.align	4


	//----- nvinfo : EIATTR_CUDA_API_VERSION
	.align		4
        /*0000*/ 	.byte	0x04, 0x37
        /*0002*/ 	.short	(.L_2942 - .L_2941)
.L_2941:
        /*0004*/ 	.word	0x00000082


	//----- nvinfo : EIATTR_KPARAM_INFO
	.align		4
.L_2942:
        /*0008*/ 	.byte	0x04, 0x17
        /*000a*/ 	.short	(.L_2944 - .L_2943)
.L_2943:
        /*000c*/ 	.word	0x00000000
        /*0010*/ 	.short	0x0002
        /*0012*/ 	.short	0x0020
        /*0014*/ 	.byte	0x00, 0xf0, 0x21, 0x00


	//----- nvinfo : EIATTR_KPARAM_INFO
	.align		4
.L_2944:
        /*0018*/ 	.byte	0x04, 0x17
        /*001a*/ 	.short	(.L_2946 - .L_2945)
.L_2945:
        /*001c*/ 	.word	0x00000000
        /*0020*/ 	.short	0x0001
        /*0022*/ 	.short	0x0010
        /*0024*/ 	.byte	0x00, 0xf0, 0x41, 0x00


	//----- nvinfo : EIATTR_KPARAM_INFO
	.align		4
.L_2946:
        /*0028*/ 	.byte	0x04, 0x17
        /*002a*/ 	.short	(.L_2948 - .L_2947)
.L_2947:
        /*002c*/ 	.word	0x00000000
        /*0030*/ 	.short	0x0000
        /*0032*/ 	.short	0x0000
        /*0034*/ 	.byte	0x00, 0xf0, 0x11, 0x00


	//----- nvinfo : EIATTR_SPARSE_MMA_MASK
	.align		4
.L_2948:
        /*0038*/ 	.byte	0x03, 0x50
        /*003a*/ 	.short	0x0000


	//----- nvinfo : EIATTR_MAXREG_COUNT
	.align		4
        /*003c*/ 	.byte	0x03, 0x1b
        /*003e*/ 	.short	0x00ff


	//----- nvinfo : EIATTR_MERCURY_ISA_VERSION
	.align		4
        /*0040*/ 	.byte	0x03, 0x5f
        /*0042*/ 	.short	0x0101


	//----- nvinfo : EIATTR_VRC_CTA_INIT_COUNT
	.align		4
        /*0044*/ 	.byte	0x02, 0x4a
	.zero		1
	.zero		1


	//----- nvinfo : EIATTR_EXIT_INSTR_OFFSETS
	.align		4
        /*0048*/ 	.byte	0x04, 0x1c
        /*004a*/ 	.short	(.L_2950 - .L_2949)


	//   ....[0]....
.L_2949:
        /*004c*/ 	.word	0x000007a0


	//   ....[1]....
        /*0050*/ 	.word	0x00000870


	//   ....[2]....
        /*0054*/ 	.word	0x00000920


	//----- nvinfo : EIATTR_MAX_THREADS
	.align		4
.L_2950:
        /*0058*/ 	.byte	0x04, 0x05
        /*005a*/ 	.short	(.L_2952 - .L_2951)
.L_2951:
        /*005c*/ 	.word	0x00000080
        /*0060*/ 	.word	0x00000001
        /*0064*/ 	.word	0x00000001


	//----- nvinfo : EIATTR_CRS_STACK_SIZE
	.align		4
.L_2952:
        /*0068*/ 	.byte	0x04, 0x1e
        /*006a*/ 	.short	(.L_2954 - .L_2953)
.L_2953:
        /*006c*/ 	.word	0x00000000


	//----- nvinfo : EIATTR_CBANK_PARAM_SIZE
	.align		4
.L_2954:
        /*0070*/ 	.byte	0x03, 0x19
        /*0072*/ 	.short	0x0028


	//----- nvinfo : EIATTR_PARAM_CBANK
	.align		4
        /*0074*/ 	.byte	0x04, 0x0a
        /*0076*/ 	.short	(.L_2956 - .L_2955)
	.align		4
.L_2955:
        /*0078*/ 	.word	index@(.nv.constant0._ZN2at6native29vectorized_elementwise_kernelILi4ENS0_11FillFunctorIN3c107complexIdEEEESt5arrayIPcLm1EEEEviT0_T1_)
        /*007c*/ 	.short	0x0380
        /*007e*/ 	.short	0x0028


	//----- nvinfo : EIATTR_SW_WAR
	.align		4
.L_2956:
        /*0080*/ 	.byte	0x04, 0x36
        /*0082*/ 	.short	(.L_2958 - .L_2957)
.L_2957:
        /*0084*/ 	.word	0x00000008
.L_2958:


//--------------------- .nv.info._ZN2at6native29vectorized_elementwise_kernelILi8ENS0_11FillFunctorIN3c107complexIdEEEESt5arrayIPcLm1EEEEviT0_T1_ --------------------------
	.section	.nv.info._ZN2at6native29vectorized_elementwise_kernelILi8ENS0_11FillFunctorIN3c107complexIdEEEESt5arrayIPcLm1EEEEviT0_T1_,"",@"SHT_CUDA_INFO"
	.sectionflags	@""
	.align	4


	//----- nvinfo : EIATTR_CUDA_API_VERSION
	.align		4
        /*0000*/ 	.byte	0x04, 0x37
        /*0002*/ 	.short	(.L_2960 - .L_2959)
.L_2959:
        /*0004*/ 	.word	0x00000082


	//----- nvinfo : EIATTR_KPARAM_INFO
	.align		4
.L_2960:
        /*0008*/ 	.byte	0x04, 0x17
        /*000a*/ 	.short	(.L_2962 - .L_2961)
.L_2961:
        /*000c*/ 	.word	0x00000000
        /*0010*/ 	.short	0x0002
        /*0012*/ 	.short	0x0020
        /*0014*/ 	.byte	0x00, 0xf0, 0x21, 0x00


	//----- nvinfo : EIATTR_KPARAM_INFO
	.align		4
.L_2962:
        /*0018*/ 	.byte	0x04, 0x17
        /*001a*/ 	.short	(.L_2964 - .L_2963)
.L_2963:
        /*001c*/ 	.word	0x00000000
        /*0020*/ 	.short	0x0001
        /*0022*/ 	.short	0x0010
        /*0024*/ 	.byte	0x00, 0xf0, 0x41, 0x00


	//----- nvinfo : EIATTR_KPARAM_INFO
	.align		4
.L_2964:
        /*0028*/ 	.byte	0x04, 0x17
        /*002a*/ 	.short	(.L_2966 - .L_2965)
.L_2965:
        /*002c*/ 	.word	0x00000000
        /*0030*/ 	.short	0x0000
        /*0032*/ 	.short	0x0000
        /*0034*/ 	.byte	0x00, 0xf0, 0x11, 0x00


	//----- nvinfo : EIATTR_SPARSE_MMA_MASK
	.align		4
.L_2966:
        /*0038*/ 	.byte	0x03, 0x50
        /*003a*/ 	.short	0x0000


	//----- nvinfo : EIATTR_MAXREG_COUNT
	.align		4
        /*003c*/ 	.byte	0x03, 0x1b
        /*003e*/ 	.short	0x00ff


	//----- nvinfo : EIATTR_MERCURY_ISA_VERSION
	.align		4
        /*0040*/ 	.byte	0x03, 0x5f
        /*0042*/ 	.short	0x0101


	//----- nvinfo : EIATTR_VRC_CTA_INIT_COUNT
	.align		4
        /*0044*/ 	.byte	0x02, 0x4a
	.zero		1
	.zero		1


	//----- nvinfo : EIATTR_EXIT_INSTR_OFFSETS
	.align		4
        /*0048*/ 	.byte	0x04, 0x1c
        /*004a*/ 	.short	(.L_2968 - .L_2967)


	//   ....[0]....
.L_2967:
        /*004c*/ 	.word	0x000007a0


	//   ....[1]....
        /*0050*/ 	.word	0x00000870


	//   ....[2]....
        /*0054*/ 	.word	0x00000920


	//----- nvinfo : EIATTR_MAX_THREADS
	.align		4
.L_2968:
        /*0058*/ 	.byte	0x04, 0x05
        /*005a*/ 	.short	(.L_2970 - .L_2969)
.L_2969:
        /*005c*/ 	.word	0x00000080
        /*0060*/ 	.word	0x00000001
        /*0064*/ 	.word	0x00000001


	//----- nvinfo : EIATTR_CRS_STACK_SIZE
	.align		4
.L_2970:
        /*0068*/ 	.byte	0x04, 0x1e
        /*006a*/ 	.short	(.L_2972 - .L_2971)
.L_2971:
        /*006c*/ 	.word	0x00000000


	//----- nvinfo : EIATTR_CBANK_PARAM_SIZE
	.align		4
.L_2972:
        /*0070*/ 	.byte	0x03, 0x19
        /*0072*/ 	.short	0x0028


	//----- nvinfo : EIATTR_PARAM_CBANK
	.align		4
        /*0074*/ 	.byte	0x04, 0x0a
        /*0076*/ 	.short	(.L_2974 - .L_2973)
	.align		4
.L_2973:
        /*0078*/ 	.word	index@(.nv.constant0._ZN2at6native29vectorized_elementwise_kernelILi8ENS0_11FillFunctorIN3c107complexIdEEEESt5arrayIPcLm1EEEEviT0_T1_)
        /*007c*/ 	.short	0x0380
        /*007e*/ 	.short	0x0028


	//----- nvinfo : EIATTR_SW_WAR
	.align		4
.L_2974:
        /*0080*/ 	.byte	0x04, 0x36
        /*0082*/ 	.short	(.L_2976 - .L_2975)
.L_2975:
        /*0084*/ 	.word	0x00000008
.L_2976:


//--------------------- .nv.info._ZN2at6native18elementwise_kernelILi128ELi4EZNS0_15gpu_kernel_implINS0_11FillFunctorIfEEEEvRNS_18TensorIteratorBaseERKT_EUliE_EEviT1_ --------------------------
	.section	.nv.info._ZN2at6native18elementwise_kernelILi128ELi4EZNS0_15gpu_kernel_implINS0_11FillFunctorIfEEEEvRNS_18TensorIteratorBaseERKT_EUliE_EEviT1_,"",@"SHT_CUDA_INFO"
	.sectionflags	@""
	.align	4


	//----- nvinfo : EIATTR_CUDA_API_VERSION
	.align		4
        /*0000*/ 	.byte	0x04, 0x37
        /*0002*/ 	.short	(.L_2978 - .L_2977)
.L_2977:
        /*0004*/ 	.word	0x00000082


	//----- nvinfo : EIATTR_KPARAM_INFO
	.align		4
.L_2978:
        /*0008*/ 	.byte	0x04, 0x17
        /*000a*/ 	.short	(.L_2980 - .L_2979)
.L_2979:
        /*000c*/ 	.word	0x00000000
        /*0010*/ 	.short	0x0001
        /*0012*/ 	.short	0x0008
        /*0014*/ 	.byte	0x00, 0xf0, 0xc1, 0x06


	//----- nvinfo : EIATTR_KPARAM_INFO
	.align		4
.L_2980:
        /*0018*/ 	.byte	0x04, 0x17
        /*001a*/ 	.short	(.L_2982 - .L_2981)
.L_2981:
        /*001c*/ 	.word	0x00000000
        /*0020*/ 	.short	0x0000
        /*0022*/ 	.short	0x0000
        /*0024*/ 	.byte	0x00, 0xf0, 0x11, 0x00


	//----- nvinfo : EIATTR_SPARSE_MMA_MASK
	.align		4
.L_2982:
        /*0028*/ 	.byte	0x03, 0x50
        /*002a*/ 	.short	0x0000


	//----- nvinfo : EIATTR_MAXREG_COUNT
	.align		4
        /*002c*/ 	.byte	0x03, 0x1b
        /*002e*/ 	.short	0x0080


	//----- nvinfo : EIATTR_EXTERNS
	.align		4
        /*0030*/ 	.byte	0x04, 0x0f
        /*0032*/ 	.short	(.L_2984 - .L_2983)


	//   ....[0]....
	.align		4
.L_2983:
        /*0034*/ 	.word	index@(__assertfail)


	//----- nvinfo : EIATTR_MERCURY_ISA_VERSION
	.align		4
.L_2984:
        /*0038*/ 	.byte	0x03, 0x5f
        /*003a*/ 	.short	0x0101


	//----- nvinfo : EIATTR_VRC_CTA_INIT_COUNT
	.align		4
        /*003c*/ 	.byte	0x02, 0x4a
	.zero		1
	.zero		1


	//----- nvinfo : EIATTR_SYSCALL_OFFSETS
	.align		4
        /*0040*/ 	.byte	0x04, 0x46
        /*0042*/ 	.short	(.L_2986 - .L_2985)


	//   ....[0]....
.L_2985:
        /*0044*/ 	.word	0x00001e70


	//   ....[1]....
        /*0048*/ 	.word	0x00003a90


	//   ....[2]....
        /*004c*/ 	.word	0x00005670


	//   ....[3]....
        /*0050*/ 	.word	0x00007230


	//----- nvinfo : EIATTR_EXIT_INSTR_OFFSETS
	.align		4
.L_2986:
        /*0054*/ 	.byte	0x04, 0x1c
        /*0056*/ 	.short	(.L_2988 - .L_2987)


	//   ....[0]....
.L_2987:
        /*0058*/ 	.word	0x00005700


	//   ....[1]....
        /*005c*/ 	.word	0x00006980


	//   ....[2]....
        /*0060*/ 	.word	0x000069a0


	//   ....[3]....
        /*0064*/ 	.word	0x00006a20


	//   ....[4]....
        /*0068*/ 	.word	0x00006a40


	//   ....[5]....
        /*006c*/ 	.word	0x00006a60


	//   ....[6]....
        /*0070*/ 	.word	0x00006af0


	//   ....[7]....
        /*0074*/ 	.word	0x00006b30


	//   ....[8]....
        /*0078*/ 	.word	0x00006bd0


	//   ....[9]....
        /*007c*/ 	.word	0x00006c20


	//   ....[10]....
        /*0080*/ 	.word	0x00006c40


	//   ....[11]....
        /*0084*/ 	.word	0x00006ce0


	//   ....[12]....
        /*0088*/ 	.word	0x00006d10


	//   ....[13]....
        /*008c*/ 	.word	0x00006de0


	//   ....[14]....
        /*0090*/ 	.word	0x00006e40


	//   ....[15]....
        /*0094*/ 	.word	0x00006e80


	//   ....[16]....
        /*0098*/ 	.word	0x00006f20


	//   ....[17]....
        /*009c*/ 	.word	0x00006fe0


	//   ....[18]....
        /*00a0*/ 	.word	0x000070a0


	//   ....[19]....
        /*00a4*/ 	.word	0x00007130


	//   ....[20]....
        /*00a8*/ 	.word	0x00007240


	//   ....[21]....
        /*00ac*/ 	.word	0x00007260


	//   ....[22]....
        /*00b0*/ 	.word	0x00007280


	//----- nvinfo : EIATTR_MAX_THREADS
	.align		4
.L_2988:
        /*00b4*/ 	.byte	0x04, 0x05
        /*00b6*/ 	.short	(.L_2990 - .L_2989)
.L_2989:
        /*00b8*/ 	.word	0x00000080
        /*00bc*/ 	.word	0x00000001
        /*00c0*/ 	.word	0x00000001


	//----- nvinfo : EIATTR_CRS_STACK_SIZE
	.align		4
.L_2990:
        /*00c4*/ 	.byte	0x04, 0x1e
        /*00c6*/ 	.short	(.L_2992 - .L_2991)
.L_2991:
        /*00c8*/ 	.word	0x00000000


	//----- nvinfo : EIATTR_CBANK_PARAM_SIZE
	.align		4
.L_2992:
        /*00cc*/ 	.byte	0x03, 0x19
        /*00ce*/ 	.short	0x01b8


	//----- nvinfo : EIATTR_PARAM_CBANK
	.align		4
        /*00d0*/ 	.byte	0x04, 0x0a
        /*00d2*/ 	.short	(.L_2994 - .L_2993)
	.align		4
.L_2993:
        /*00d4*/ 	.word	index@(.nv.constant0._ZN2at6native18elementwise_kernelILi128ELi4EZNS0_15gpu_kernel_implINS0_11FillFunctorIfEEEEvRNS_18TensorIteratorBaseERKT_EUliE_EEviT1_)
        /*00d8*/ 	.short	0x0380
        /*00da*/ 	.short	0x01b8


	//----- nvinfo : EIATTR_SW_WAR
	.align		4
.L_2994:
        /*00dc*/ 	.byte	0x04, 0x36
        /*00de*/ 	.short	(.L_2996 - .L_2995)
.L_2995:
        /*00e0*/ 	.word	0x00000008
.L_2996:


//--------------------- .nv.info._ZN2at6native27unrolled_elementwise_kernelINS0_11FillFunctorIfEESt5arrayIPcLm1EELi4E23TrivialOffsetCalculatorILi0EjES7_ILi1EjENS0_6memory12LoadWithCastILi0EEENSA_13StoreWithCastILi1EEEEEviT_T0_T2_T3_T4_T5_ --------------------------
	.section	.nv.info._ZN2at6native27unrolled_elementwise_kernelINS0_11FillFunctorIfEESt5arrayIPcLm1EELi4E23TrivialOffsetCalculatorILi0EjES7_ILi1EjENS0_6memory12LoadWithCastILi0EEENSA_13StoreWithCastILi1EEEEEviT_T0_T2_T3_T4_T5_,"",@"SHT_CUDA_INFO"
	.sectionflags	@""
	.align	4


	//----- nvinfo : EIATTR_CUDA_API_VERSION
	.align		4
        /*0000*/ 	.byte	0x04, 0x37
        /*0002*/ 	.short	(.L_2998 - .L_2997)
.L_2997:
        /*0004*/ 	.word	0x00000082


	//----- nvinfo : EIATTR_KPARAM_INFO
	.align		4
.L_2998:
        /*0008*/ 	.byte	0x04, 0x17
        /*000a*/ 	.short	(.L_3000 - .L_2999)
.L_2999:
        /*000c*/ 	.word	0x00000000
        /*0010*/ 	.short	0x0006
        /*0012*/ 	.short	0x001c
        /*0014*/ 	.byte	0x00, 0xf0, 0x21, 0x00


	//----- nvinfo : EIATTR_KPARAM_INFO
	.align		4
.L_3000:
        /*0018*/ 	.byte	0x04, 0x17
        /*001a*/ 	.short	(.L_3002 - .L_3001)
.L_3001:
        /*001c*/ 	.word	0x00000000
        /*0020*/ 	.short	0x0005
        /*0022*/ 	.short	0x0014
        /*0024*/ 	.byte	0x00, 0xf0, 0x21, 0x00


	//----- nvinfo : EIATTR_KPARAM_INFO
	.align		4
.L_3002:
        /*0028*/ 	.byte	0x04, 0x17
        /*002a*/ 	.short	(.L_3004 - .L_3003)
.L_3003:
        /*002c*/ 	.word	0x00000000
        /*0030*/ 	.short	0x0004
        /*0032*/ 	.short	0x0011
        /*0034*/ 	.byte	0x00, 0xf0, 0x05, 0x00


	//----- nvinfo : EIATTR_KPARAM_INFO
	.align		4
.L_3004:
        /*0038*/ 	.byte	0x04, 0x17
        /*003a*/ 	.short	(.L_3006 - .L_3005)
.L_3005:
        /*003c*/ 	.word	0x00000000
        /*0040*/ 	.short	0x0003
        /*0042*/ 	.short	0x0010
        /*0044*/ 	.byte	0x00, 0xf0, 0x05, 0x00


	//----- nvinfo : EIATTR_KPARAM_INFO
	.align		4
.L_3006:
        /*0048*/ 	.byte	0x04, 0x17
        /*004a*/ 	.short	(.L_3008 - .L_3007)
.L_3007:
        /*004c*/ 	.word	0x00000000
        /*0050*/ 	.short	0x0002
        /*0052*/ 	.short	0x0008
        /*0054*/ 	.byte	0x00, 0xf0, 0x21, 0x00


	//----- nvinfo : EIATTR_KPARAM_INFO
	.align		4
.L_3008:
        /*0058*/ 	.byte	0x04, 0x17
        /*005a*/ 	.short	(.L_3010 - .L_3009)
.L_3009:
        /*005c*/ 	.word	0x00000000
        /*0060*/ 	.short	0x0001
        /*0062*/ 	.short	0x0004
        /*0064*/ 	.byte	0x00, 0xf0, 0x11, 0x00


	//----- nvinfo : EIATTR_KPARAM_INFO
	.align		4
.L_3010:
        /*0068*/ 	.byte	0x04, 0x17
        /*006a*/ 	.short	(.L_3012 - .L_3011)
.L_3011:
        /*006c*/ 	.word	0x00000000
        /*0070*/ 	.short	0x0000
        /*0072*/ 	.short	0x0000
        /*0074*/ 	.byte	0x00, 0xf0, 0x11, 0x00


	//----- nvinfo : EIATTR_SPARSE_MMA_MASK
	.align		4
.L_3012:
        /*0078*/ 	.byte	0x03, 0x50
        /*007a*/ 	.short	0x0000


	//----- nvinfo : EIATTR_MAXREG_COUNT
	.align		4
        /*007c*/ 	.byte	0x03, 0x1b
        /*007e*/ 	.short	0x00ff


	//----- nvinfo : EIATTR_EXTERNS
	.align		4
        /*0080*/ 	.byte	0x04, 0x0f
        /*0082*/ 	.short	(.L_3014 - .L_3013)


	//   ....[0]....
	.align		4
.L_3013:
        /*0084*/ 	.word	index@(__assertfail)


	//----- nvinfo : EIATTR_MERCURY_ISA_VERSION
	.align		4
.L_3014:
        /*0088*/ 	.byte	0x03, 0x5f
        /*008a*/ 	.short	0x0101


	//----- nvinfo : EIATTR_VRC_CTA_INIT_COUNT
	.align		4
        /*008c*/ 	.byte	0x02, 0x4a
	.zero		1
	.zero		1


	//----- nvinfo : EIATTR_SYSCALL_OFFSETS
	.align		4
        /*0090*/ 	.byte	0x04, 0x46
        /*0092*/ 	.short	(.L_3016 - .L_3015)


	//   ....[0]....
.L_3015:
        /*0094*/ 	.word	0x00000e10


	//   ....[1]....
        /*0098*/ 	.word	0x00001c40


	//   ....[2]....
        /*009c*/ 	.word	0x00002b40


	//   ....[3]....
        /*00a0*/ 	.word	0x00003a50


	//----- nvinfo : EIATTR_EXIT_INSTR_OFFSETS
	.align		4
.L_3016:
        /*00a4*/ 	.byte	0x04, 0x1c
        /*00a6*/ 	.short	(.L_3018 - .L_3017)


	//   ....[0]....
.L_3017:
        /*00a8*/ 	.word	0x00002dd0


	//   ....[1]....
        /*00ac*/ 	.word	0x00002f20


	//   ....[2]....
        /*00b0*/ 	.word	0x00002f60


	//   ....[3]....
        /*00b4*/ 	.word	0x00003000


	//   ....[4]....
        /*00b8*/ 	.word	0x00003040


	//   ....[5]....
        /*00bc*/ 	.word	0x00003080


	//   ....[6]....
        /*00c0*/ 	.word	0x00003110


	//   ....[7]....
        /*00c4*/ 	.word	0x00003150


	//   ....[8]....
        /*00c8*/ 	.word	0x000031f0


	//   ....[9]....
        /*00cc*/ 	.word	0x00003240


	//   ....[10]....
        /*00d0*/ 	.word	0x00003290


	//   ....[11]....
        /*00d4*/ 	.word	0x00003370


	//   ....[12]....
        /*00d8*/ 	.word	0x000034c0


	//   ....[13]....
        /*00dc*/ 	.word	0x00003610


	//   ....[14]....
        /*00e0*/ 	.word	0x00003760


	//   ....[15]....
        /*00e4*/ 	.word	0x000037a0


	//   ....[16]....
        /*00e8*/ 	.word	0x000037e0


	//   ....[17]....
        /*00ec*/ 	.word	0x00003890


	//   ....[18]....
        /*00f0*/ 	.word	0x000038f0


	//   ....[19]....
        /*00f4*/ 	.word	0x00003a60


	//   ....[20]....
        /*00f8*/ 	.word	0x00003b50


	//   ....[21]....
        /*00fc*/ 	.word	0x00003c70


	//   ....[22]....
        /*0100*/ 	.word	0x00003cb0


	//----- nvinfo : EIATTR_MAX_THREADS
	.align		4
.L_3018:
        /*0104*/ 	.byte	0x04, 0x05
        /*0106*/ 	.short	(.L_3020 - .L_3019)
.L_3019:
        /*0108*/ 	.word	0x00000080
        /*010c*/ 	.word	0x00000001
        /*0110*/ 	.word	0x00000001


	//----- nvinfo : EIATTR_CRS_STACK_SIZE
	.align		4
.L_3020:
        /*0114*/ 	.byte	0x04, 0x1e
        /*0116*/ 	.short	(.L_3022 - .L_3021)
.L_3021:
        /*0118*/ 	.word	0x00000000


	//----- nvinfo : EIATTR_CBANK_PARAM_SIZE
	.align		4
.L_3022:
        /*011c*/ 	.byte	0x03, 0x19
        /*011e*/ 	.short	0x0024


	//----- nvinfo : EIATTR_PARAM_CBANK
	.align		4
        /*0120*/ 	.byte	0x04, 0x0a
        /*0122*/ 	.short	(.L_3024 - .L_3023)
	.align		4
.L_3023:
        /*0124*/ 	.word	index@(.nv.constant0._ZN2at6native27unrolled_elementwise_kernelINS0_11FillFunctorIfEESt5arrayIPcLm1EELi4E23TrivialOffsetCalculatorILi0EjES7_ILi1EjENS0_6memory12LoadWithCastILi0EEENSA_13StoreWithCastILi1EEEEEviT_T0_T2_T3_T4_T5_)
        /*0128*/ 	.short	0x0380
        /*012a*/ 	.short	0x0024


	//----- nvinfo : EIATTR_SW_WAR
	.align		4
.L_3024:
        /*012c*/ 	.byte	0x04, 0x36
        /*012e*/ 	.short	(.L_3026 - .L_3025)
.L_3025:
        /*0130*/ 	.word	0x00000008
.L_3026:


//--------------------- .nv.info._ZN2at6native18elementwise_kernelILi128ELi2EZNS0_22gpu_kernel_impl_nocastINS0_11FillFunctorIfEEEEvRNS_18TensorIteratorBaseERKT_EUliE_EEviT1_ --------------------------
	.section	.nv.info._ZN2at6native18elementwise_kernelILi128ELi2EZNS0_22gpu_kernel_impl_nocastINS0_11FillFunctorIfEEEEvRNS_18TensorIteratorBaseERKT_EUliE_EEviT1_,"",@"SHT_CUDA_INFO"
	.sectionflags	@""
	.align	4


	//----- nvinfo : EIATTR_CUDA_API_VERSION
	.align		4
        /*0000*/ 	.byte	0x04, 0x37
        /*0002*/ 	.short	(.L_3028 - .L_3027)
.L_3027:
        /*0004*/ 	.word	0x00000082


	//----- nvinfo : EIATTR_KPARAM_INFO
	.align		4
.L_3028:
        /*0008*/ 	.byte	0x04, 0x17
        /*000a*/ 	.short	(.L_3030 - .L_3029)
.L_3029:
        /*000c*/ 	.word	0x00000000
        /*0010*/ 	.short	0x0001
        /*0012*/ 	.short	0x0008
        /*0014*/ 	.byte	0x00, 0xf0, 0xc1, 0x06


	//----- nvinfo : EIATTR_KPARAM_INFO
	.align		4
.L_3030:
        /*0018*/ 	.byte	0x04, 0x17
        /*001a*/ 	.short	(.L_3032 - .L_3031)
.L_3031:
        /*001c*/ 	.word	0x00000000
        /*0020*/ 	.short	0x0000
        /*0022*/ 	.short	0x0000
        /*0024*/ 	.byte	0x00, 0xf0, 0x11, 0x00


	//----- nvinfo : EIATTR_SPARSE_MMA_MASK
	.align		4
.L_3032:
        /*0028*/ 	.byte	0x03, 0x50
        /*002a*/ 	.short	0x0000


	//----- nvinfo : EIATTR_MAXREG_COUNT
	.align		4
        /*002c*/ 	.byte	0x03, 0x1b
        /*002e*/ 	.short	0x0080


	//----- nvinfo : EIATTR_MERCURY_ISA_VERSION
	.align		4
        /*0030*/ 	.byte	0x03, 0x5f
        /*0032*/ 	.short	0x0101


	//----- nvinfo : EIATTR_VRC_CTA_INIT_COUNT
	.align		4
        /*0034*/ 	.byte	0x02, 0x4a
	.zero		1
	.zero		1


	//----- nvinfo : EIATTR_EXIT_INSTR_OFFSETS
	.align		4
        /*0038*/ 	.byte	0x04, 0x1c
        /*003a*/ 	.short	(.L_3034 - .L_3033)


	//   ....[0]....
.L_3033:
        /*003c*/ 	.word	0x000000b0


	//   ....[1]....
        /*0040*/ 	.word	0x000000f0


	//   ....[2]....
        /*0044*/ 	.word	0x00001310


	//   ....[3]....
        /*0048*/ 	.word	0x00002480


	//----- nvinfo : EIATTR_MAX_THREADS
	.align		4
.L_3034:
        /*004c*/ 	.byte	0x04, 0x05
        /*004e*/ 	.short	(.L_3036 - .L_3035)
.L_3035:
        /*0050*/ 	.word	0x00000080
        /*0054*/ 	.word	0x00000001
        /*0058*/ 	.word	0x00000001


	//----- nvinfo : EIATTR_CRS_STACK_SIZE
	.align		4
.L_3036:
        /*005c*/ 	.byte	0x04, 0x1e
        /*005e*/ 	.short	(.L_3038 - .L_3037)
.L_3037:
        /*0060*/ 	.word	0x00000000


	//----- nvinfo : EIATTR_CBANK_PARAM_SIZE
	.align		4
.L_3038:
        /*0064*/ 	.byte	0x03, 0x19
        /*0066*/ 	.short	0x01b8


	//----- nvinfo : EIATTR_PARAM_CBANK
	.align		4
        /*0068*/ 	.byte	0x04, 0x0a
        /*006a*/ 	.short	(.L_3040 - .L_3039)
	.align		4
.L_3039:
        /*006c*/ 	.word	index@(.nv.constant0._ZN2at6native18elementwise_kernelILi128ELi2EZNS0_22gpu_kernel_impl_nocastINS0_11FillFunctorIfEEEEvRNS_18TensorIteratorBaseERKT_EUliE_EEviT1_)
        /*0070*/ 	.short	0x0380
        /*0072*/ 	.short	0x01b8


	//----- nvinfo : EIATTR_SW_WAR
	.align		4
.L_3040:
        /*0074*/ 	.byte	0x04, 0x36
        /*0076*/ 	.short	(.L_3042 - .L_3041)
.L_3041:
        /*0078*/ 	.word	0x00000008
.L_3042:


//--------------------- .nv.info._ZN2at6native27unrolled_elementwise_kernelINS0_11FillFunctorIfEESt5arrayIPcLm1EELi4E23TrivialOffsetCalculatorILi0EjES7_ILi1EjENS0_6memory15LoadWithoutCastENSA_16StoreWithoutCastEEEviT_T0_T2_T3_T4_T5_ --------------------------
	.section	.nv.info._ZN2at6native27unrolled_elementwise_kernelINS0_11FillFunctorIfEESt5arrayIPcLm1EELi4E23TrivialOffsetCalculatorILi0EjES7_ILi1EjENS0_6memory15LoadWithoutCastENSA_16StoreWithoutCastEEEviT_T0_T2_T3_T4_T5_,"",@"SHT_CUDA_INFO"
	.sectionflags	@""
	.align	4


	//----- nvinfo : EIATTR_CUDA_API_VERSION
	.align		4
        /*0000*/ 	.byte	0x04, 0x37
        /*0002*/ 	.short	(.L_3044 - .L_3043)
.L_3043:
        /*0004*/ 	.word	0x00000082


	//----- nvinfo : EIATTR_KPARAM_INFO
	.align		4
.L_3044:
        /*0008*/ 	.byte	0x04, 0x17
        /*000a*/ 	.short	(.L_3046 - .L_3045)
.L_3045:
        /*000c*/ 	.word	0x00000000
        /*0010*/ 	.short	0x0006
        /*0012*/ 	.short	0x0013
        /*0014*/ 	.byte	0x00, 0xf0, 0x05, 0x00


	//----- nvinfo : EIATTR_KPARAM_INFO
	.align		4
.L_3046:
        /*0018*/ 	.byte	0x04, 0x17
        /*001a*/ 	.short	(.L_3048 - .L_3047)
.L_3047:
        /*001c*/ 	.word	0x00000000
        /*0020*/ 	.short	0x0005
        /*0022*/ 	.short	0x0012
        /*0024*/ 	.byte	0x00, 0xf0, 0x05, 0x00


	//----- nvinfo : EIATTR_KPARAM_INFO
	.align		4
.L_3048:
        /*0028*/ 	.byte	0x04, 0x17
        /*002a*/ 	.short	(.L_3050 - .L_3049)
.L_3049:
        /*002c*/ 	.word	0x00000000
        /*0030*/ 	.short	0x0004
        /*0032*/ 	.short	0x0011
        /*0034*/ 	.byte	0x00, 0xf0, 0x05, 0x00


	//----- nvinfo : EIATTR_KPARAM_INFO
	.align		4
.L_3050:
        /*0038*/ 	.byte	0x04, 0x17
        /*003a*/ 	.short	(.L_3052 - .L_3051)
.L_3051:
        /*003c*/ 	.word	0x00000000
        /*0040*/ 	.short	0x0003
        /*0042*/ 	.short	0x0010
        /*0044*/ 	.byte	0x00, 0xf0, 0x05, 0x00


	//----- nvinfo : EIATTR_KPARAM_INFO
	.align		4
.L_3052:
        /*0048*/ 	.byte	0x04, 0x17
        /*004a*/ 	.short	(.L_3054 - .L_3053)
.L_3053:
        /*004c*/ 	.word	0x00000000
        /*0050*/ 	.short	0x0002
        /*0052*/ 	.short	0x0008
        /*0054*/ 	.byte	0x00, 0xf0, 0x21, 0x00


	//----- nvinfo : EIATTR_KPARAM_INFO
	.align		4
.L_3054:
        /*0058*/ 	.byte	0x04, 0x17
        /*005a*/ 	.short	(.L_3056 - .L_3055)
.L_3055:
        /*005c*/ 	.word	0x00000000
        /*0060*/ 	.short	0x0001
        /*0062*/ 	.short	0x0004
        /*0064*/ 	.byte	0x00, 0xf0, 0x11, 0x00


	//----- nvinfo : EIATTR_KPARAM_INFO
	.align		4
.L_3056:
        /*0068*/ 	.byte	0x04, 0x17
        /*006a*/ 	.short	(.L_3058 - .L_3057)
.L_3057:
        /*006c*/ 	.word	0x00000000
        /*0070*/ 	.short	0x0000
        /*0072*/ 	.short	0x0000
        /*0074*/ 	.byte	0x00, 0xf0, 0x11, 0x00


	//----- nvinfo : EIATTR_SPARSE_MMA_MASK
	.align		4
.L_3058:
        /*0078*/ 	.byte	0x03, 0x50
        /*007a*/ 	.short	0x0000


	//----- nvinfo : EIATTR_MAXREG_COUNT
	.align		4
        /*007c*/ 	.byte	0x03, 0x1b
        /*007e*/ 	.short	0x00ff


	//----- nvinfo : EIATTR_MERCURY_ISA_VERSION
	.align		4
        /*0080*/ 	.byte	0x03, 0x5f
        /*0082*/ 	.short	0x0101


	//----- nvinfo : EIATTR_VRC_CTA_INIT_COUNT
	.align		4
        /*0084*/ 	.byte	0x02, 0x4a
	.zero		1
	.zero		1


	//----- nvinfo : EIATTR_EXIT_INSTR_OFFSETS
	.align		4
        /*0088*/ 	.byte	0x04, 0x1c
        /*008a*/ 	.short	(.L_3060 - .L_3059)


	//   ....[0]....
.L_3059:
        /*008c*/ 	.word	0x000001e0


	//   ....[1]....
        /*0090*/ 	.word	0x00000240


	//----- nvinfo : EIATTR_MAX_THREADS
	.align		4
.L_3060:
        /*0094*/ 	.byte	0x04, 0x05
        /*0096*/ 	.short	(.L_3062 - .L_3061)
.L_3061:
        /*0098*/ 	.word	0x00000080
        /*009c*/ 	.word	0x00000001
        /*00a0*/ 	.word	0x00000001


	//----- nvinfo : EIATTR_CRS_STACK_SIZE
	.align		4
.L_3062:
        /*00a4*/ 	.byte	0x04, 0x1e
        /*00a6*/ 	.short	(.L_3064 - .L_3063)
.L_3063:
        /*00a8*/ 	.word	0x00000000


	//----- nvinfo : EIATTR_CBANK_PARAM_SIZE
	.align		4
.L_3064:
        /*00ac*/ 	.byte	0x03, 0x19
        /*00ae*/ 	.short	0x0014


	//----- nvinfo : EIATTR_PARAM_CBANK
	.align		4
        /*00b0*/ 	.byte	0x04, 0x0a
        /*00b2*/ 	.short	(.L_3066 - .L_3065)
	.align		4
.L_3065:
        /*00b4*/ 	.word	index@(.nv.constant0._ZN2at6native27unrolled_elementwise_kernelINS0_11FillFunctorIfEESt5arrayIPcLm1EELi4E23TrivialOffsetCalculatorILi0EjES7_ILi1EjENS0_6memory15LoadWithoutCastENSA_16StoreWithoutCastEEEviT_T0_T2_T3_T4_T5_)
        /*00b8*/ 	.short	0x0380
        /*00ba*/ 	.short	0x0014


	//----- nvinfo : EIATTR_SW_WAR
	.align		4
.L_3066:
        /*00bc*/ 	.byte	0x04, 0x36
        /*00be*/ 	.short	(.L_3068 - .L_3067)
.L_3067:
        /*00c0*/ 	.word	0x00000008
.L_3068:


//--------------------- .nv.info._ZN2at6native29vectorized_elementwise_kernelILi2ENS0_11FillFunctorIfEESt5arrayIPcLm1EEEEviT0_T1_ --------------------------
	.section	.nv.info._ZN2at6native29vectorized_elementwise_kernelILi2ENS0_11FillFunctorIfEESt5arrayIPcLm1EEEEviT0_T1_,"",@"SHT_CUDA_INFO"
	.sectionflags	@""
	.align	4


	//----- nvinfo : EIATTR_CUDA_API_VERSION
	.align		4
        /*0000*/ 	.byte	0x04, 0x37
        /*0002*/ 	.short	(.L_3070 - .L_3069)
.L_3069:
        /*0004*/ 	.word	0x00000082


	//----- nvinfo : EIATTR_KPARAM_INFO
	.align		4
.L_3070:
        /*0008*/ 	.byte	0x04, 0x17
        /*000a*/ 	.short	(.L_3072 - .L_3071)
.L_3071:
        /*000c*/ 	.word	0x00000000
        /*0010*/ 	.short	0x0002
        /*0012*/ 	.short	0x0008
        /*0014*/ 	.byte	0x00, 0xf0, 0x21, 0x00


	//----- nvinfo : EIATTR_KPARAM_INFO
	.align		4
.L_3072:
        /*0018*/ 	.byte	0x04, 0x17
        /*001a*/ 	.short	(.L_3074 - .L_3073)
.L_3073:
        /*001c*/ 	.word	0x00000000
        /*0020*/ 	.short	0x0001
        /*0022*/ 	.short	0x0004
        /*0024*/ 	.byte	0x00, 0xf0, 0x11, 0x00


	//----- nvinfo : EIATTR_KPARAM_INFO
	.align		4
.L_3074:
        /*0028*/ 	.byte	0x04, 0x17
        /*002a*/ 	.short	(.L_3076 - .L_3075)
.L_3075:
        /*002c*/ 	.word	0x00000000
        /*0030*/ 	.short	0x0000
        /*0032*/ 	.short	0x0000
        /*0034*/ 	.byte	0x00, 0xf0, 0x11, 0x00


	//----- nvinfo : EIATTR_SPARSE_MMA_MASK
	.align		4
.L_3076:
        /*0038*/ 	.byte	0x03, 0x50
        /*003a*/ 	.short	0x0000


	//----- nvinfo : EIATTR_MAXREG_COUNT
	.align		4
        /*003c*/ 	.byte	0x03, 0x1b
        /*003e*/ 	.short	0x00ff


	//----- nvinfo : EIATTR_MERCURY_ISA_VERSION
	.align		4
        /*0040*/ 	.byte	0x03, 0x5f
        /*0042*/ 	.short	0x0101


	//----- nvinfo : EIATTR_VRC_CTA_INIT_COUNT
	.align		4
        /*0044*/ 	.byte	0x02, 0x4a
	.zero		1
	.zero		1


	//----- nvinfo : EIATTR_EXIT_INSTR_OFFSETS
	.align		4
        /*0048*/ 	.byte	0x04, 0x1c
        /*004a*/ 	.short	(.L_3078 - .L_3077)


	//   ....[0]....
.L_3077:
        /*004c*/ 	.word	0x00000470


	//   ....[1]....
        /*0050*/ 	.word	0x000004d0


	//   ....[2]....
        /*0054*/ 	.word	0x000005e0


	//----- nvinfo : EIATTR_MAX_THREADS
	.align		4
.L_3078:
        /*0058*/ 	.byte	0x04, 0x05
        /*005a*/ 	.short	(.L_3080 - .L_3079)
.L_3079:
        /*005c*/ 	.word	0x00000080
        /*0060*/ 	.word	0x00000001
        /*0064*/ 	.word	0x00000001


	//----- nvinfo : EIATTR_CRS_STACK_SIZE
	.align		4
.L_3080:
        /*0068*/ 	.byte	0x04, 0x1e
        /*006a*/ 	.short	(.L_3082 - .L_3081)
.L_3081:
        /*006c*/ 	.word	0x00000000


	//----- nvinfo : EIATTR_CBANK_PARAM_SIZE
	.align		4
.L_3082:
        /*0070*/ 	.byte	0x03, 0x19
        /*0072*/ 	.short	0x0010


	//----- nvinfo : EIATTR_PARAM_CBANK
	.align		4
        /*0074*/ 	.byte	0x04, 0x0a
        /*0076*/ 	.short	(.L_3084 - .L_3083)
	.align		4
.L_3083:
        /*0078*/ 	.word	index@(.nv.constant0._ZN2at6native29vectorized_elementwise_kernelILi2ENS0_11FillFunctorIfEESt5arrayIPcLm1EEEEviT0_T1_)
        /*007c*/ 	.short	0x0380
        /*007e*/ 	.short	0x0010


	//----- nvinfo : EIATTR_SW_WAR
	.align		4
.L_3084:
        /*0080*/ 	.byte	0x04, 0x36
        /*0082*/ 	.short	(.L_3086 - .L_3085)
.L_3085:
        /*0084*/ 	.word	0x00000008
.L_3086:


//--------------------- .nv.info._ZN2at6native29vectorized_elementwise_kernelILi4ENS0_11FillFunctorIfEESt5arrayIPcLm1EEEEviT0_T1_ --------------------------
	.section	.nv.info._ZN2at6native29vectorized_elementwise_kernelILi4ENS0_11FillFunctorIfEESt5arrayIPcLm1EEEEviT0_T1_,"",@"SHT_CUDA_INFO"
	.sectionflags	@""
	.align	4


	//----- nvinfo : EIATTR_CUDA_API_VERSION
	.align		4
        /*0000*/ 	.byte	0x04, 0x37
        /*0002*/ 	.short	(.L_3088 - .L_3087)
.L_3087:
        /*0004*/ 	.word	0x00000082


	//----- nvinfo : EIATTR_KPARAM_INFO
	.align		4
.L_3088:
        /*0008*/ 	.byte	0x04, 0x17
        /*000a*/ 	.short	(.L_3090 - .L_3089)
.L_3089:
        /*000c*/ 	.word	0x00000000
        /*0010*/ 	.short	0x0002
        /*0012*/ 	.short	0x0008
        /*0014*/ 	.byte	0x00, 0xf0, 0x21, 0x00


	//----- nvinfo : EIATTR_KPARAM_INFO
	.align		4
.L_3090:
        /*0018*/ 	.byte	0x04, 0x17
        /*001a*/ 	.short	(.L_3092 - .L_3091)
.L_3091:
        /*001c*/ 	.word	0x00000000
        /*0020*/ 	.short	0x0001
        /*0022*/ 	.short	0x0004
        /*0024*/ 	.byte	0x00, 0xf0, 0x11, 0x00


	//----- nvinfo : EIATTR_KPARAM_INFO
	.align		4
.L_3092:
        /*0028*/ 	.byte	0x04, 0x17
        /*002a*/ 	.short	(.L_3094 - .L_3093)
.L_3093:
        /*002c*/ 	.word	0x00000000
        /*0030*/ 	.short	0x0000
        /*0032*/ 	.short	0x0000
        /*0034*/ 	.byte	0x00, 0xf0, 0x11, 0x00


	//----- nvinfo : EIATTR_SPARSE_MMA_MASK
	.align		4
.L_3094:
        /*0038*/ 	.byte	0x03, 0x50
        /*003a*/ 	.short	0x0000


	//----- nvinfo : EIATTR_MAXREG_COUNT
	.align		4
        /*003c*/ 	.byte	0x03, 0x1b
        /*003e*/ 	.short	0x00ff


	//----- nvinfo : EIATTR_MERCURY_ISA_VERSION
	.align		4
        /*0040*/ 	.byte	0x03, 0x5f
        /*0042*/ 	.short	0x0101


	//----- nvinfo : EIATTR_VRC_CTA_INIT_COUNT
	.align		4
        /*0044*/ 	.byte	0x02, 0x4a
	.zero		1
	.zero		1


	//----- nvinfo : EIATTR_EXIT_INSTR_OFFSETS
	.align		4
        /*0048*/ 	.byte	0x04, 0x1c
        /*004a*/ 	.short	(.L_3096 - .L_3095)


	//   ....[0]....
.L_3095:
        /*004c*/ 	.word	0x00000470


	//   ....[1]....
        /*0050*/ 	.word	0x000004d0


	//   ....[2]....
        /*0054*/ 	.word	0x000005c0


	//----- nvinfo : EIATTR_MAX_THREADS
	.align		4
.L_3096:
        /*0058*/ 	.byte	0x04, 0x05
        /*005a*/ 	.short	(.L_3098 - .L_3097)
.L_3097:
        /*005c*/ 	.word	0x00000080
        /*0060*/ 	.word	0x00000001
        /*0064*/ 	.word	0x00000001


	//----- nvinfo : EIATTR_CRS_STACK_SIZE
	.align		4
.L_3098:
        /*0068*/ 	.byte	0x04, 0x1e
        /*006a*/ 	.short	(.L_3100 - .L_3099)
.L_3099:
        /*006c*/ 	.word	0x00000000


	//----- nvinfo : EIATTR_CBANK_PARAM_SIZE
	.align		4
.L_3100:
        /*0070*/ 	.byte	0x03, 0x19
        /*0072*/ 	.short	0x0010


	//----- nvinfo : EIATTR_PARAM_CBANK
	.align		4
        /*0074*/ 	.byte	0x04, 0x0a
        /*0076*/ 	.short	(.L_3102 - .L_3101)
	.align		4
.L_3101:
        /*0078*/ 	.word	index@(.nv.constant0._ZN2at6native29vectorized_elementwise_kernelILi4ENS0_11FillFunctorIfEESt5arrayIPcLm1EEEEviT0_T1_)
        /*007c*/ 	.short	0x0380
        /*007e*/ 	.short	0x0010


	//----- nvinfo : EIATTR_SW_WAR
	.align		4
.L_3102:
        /*0080*/ 	.byte	0x04, 0x36
        /*0082*/ 	.short	(.L_3104 - .L_3103)
.L_3103:
        /*0084*/ 	.word	0x00000008
.L_3104:


//--------------------- .nv.info._ZN2at6native29vectorized_elementwise_kernelILi8ENS0_11FillFunctorIfEESt5arrayIPcLm1EEEEviT0_T1_ --------------------------
	.section	.nv.info._ZN2at6native29vectorized_elementwise_kernelILi8ENS0_11FillFunctorIfEESt5arrayIPcLm1EEEEviT0_T1_,"",@"SHT_CUDA_INFO"
	.sectionflags	@""
	.align	4


	//----- nvinfo : EIATTR_CUDA_API_VERSION
	.align		4
        /*0000*/ 	.byte	0x04, 0x37
        /*0002*/ 	.short	(.L_3106 - .L_3105)
.L_3105:
        /*0004*/ 	.word	0x00000082


	//----- nvinfo : EIATTR_KPARAM_INFO
	.align		4
.L_3106:
        /*0008*/ 	.byte	0x04, 0x17
        /*000a*/ 	.short	(.L_3108 - .L_3107)
.L_3107:
        /*000c*/ 	.word	0x00000000
        /*0010*/ 	.short	0x0002
        /*0012*/ 	.short	0x0008
        /*0014*/ 	.byte	0x00, 0xf0, 0x21, 0x00


	//----- nvinfo : EIATTR_KPARAM_INFO
	.align		4
.L_3108:
        /*0018*/ 	.byte	0x04, 0x17
        /*001a*/ 	.short	(.L_3110 - .L_3109)
.L_3109:
        /*001c*/ 	.word	0x00000000
        /*0020*/ 	.short	0x0001
        /*0022*/ 	.short	0x0004
        /*0024*/ 	.byte	0x00, 0xf0, 0x11, 0x00


	//----- nvinfo : EIATTR_KPARAM_INFO
	.align		4
.L_3110:
        /*0028*/ 	.byte	0x04, 0x17
        /*002a*/ 	.short	(.L_3112 - .L_3111)
.L_3111:
        /*002c*/ 	.word	0x00000000
        /*0030*/ 	.short	0x0000
        /*0032*/ 	.short	0x0000
        /*0034*/ 	.byte	0x00, 0xf0, 0x11, 0x00


	//----- nvinfo : EIATTR_SPARSE_MMA_MASK
	.align		4
.L_3112:
        /*0038*/ 	.byte	0x03, 0x50
        /*003a*/ 	.short	0x0000


	//----- nvinfo : EIATTR_MAXREG_COUNT
	.align		4
        /*003c*/ 	.byte	0x03, 0x1b
        /*003e*/ 	.short	0x00ff


	//----- nvinfo : EIATTR_MERCURY_ISA_VERSION
	.align		4
        /*0040*/ 	.byte	0x03, 0x5f
        /*0042*/ 	.short	0x0101


	//----- nvinfo : EIATTR_VRC_CTA_INIT_COUNT
	.align		4
        /*0044*/ 	.byte	0x02, 0x4a
	.zero		1
	.zero		1


	//----- nvinfo : EIATTR_EXIT_INSTR_OFFSETS
	.align		4
        /*0048*/ 	.byte	0x04, 0x1c
        /*004a*/ 	.short	(.L_3114 - .L_3113)


	//   ....[0]....
.L_3113:
        /*004c*/ 	.word	0x00000470


	//   ....[1]....
        /*0050*/ 	.word	0x000004d0


	//   ....[2]....
        /*0054*/ 	.word	0x000005b0


	//----- nvinfo : EIATTR_MAX_THREADS
	.align		4
.L_3114:
        /*0058*/ 	.byte	0x04, 0x05
        /*005a*/ 	.short	(.L_3116 - .L_3115)
.L_3115:
        /*005c*/ 	.word	0x00000080
        /*0060*/ 	.word	0x00000001
        /*0064*/ 	.word	0x00000001


	//----- nvinfo : EIATTR_CRS_STACK_SIZE
	.align		4
.L_3116:
        /*0068*/ 	.byte	0x04, 0x1e
        /*006a*/ 	.short	(.L_3118 - .L_3117)
.L_3117:
        /*006c*/ 	.word	0x00000000


	//----- nvinfo : EIATTR_CBANK_PARAM_SIZE
	.align		4
.L_3118:
        /*0070*/ 	.byte	0x03, 0x19
        /*0072*/ 	.short	0x0010


	//----- nvinfo : EIATTR_PARAM_CBANK
	.align		4
        /*0074*/ 	.byte	0x04, 0x0a
        /*0076*/ 	.short	(.L_3120 - .L_3119)
	.align		4
.L_3119:
        /*0078*/ 	.word	index@(.nv.constant0._ZN2at6native29vectorized_elementwise_kernelILi8ENS0_11FillFunctorIfEESt5arrayIPcLm1EEEEviT0_T1_)
        /*007c*/ 	.short	0x0380
        /*007e*/ 	.short	0x0010


	//----- nvinfo : EIATTR_SW_WAR
	.align		4
.L_3120:
        /*0080*/ 	.byte	0x04, 0x36
        /*0082*/ 	.short	(.L_3122 - .L_3121)
.L_3121:
        /*0084*/ 	.word	0x00000008
.L_3122:


//--------------------- .nv.info._ZN2at6native18elementwise_kernelILi128ELi4EZNS0_15gpu_kernel_implINS0_11FillFunctorIdEEEEvRNS_18TensorIteratorBaseERKT_EUliE_EEviT1_ --------------------------
	.section	.nv.info._ZN2at6native18elementwise_kernelILi128ELi4EZNS0_15gpu_kernel_implINS0_11FillFunctorIdEEEEvRNS_18TensorIteratorBaseERKT_EUliE_EEviT1_,"",@"SHT_CUDA_INFO"
	.sectionflags	@""
	.align	4


	//----- nvinfo : EIATTR_CUDA_API_VERSION
	.align		4
        /*0000*/ 	.byte	0x04, 0x37
        /*0002*/ 	.short	(.L_3124 - .L_3123)
.L_3123:
        /*0004*/ 	.word	0x00000082


	//----- nvinfo : EIATTR_KPARAM_INFO
	.align		4
.L_3124:
        /*0008*/ 	.byte	0x04, 0x17
        /*000a*/ 	.short	(.L_3126 - .L_3125)
.L_3125:
        /*000c*/ 	.word	0x00000000
        /*0010*/ 	.short	0x0001
        /*0012*/ 	.short	0x0008
        /*0014*/ 	.byte	0x00, 0xf0, 0xe1, 0x06


	//----- nvinfo : EIATTR_KPARAM_INFO
	.align		4
.L_3126:
        /*0018*/ 	.byte	0x04, 0x17
        /*001a*/ 	.short	(.L_3128 - .L_3127)
.L_3127:
        /*001c*/ 	.word	0x00000000
        /*0020*/ 	.short	0x0000
        /*0022*/ 	.short	0x0000
        /*0024*/ 	.byte	0x00, 0xf0, 0x11, 0x00


	//----- nvinfo : EIATTR_SPARSE_MMA_MASK
	.align		4
.L_3128:
        /*0028*/ 	.byte	0x03, 0x50
        /*002a*/ 	.short	0x0000


	//----- nvinfo : EIATTR_MAXREG_COUNT
	.align		4
        /*002c*/ 	.byte	0x03, 0x1b
        /*002e*/ 	.short	0x0080


	//----- nvinfo : EIATTR_EXTERNS
	.align		4
        /*0030*/ 	.byte	0x04, 0x0f
        /*0032*/ 	.short	(.L_3130 - .L_3129)


	//   ....[0]....
	.align		4
.L_3129:
        /*0034*/ 	.word	index@(__assertfail)


	//----- nvinfo : EIATTR_MERCURY_ISA_VERSION
	.align		4
.L_3130:
        /*0038*/ 	.byte	0x03, 0x5f
        /*003a*/ 	.short	0x0101


	//----- nvinfo : EIATTR_VRC_CTA_INIT_COUNT
	.align		4
        /*003c*/ 	.byte	0x02, 0x4a
	.zero		1
	.zero		1


	//----- nvinfo : EIATTR_SYSCALL_OFFSETS
	.align		4
        /*0040*/ 	.byte	0x04, 0x46
        /*0042*/ 	.short	(.L_3132 - .L_3131)


	//   ....[0]....
.L_3131:
        /*0044*/ 	.word	0x00001eb0


	//   ....[1]....
        /*0048*/ 	.word	0x00003aa0


	//   ....[2]....
        /*004c*/ 	.word	0x00005650


	//   ....[3]....
        /*0050*/ 	.word	0x000071e0


	//----- nvinfo : EIATTR_EXIT_INSTR_OFFSETS
	.align		4
.L_3132:
        /*0054*/ 	.byte	0x04, 0x1c
        /*0056*/ 	.short	(.L_3134 - .L_3133)


	//   ....[0]....
.L_3133:
        /*0058*/ 	.word	0x000056e0


	//   ....[1]....
        /*005c*/ 	.word	0x00006960


	//   ....[2]....
        /*0060*/ 	.word	0x00006980


	//   ....[3]....
        /*0064*/ 	.word	0x00006a00


	//   ....[4]....
        /*0068*/ 	.word	0x00006a20


	//   ....[5]....
        /*006c*/ 	.word	0x00006a40


	//   ....[6]....
        /*0070*/ 	.word	0x00006ac0


	//   ....[7]....
        /*0074*/ 	.word	0x00006af0


	//   ....[8]....
        /*0078*/ 	.word	0x00006b80


	//   ....[9]....
        /*007c*/ 	.word	0x00006bc0


	//   ....[10]....
        /*0080*/ 	.word	0x00006bf0


	//   ....[11]....
        /*0084*/ 	.word	0x00006c90


	//   ....[12]....
        /*0088*/ 	.word	0x00006cd0


	//   ....[13]....
        /*008c*/ 	.word	0x00006da0


	//   ....[14]....
        /*0090*/ 	.word	0x00006e00


	//   ....[15]....
        /*0094*/ 	.word	0x00006e30


	//   ....[16]....
        /*0098*/ 	.word	0x00006ed0


	//   ....[17]....
        /*009c*/ 	.word	0x00006f90


	//   ....[18]....
        /*00a0*/ 	.word	0x00007050


	//   ....[19]....
        /*00a4*/ 	.word	0x000070e0


	//   ....[20]....
        /*00a8*/ 	.word	0x000071f0


	//   ....[21]....
        /*00ac*/ 	.word	0x00007210


	//   ....[22]....
        /*00b0*/ 	.word	0x00007230


	//----- nvinfo : EIATTR_MAX_THREADS
	.align		4
.L_3134:
        /*00b4*/ 	.byte	0x04, 0x05
        /*00b6*/ 	.short	(.L_3136 - .L_3135)
.L_3135:
        /*00b8*/ 	.word	0x00000080
        /*00bc*/ 	.word	0x00000001
        /*00c0*/ 	.word	0x00000001


	//----- nvinfo : EIATTR_CRS_STACK_SIZE
	.align		4
.L_3136:
        /*00c4*/ 	.byte	0x04, 0x1e
        /*00c6*/ 	.short	(.L_3138 - .L_3137)
.L_3137:
        /*00c8*/ 	.word	0x00000000


	//----- nvinfo : EIATTR_CBANK_PARAM_SIZE
	.align		4
.L_3138:
        /*00cc*/ 	.byte	0x03, 0x19
        /*00ce*/ 	.short	0x01c0


	//----- nvinfo : EIATTR_PARAM_CBANK
	.align		4
        /*00d0*/ 	.byte	0x04, 0x0a
        /*00d2*/ 	.short	(.L_3140 - .L_3139)
	.align		4
.L_3139:
        /*00d4*/ 	.word	index@(.nv.constant0._ZN2at6native18elementwise_kernelILi128ELi4EZNS0_15gpu_kernel_implINS0_11FillFunctorIdEEEEvRNS_18TensorIteratorBaseERKT_EUliE_EEviT1_)
        /*00d8*/ 	.short	0x0380
        /*00da*/ 	.short	0x01c0


	//----- nvinfo : EIATTR_SW_WAR
	.align		4
.L_3140:
        /*00dc*/ 	.byte	0x04, 0x36
        /*00de*/ 	.short	(.L_3142 - .L_3141)
.L_3141:
        /*00e0*/ 	.word	0x00000008
.L_3142:


//--------------------- .nv.info._ZN2at6native27unrolled_elementwise_kernelINS0_11FillFunctorIdEESt5arrayIPcLm1EELi4E23TrivialOffsetCalculatorILi0EjES7_ILi1EjENS0_6memory12LoadWithCastILi0EEENSA_13StoreWithCastILi1EEEEEviT_T0_T2_T3_T4_T5_ --------------------------
	.section	.nv.info._ZN2at6native27unrolled_elementwise_kernelINS0_11FillFunctorIdEESt5arrayIPcLm1EELi4E23TrivialOffsetCalculatorILi0EjES7_ILi1EjENS0_6memory12LoadWithCastILi0EEENSA_13StoreWithCastILi1EEEEEviT_T0_T2_T3_T4_T5_,"",@"SHT_CUDA_INFO"
	.sectionflags	@""
	.align	4


	//----- nvinfo : EIATTR_CUDA_API_VERSION
	.align		4
        /*0000*/ 	.byte	0x04, 0x37
        /*0002*/ 	.short	(.L_3144 - .L_3143)
.L_3143:
        /*0004*/ 	.word	0x00000082


	//----- nvinfo : EIATTR_KPARAM_INFO
	.align		4
.L_3144:
        /*0008*/ 	.byte	0x04, 0x17
        /*000a*/ 	.short	(.L_3146 - .L_3145)
.L_3145:
        /*000c*/ 	.word	0x00000000
        /*0010*/ 	.short	0x0006
        /*0012*/ 	.short	0x0024
        /*0014*/ 	.byte	0x00, 0xf0, 0x21, 0x00


	//----- nvinfo : EIATTR_KPARAM_INFO
	.align		4
.L_3146:
        /*0018*/ 	.byte	0x04, 0x17
        /*001a*/ 	.short	(.L_3148 - .L_3147)
.L_3147:
        /*001c*/ 	.word	0x00000000
        /*0020*/ 	.short	0x0005
        /*0022*/ 	.short	0x001c
        /*0024*/ 	.byte	0x00, 0xf0, 0x21, 0x00


	//----- nvinfo : EIATTR_KPARAM_INFO
	.align		4
.L_3148:
        /*0028*/ 	.byte	0x04, 0x17
        /*002a*/ 	.short	(.L_3150 - .L_3149)
.L_3149:
        /*002c*/ 	.word	0x00000000
        /*0030*/ 	.short	0x0004
        /*0032*/ 	.short	0x0019
        /*0034*/ 	.byte	0x00, 0xf0, 0x05, 0x00


	//----- nvinfo : EIATTR_KPARAM_INFO
	.align		4
.L_3150:
        /*0038*/ 	.byte	0x04, 0x17
        /*003a*/ 	.short	(.L_3152 - .L_3151)
.L_3151:
        /*003c*/ 	.word	0x00000000
        /*0040*/ 	.short	0x0003
        /*0042*/ 	.short	0x0018
        /*0044*/ 	.byte	0x00, 0xf0, 0x05, 0x00


	//----- nvinfo : EIATTR_KPARAM_INFO
	.align		4
.L_3152:
        /*0048*/ 	.byte	0x04, 0x17
        /*004a*/ 	.short	(.L_3154 - .L_3153)
.L_3153:
        /*004c*/ 	.word	0x00000000
        /*0050*/ 	.short	0x0002
        /*0052*/ 	.short	0x0010
        /*0054*/ 	.byte	0x00, 0xf0, 0x21, 0x00


	//----- nvinfo : EIATTR_KPARAM_INFO
	.align		4
.L_3154:
        /*0058*/ 	.byte	0x04, 0x17
        /*005a*/ 	.short	(.L_3156 - .L_3155)
.L_3155:
        /*005c*/ 	.word	0x00000000
        /*0060*/ 	.short	0x0001
        /*0062*/ 	.short	0x0008
        /*0064*/ 	.byte	0x00, 0xf0, 0x21, 0x00


	//----- nvinfo : EIATTR_KPARAM_INFO
	.align		4
.L_3156:
        /*0068*/ 	.byte	0x04, 0x17
        /*006a*/ 	.short	(.L_3158 - .L_3157)
.L_3157:
        /*006c*/ 	.word	0x00000000
        /*0070*/ 	.short	0x0000
        /*0072*/ 	.short	0x0000
        /*0074*/ 	.byte	0x00, 0xf0, 0x11, 0x00


	//----- nvinfo : EIATTR_SPARSE_MMA_MASK
	.align		4
.L_3158:
        /*0078*/ 	.byte	0x03, 0x50
        /*007a*/ 	.short	0x0000


	//----- nvinfo : EIATTR_MAXREG_COUNT
	.align		4
        /*007c*/ 	.byte	0x03, 0x1b
        /*007e*/ 	.short	0x00ff


	//----- nvinfo : EIATTR_EXTERNS
	.align		4
        /*0080*/ 	.byte	0x04, 0x0f
        /*0082*/ 	.short	(.L_3160 - .L_3159)


	//   ....[0]....
	.align		4
.L_3159:
        /*0084*/ 	.word	index@(__assertfail)


	//----- nvinfo : EIATTR_MERCURY_ISA_VERSION
	.align		4
.L_3160:
        /*0088*/ 	.byte	0x03, 0x5f
        /*008a*/ 	.short	0x0101


	//----- nvinfo : EIATTR_VRC_CTA_INIT_COUNT
	.align		4
        /*008c*/ 	.byte	0x02, 0x4a
	.zero		1
	.zero		1


	//----- nvinfo : EIATTR_SYSCALL_OFFSETS
	.align		4
        /*0090*/ 	.byte	0x04, 0x46
        /*0092*/ 	.short	(.L_3162 - .L_3161)


	//   ....[0]....
.L_3161:
        /*0094*/ 	.word	0x000010a0


	//   ....[1]....
        /*0098*/ 	.word	0x000020f0


	//   ....[2]....
        /*009c*/ 	.word	0x000032c0


	//   ....[3]....
        /*00a0*/ 	.word	0x000044a0


	//----- nvinfo : EIATTR_EXIT_INSTR_OFFSETS
	.align		4
.L_3162:
        /*00a4*/ 	.byte	0x04, 0x1c
        /*00a6*/ 	.short	(.L_3164 - .L_3163)


	//   ....[0]....
.L_3163:
        /*00a8*/ 	.word	0x00003640


	//   ....[1]....
        /*00ac*/ 	.word	0x00003790


	//   ....[2]....
        /*00b0*/ 	.word	0x000037d0


	//   ....[3]....
        /*00b4*/ 	.word	0x00003870


	//   ....[4]....
        /*00b8*/ 	.word	0x000038b0


	//   ....[5]....
        /*00bc*/ 	.word	0x000038f0


	//   ....[6]....
        /*00c0*/ 	.word	0x000039d0


	//   ....[7]....
        /*00c4*/ 	.word	0x00003a60


	//   ....[8]....
        /*00c8*/ 	.word	0x00003b50


	//   ....[9]....
        /*00cc*/ 	.word	0x00003bf0


	//   ....[10]....
        /*00d0*/ 	.word	0x00003c20


	//   ....[11]....
        /*00d4*/ 	.word	0x00003d00


	//   ....[12]....
        /*00d8*/ 	.word	0x00003ea0


	//   ....[13]....
        /*00dc*/ 	.word	0x00004040


	//   ....[14]....
        /*00e0*/ 	.word	0x000041d0


	//   ....[15]....
        /*00e4*/ 	.word	0x00004210


	//   ....[16]....
        /*00e8*/ 	.word	0x00004250


	//   ....[17]....
        /*00ec*/ 	.word	0x00004300


	//   ....[18]....
        /*00f0*/ 	.word	0x00004340


	//   ....[19]....
        /*00f4*/ 	.word	0x000044b0


	//   ....[20]....
        /*00f8*/ 	.word	0x000045f0


	//   ....[21]....
        /*00fc*/ 	.word	0x00004760


	//   ....[22]....
        /*0100*/ 	.word	0x000047f0


	//----- nvinfo : EIATTR_MAX_THREADS
	.align		4
.L_3164:
        /*0104*/ 	.byte	0x04, 0x05
        /*0106*/ 	.short	(.L_3166 - .L_3165)
.L_3165:
        /*0108*/ 	.word	0x00000080
        /*010c*/ 	.word	0x00000001
        /*0110*/ 	.word	0x00000001


	//----- nvinfo : EIATTR_CRS_STACK_SIZE
	.align		4
.L_3166:
        /*0114*/ 	.byte	0x04, 0x1e
        /*0116*/ 	.short	(.L_3168 - .L_3167)
.L_3167:
        /*0118*/ 	.word	0x00000000


	//----- nvinfo : EIATTR_CBANK_PARAM_SIZE
	.align		4
.L_3168:
        /*011c*/ 	.byte	0x03, 0x19
        /*011e*/ 	.short	0x002c


	//----- nvinfo : EIATTR_PARAM_CBANK
	.align		4
        /*0120*/ 	.byte	0x04, 0x0a
        /*0122*/ 	.short	(.L_3170 - .L_3169)
	.align		4
.L_3169:
        /*0124*/ 	.word	index@(.nv.constant0._ZN2at6native27unrolled_elementwise_kernelINS0_11FillFunctorIdEESt5arrayIPcLm1EELi4E23TrivialOffsetCalculatorILi0EjES7_ILi1EjENS0_6memory12LoadWithCastILi0EEENSA_13StoreWithCastILi1EEEEEviT_T0_T2_T3_T4_T5_)
        /*0128*/ 	.short	0x0380
        /*012a*/ 	.short	0x002c


	//----- nvinfo : EIATTR_SW_WAR
	.align		4
.L_3170:
        /*012c*/ 	.byte	0x04, 0x36
        /*012e*/ 	.short	(.L_3172 - .L_3171)
.L_3171:
        /*0130*/ 	.word	0x00000008
.L_3172:


//--------------------- .nv.info._ZN2at6native18elementwise_kernelILi128ELi2EZNS0_22gpu_kernel_impl_nocastINS0_11FillFunctorIdEEEEvRNS_18TensorIteratorBaseERKT_EUliE_EEviT1_ --------------------------
	.section	.nv.info._ZN2at6native18elementwise_kernelILi128ELi2EZNS0_22gpu_kernel_impl_nocastINS0_11FillFunctorIdEEEEvRNS_18TensorIteratorBaseERKT_EUliE_EEviT1_,"",@"SHT_CUDA_INFO"
	.sectionflags	@""
	.align	4


	//----- nvinfo : EIATTR_CUDA_API_VERSION
	.align		4
        /*0000*/ 	.byte	0x04, 0x37
        /*0002*/ 	.short	(.L_3174 - .L_3173)
.L_3173:
        /*0004*/ 	.word	0x00000082


	//----- nvinfo : EIATTR_KPARAM_INFO
	.align		4
.L_3174:
        /*0008*/ 	.byte	0x04, 0x17
        /*000a*/ 	.short	(.L_3176 - .L_3175)
.L_3175:
        /*000c*/ 	.word	0x00000000
        /*0010*/ 	.short	0x0001
        /*0012*/ 	.short	0x0008
        /*0014*/ 	.byte	0x00, 0xf0, 0xc1, 0x06


	//----- nvinfo : EIATTR_KPARAM_INFO
	.align		4
.L_3176:
        /*0018*/ 	.byte	0x04, 0x17
        /*001a*/ 	.short	(.L_3178 - .L_3177)
.L_3177:
        /*001c*/ 	.word	0x00000000
        /*0020*/ 	.short	0x0000
        /*0022*/ 	.short	0x0000
        /*0024*/ 	.byte	0x00, 0xf0, 0x11, 0x00


	//----- nvinfo : EIATTR_SPARSE_MMA_MASK
	.align		4
.L_3178:
        /*0028*/ 	.byte	0x03, 0x50
        /*002a*/ 	.short	0x0000


	//----- nvinfo : EIATTR_MAXREG_COUNT
	.align		4
        /*002c*/ 	.byte	0x03, 0x1b
        /*002e*/ 	.short	0x0080


	//----- nvinfo : EIATTR_MERCURY_ISA_VERSION
	.align		4
        /*0030*/ 	.byte	0x03, 0x5f
        /*0032*/ 	.short	0x0101


	//----- nvinfo : EIATTR_VRC_CTA_INIT_COUNT
	.align		4
        /*0034*/ 	.byte	0x02, 0x4a
	.zero		1
	.zero		1


	//----- nvinfo : EIATTR_EXIT_INSTR_OFFSETS
	.align		4
        /*0038*/ 	.byte	0x04, 0x1c
        /*003a*/ 	.short	(.L_3180 - .L_3179)


	//   ....[0]....
.L_3179:
        /*003c*/ 	.word	0x000000b0


	//   ....[1]....
        /*0040*/ 	.word	0x000000f0


	//   ....[2]....
        /*0044*/ 	.word	0x00001310


	//   ....[3]....
        /*0048*/ 	.word	0x00002480


	//----- nvinfo : EIATTR_MAX_THREADS
	.align		4
.L_3180:
        /*004c*/ 	.byte	0x04, 0x05
        /*004e*/ 	.short	(.L_3182 - .L_3181)
.L_3181:
        /*0050*/ 	.word	0x00000080
        /*0054*/ 	.word	0x00000001
        /*0058*/ 	.word	0x00000001


	//----- nvinfo : EIATTR_CRS_STACK_SIZE
	.align		4
.L_3182:
        /*005c*/ 	.byte	0x04, 0x1e
        /*005e*/ 	.short	(.L_3184 - .L_3183)
.L_3183:
        /*0060*/ 	.word	0x00000000


	//----- nvinfo : EIATTR_CBANK_PARAM_SIZE
	.align		4
.L_3184:
        /*0064*/ 	.byte	0x03, 0x19
        /*0066*/ 	.short	0x01b8


	//----- nvinfo : EIATTR_PARAM_CBANK
	.align		4
        /*0068*/ 	.byte	0x04, 0x0a
        /*006a*/ 	.short	(.L_3186 - .L_3185)
	.align		4
.L_3185:
        /*006c*/ 	.word	index@(.nv.constant0._ZN2at6native18elementwise_kernelILi128ELi2EZNS0_22gpu_kernel_impl_nocastINS0_11FillFunctorIdEEEEvRNS_18TensorIteratorBaseERKT_EUliE_EEviT1_)
        /*0070*/ 	.short	0x0380
        /*0072*/ 	.short	0x01b8


	//----- nvinfo : EIATTR_SW_WAR
	.align		4
.L_3186:
        /*0074*/ 	.byte	0x04, 0x36
        /*0076*/ 	.short	(.L_3188 - .L_3187)
.L_3187:
        /*0078*/ 	.word	0x00000008
.L_3188:


//--------------------- .nv.info._ZN2at6native27unrolled_elementwise_kernelINS0_11FillFunctorIdEESt5arrayIPcLm1EELi4E23TrivialOffsetCalculatorILi0EjES7_ILi1EjENS0_6memory15LoadWithoutCastENSA_16StoreWithoutCastEEEviT_T0_T2_T3_T4_T5_ --------------------------
	.section	.nv.info._ZN2at6native27unrolled_elementwise_kernelINS0_11FillFunctorIdEESt5arrayIPcLm1EELi4E23TrivialOffsetCalculatorILi0EjES7_ILi1EjENS0_6memory15LoadWithoutCastENSA_16StoreWithoutCastEEEviT_T0_T2_T3_T4_T5_,"",@"SHT_CUDA_INFO"
	.sectionflags	@""
	.align	4


	//----- nvinfo : EIATTR_CUDA_API_VERSION
	.align		4
        /*0000*/ 	.byte	0x04, 0x37
        /*0002*/ 	.short	(.L_3190 - .L_3189)
.L_3189:
        /*0004*/ 	.word	0x00000082


	//----- nvinfo : EIATTR_KPARAM_INFO
	.align		4
.L_3190:
        /*0008*/ 	.byte	0x04, 0x17
        /*000a*/ 	.short	(.L_3192 - .L_3191)
.L_3191:
        /*000c*/ 	.word	0x00000000
        /*0010*/ 	.short	0x0006
        /*0012*/ 	.short	0x001b
        /*0014*/ 	.byte	0x00, 0xf0, 0x05, 0x00


	//----- nvinfo : EIATTR_KPARAM_INFO
	.align		4
.L_3192:
        /*0018*/ 	.byte	0x04, 0x17
        /*001a*/ 	.short	(.L_3194 - .L_3193)
.L_3193:
        /*001c*/ 	.word	0x00000000
        /*0020*/ 	.short	0x0005
        /*0022*/ 	.short	0x001a
        /*0024*/ 	.byte	0x00, 0xf0, 0x05, 0x00


	//----- nvinfo : EIATTR_KPARAM_INFO
	.align		4
.L_3194:
        /*0028*/ 	.byte	0x04, 0x17
        /*002a*/ 	.short	(.L_3196 - .L_3195)
.L_3195:
        /*002c*/ 	.word	0x00000000
        /*0030*/ 	.short	0x0004
        /*0032*/ 	.short	0x0019
        /*0034*/ 	.byte	0x00, 0xf0, 0x05, 0x00


	//----- nvinfo : EIATTR_KPARAM_INFO
	.align		4
.L_3196:
        /*0038*/ 	.byte	0x04, 0x17
        /*003a*/ 	.short	(.L_3198 - .L_3197)
.L_3197:
        /*003c*/ 	.word	0x00000000
        /*0040*/ 	.short	0x0003
        /*0042*/ 	.short	0x0018
        /*0044*/ 	.byte	0x00, 0xf0, 0x05, 0x00


	//----- nvinfo : EIATTR_KPARAM_INFO
	.align		4
.L_3198:
        /*0048*/ 	.byte	0x04, 0x17
        /*004a*/ 	.short	(.L_3200 - .L_3199)
.L_3199:
        /*004c*/ 	.word	0x00000000
        /*0050*/ 	.short	0x0002
        /*0052*/ 	.short	0x0010
        /*0054*/ 	.byte	0x00, 0xf0, 0x21, 0x00


	//----- nvinfo : EIATTR_KPARAM_INFO
	.align		4
.L_3200:
        /*0058*/ 	.byte	0x04, 0x17
        /*005a*/ 	.short	(.L_3202 - .L_3201)
.L_3201:
        /*005c*/ 	.word	0x00000000
        /*0060*/ 	.short	0x0001
        /*0062*/ 	.short	0x0008
        /*0064*/ 	.byte	0x00, 0xf0, 0x21, 0x00


	//----- nvinfo : EIATTR_KPARAM_INFO
	.align		4
.L_3202:
        /*0068*/ 	.byte	0x04, 0x17
        /*006a*/ 	.short	(.L_3204 - .L_3203)
.L_3203:
        /*006c*/ 	.word	0x00000000
        /*0070*/ 	.short	0x0000
        /*0072*/ 	.short	0x0000
        /*0074*/ 	.byte	0x00, 0xf0, 0x11, 0x00


	//----- nvinfo : EIATTR_SPARSE_MMA_MASK
	.align		4
.L_3204:
        /*0078*/ 	.byte	0x03, 0x50
        /*007a*/ 	.short	0x0000


	//----- nvinfo : EIATTR_MAXREG_COUNT
	.align		4
        /*007c*/ 	.byte	0x03, 0x1b
        /*007e*/ 	.short	0x00ff


	//----- nvinfo : EIATTR_MERCURY_ISA_VERSION
	.align		4
        /*0080*/ 	.byte	0x03, 0x5f
        /*0082*/ 	.short	0x0101


	//----- nvinfo : EIATTR_VRC_CTA_INIT_COUNT
	.align		4
        /*0084*/ 	.byte	0x02, 0x4a
	.zero		1
	.zero		1


	//----- nvinfo : EIATTR_EXIT_INSTR_OFFSETS
	.align		4
        /*0088*/ 	.byte	0x04, 0x1c
        /*008a*/ 	.short	(.L_3206 - .L_3205)


	//   ....[0]....
.L_3205:
        /*008c*/ 	.word	0x000001e0


	//   ....[1]....
        /*0090*/ 	.word	0x00000240


	//----- nvinfo : EIATTR_MAX_THREADS
	.align		4
.L_3206:
        /*0094*/ 	.byte	0x04, 0x05
        /*0096*/ 	.short	(.L_3208 - .L_3207)
.L_3207:
        /*0098*/ 	.word	0x00000080
        /*009c*/ 	.word	0x00000001
        /*00a0*/ 	.word	0x00000001


	//----- nvinfo : EIATTR_CRS_STACK_SIZE
	.align		4
.L_3208:
        /*00a4*/ 	.byte	0x04, 0x1e
        /*00a6*/ 	.short	(.L_3210 - .L_3209)
.L_3209:
        /*00a8*/ 	.word	0x00000000


	//----- nvinfo : EIATTR_CBANK_PARAM_SIZE
	.align		4
.L_3210:
        /*00ac*/ 	.byte	0x03, 0x19
        /*00ae*/ 	.short	0x001c


	//----- nvinfo : EIATTR_PARAM_CBANK
	.align		4
        /*00b0*/ 	.byte	0x04, 0x0a
        /*00b2*/ 	.short	(.L_3212 - .L_3211)
	.align		4
.L_3211:
        /*00b4*/ 	.word	index@(.nv.constant0._ZN2at6native27unrolled_elementwise_kernelINS0_11FillFunctorIdEESt5arrayIPcLm1EELi4E23TrivialOffsetCalculatorILi0EjES7_ILi1EjENS0_6memory15LoadWithoutCastENSA_16StoreWithoutCastEEEviT_T0_T2_T3_T4_T5_)
        /*00b8*/ 	.short	0x0380
        /*00ba*/ 	.short	0x001c


	//----- nvinfo : EIATTR_SW_WAR
	.align		4
.L_3212:
        /*00bc*/ 	.byte	0x04, 0x36
        /*00be*/ 	.short	(.L_3214 - .L_3213)
.L_3213:
        /*00c0*/ 	.word	0x00000008
.L_3214:


//--------------------- .nv.info._ZN2at6native29vectorized_elementwise_kernelILi2ENS0_11FillFunctorIdEESt5arrayIPcLm1EEEEviT0_T1_ --------------------------
	.section	.nv.info._ZN2at6native29vectorized_elementwise_kernelILi2ENS0_11FillFunctorIdEESt5arrayIPcLm1EEEEviT0_T1_,"",@"SHT_CUDA_INFO"
	.sectionflags	@""
	.align	4


	//----- nvinfo : EIATTR_CUDA_API_VERSION
	.align		4
        /*0000*/ 	.byte	0x04, 0x37
        /*0002*/ 	.short	(.L_3216 - .L_3215)
.L_3215:
        /*0004*/ 	.word	0x00000082


	//----- nvinfo : EIATTR_KPARAM_INFO
	.align		4
.L_3216:
        /*0008*/ 	.byte	0x04, 0x17
        /*000a*/ 	.short	(.L_3218 - .L_3217)
.L_3217:
        /*000c*/ 	.word	0x00000000
        /*0010*/ 	.short	0x0002
        /*0012*/ 	.short	0x0010
        /*0014*/ 	.byte	0x00, 0xf0, 0x21, 0x00


	//----- nvinfo : EIATTR_KPARAM_INFO
	.align		4
.L_3218:
        /*0018*/ 	.byte	0x04, 0x17
        /*001a*/ 	.short	(.L_3220 - .L_3219)
.L_3219:
        /*001c*/ 	.word	0x00000000
        /*0020*/ 	.short	0x0001
        /*0022*/ 	.short	0x0008
        /*0024*/ 	.byte	0x00, 0xf0, 0x21, 0x00


	//----- nvinfo : EIATTR_KPARAM_INFO
	.align		4
.L_3220:
        /*0028*/ 	.byte	0x04, 0x17
        /*002a*/ 	.short	(.L_3222 - .L_3221)
.L_3221:
        /*002c*/ 	.word	0x00000000
        /*0030*/ 	.short	0x0000
        /*0032*/ 	.short	0x0000
        /*0034*/ 	.byte	0x00, 0xf0, 0x11, 0x00


	//----- nvinfo : EIATTR_SPARSE_MMA_MASK
	.align		4
.L_3222:
        /*0038*/ 	.byte	0x03, 0x50
        /*003a*/ 	.short	0x0000


	//----- nvinfo : EIATTR_MAXREG_COUNT
	.align		4
        /*003c*/ 	.byte	0x03, 0x1b
        /*003e*/ 	.short	0x00ff


	//----- nvinfo : EIATTR_MERCURY_ISA_VERSION
	.align		4
        /*0040*/ 	.byte	0x03, 0x5f
        /*0042*/ 	.short	0x0101


	//----- nvinfo : EIATTR_VRC_CTA_INIT_COUNT
	.align		4
        /*0044*/ 	.byte	0x02, 0x4a
	.zero		1
	.zero		1


	//----- nvinfo : EIATTR_EXIT_INSTR_OFFSETS
	.align		4
        /*0048*/ 	.byte	0x04, 0x1c
        /*004a*/ 	.short	(.L_3224 - .L_3223)


	//   ....[0]....
.L_3223:
        /*004c*/ 	.word	0x00000470


	//   ....[1]....
        /*0050*/ 	.word	0x000004d0


	//   ....[2]....
        /*0054*/ 	.word	0x00000650


	//----- nvinfo : EIATTR_MAX_THREADS
	.align		4
.L_3224:
        /*0058*/ 	.byte	0x04, 0x05
        /*005a*/ 	.short	(.L_3226 - .L_3225)
.L_3225:
        /*005c*/ 	.word	0x00000080
        /*0060*/ 	.word	0x00000001
        /*0064*/ 	.word	0x00000001


	//----- nvinfo : EIATTR_CRS_STACK_SIZE
	.align		4
.L_3226:
        /*0068*/ 	.byte	0x04, 0x1e
        /*006a*/ 	.short	(.L_3228 - .L_3227)
.L_3227:
        /*006c*/ 	.word	0x00000000


	//----- nvinfo : EIATTR_CBANK_PARAM_SIZE
	.align		4
.L_3228:
        /*0070*/ 	.byte	0x03, 0x19
        /*0072*/ 	.short	0x0018


	//----- nvinfo : EIATTR_PARAM_CBANK
	.align		4
        /*0074*/ 	.byte	0x04, 0x0a
        /*0076*/ 	.short	(.L_3230 - .L_3229)
	.align		4
.L_3229:
        /*0078*/ 	.word	index@(.nv.constant0._ZN2at6native29vectorized_elementwise_kernelILi2ENS0_11FillFunctorIdEESt5arrayIPcLm1EEEEviT0_T1_)
        /*007c*/ 	.short	0x0380
        /*007e*/ 	.short	0x0018


	//----- nvinfo : EIATTR_SW_WAR
	.align		4
.L_3230:
        /*0080*/ 	.byte	0x04, 0x36
        /*0082*/ 	.short	(.L_3232 - .L_3231)
.L_3231:
        /*0084*/ 	.word	0x00000008
.L_3232:


//--------------------- .nv.info._ZN2at6native29vectorized_elementwise_kernelILi4ENS0_11FillFunctorIdEESt5arrayIPcLm1EEEEviT0_T1_ --------------------------
	.section	.nv.info._ZN2at6native29vectorized_elementwise_kernelILi4ENS0_11FillFunctorIdEESt5arrayIPcLm1EEEEviT0_T1_,"",@"SHT_CUDA_INFO"
	.sectionflags	@""
	.align	4


	//----- nvinfo : EIATTR_CUDA_API_VERSION
	.align		4
        /*0000*/ 	.byte	0x04, 0x37
        /*0002*/ 	.short	(.L_3234 - .L_3233)
.L_3233:
        /*0004*/ 	.word	0x00000082


	//----- nvinfo : EIATTR_KPARAM_INFO
	.align		4
.L_3234:
        /*0008*/ 	.byte	0x04, 0x17
        /*000a*/ 	.short	(.L_3236 - .L_3235)
.L_3235:
        /*000c*/ 	.word	0x00000000
        /*0010*/ 	.short	0x0002
        /*0012*/ 	.short	0x0010
        /*0014*/ 	.byte	0x00, 0xf0, 0x21, 0x00


	//----- nvinfo : EIATTR_KPARAM_INFO
	.align		4
.L_3236:
        /*0018*/ 	.byte	0x04, 0x17
        /*001a*/ 	.short	(.L_3238 - .L_3237)
.L_3237:
        /*001c*/ 	.word	0x00000000
        /*0020*/ 	.short	0x0001
        /*0022*/ 	.short	0x0008
        /*0024*/ 	.byte	0x00, 0xf0, 0x21, 0x00


	//----- nvinfo : EIATTR_KPARAM_INFO
	.align		4
.L_3238:
        /*0028*/ 	.byte	0x04, 0x17
        /*002a*/ 	.short	(.L_3240 - .L_3239)
.L_3239:
        /*002c*/ 	.word	0x00000000
        /*0030*/ 	.short	0x0000
        /*0032*/ 	.short	0x0000
        /*0034*/ 	.byte	0x00, 0xf0, 0x11, 0x00


	//----- nvinfo : EIATTR_SPARSE_MMA_MASK
	.align		4
.L_3240:
        /*0038*/ 	.byte	0x03, 0x50
        /*003a*/ 	.short	0x0000


	//----- nvinfo : EIATTR_MAXREG_COUNT
	.align		4
        /*003c*/ 	.byte	0x03, 0x1b
        /*003e*/ 	.short	0x00ff


	//----- nvinfo : EIATTR_MERCURY_ISA_VERSION
	.align		4
        /*0040*/ 	.byte	0x03, 0x5f
        /*0042*/ 	.short	0x0101


	//----- nvinfo : EIATTR_VRC_CTA_INIT_COUNT
	.align		4
        /*0044*/ 	.byte	0x02, 0x4a
	.zero		1
	.zero		1


	//----- nvinfo : EIATTR_EXIT_INSTR_OFFSETS
	.align		4
        /*0048*/ 	.byte	0x04, 0x1c
        /*004a*/ 	.short	(.L_3242 - .L_3241)


	//   ....[0]....
.L_3241:
        /*004c*/ 	.word	0x00000470


	//   ....[1]....
        /*0050*/ 	.word	0x000004d0


	//   ....[2]....
        /*0054*/ 	.word	0x00000630


	//----- nvinfo : EIATTR_MAX_THREADS
	.align		4
.L_3242:
        /*0058*/ 	.byte	0x04, 0x05
        /*005a*/ 	.short	(.L_3244 - .L_3243)
.L_3243:
        /*005c*/ 	.word	0x00000080
        /*0060*/ 	.word	0x00000001
        /*0064*/ 	.word	0x00000001


	//----- nvinfo : EIATTR_CRS_STACK_SIZE
	.align		4
.L_3244:
        /*0068*/ 	.byte	0x04, 0x1e
        /*006a*/ 	.short	(.L_3246 - .L_3245)
.L_3245:
        /*006c*/ 	.word	0x00000000


	//----- nvinfo : EIATTR_CBANK_PARAM_SIZE
	.align		4
.L_3246:
        /*0070*/ 	.byte	0x03, 0x19
        /*0072*/ 	.short	0x0018


	//----- nvinfo : EIATTR_PARAM_CBANK
	.align		4
        /*0074*/ 	.byte	0x04, 0x0a
        /*0076*/ 	.short	(.L_3248 - .L_3247)
	.align		4
.L_3247:
        /*0078*/ 	.word	index@(.nv.constant0._ZN2at6native29vectorized_elementwise_kernelILi4ENS0_11FillFunctorIdEESt5arrayIPcLm1EEEEviT0_T1_)
        /*007c*/ 	.short	0x0380
        /*007e*/ 	.short	0x0018


	//----- nvinfo : EIATTR_SW_WAR
	.align		4
.L_3248:
        /*0080*/ 	.byte	0x04, 0x36
        /*0082*/ 	.short	(.L_3250 - .L_3249)
.L_3249:
        /*0084*/ 	.word	0x00000008
.L_3250:


//--------------------- .nv.info._ZN2at6native29vectorized_elementwise_kernelILi8ENS0_11FillFunctorIdEESt5arrayIPcLm1EEEEviT0_T1_ --------------------------
	.section	.nv.info._ZN2at6native29vectorized_elementwise_kernelILi8ENS0_11FillFunctorIdEESt5arrayIPcLm1EEEEviT0_T1_,"",@"SHT_CUDA_INFO"
	.sectionflags	@""
	.align	4


	//----- nvinfo : EIATTR_CUDA_API_VERSION
	.align		4
        /*0000*/ 	.byte	0x04, 0x37
        /*0002*/ 	.short	(.L_3252 - .L_3251)
.L_3251:
        /*0004*/ 	.word	0x00000082


	//----- nvinfo : EIATTR_KPARAM_INFO
	.align		4
.L_3252:
        /*0008*/ 	.byte	0x04, 0x17
        /*000a*/ 	.short	(.L_3254 - .L_3253)
.L_3253:
        /*000c*/ 	.word	0x00000000
        /*0010*/ 	.short	0x0002
        /*0012*/ 	.short	0x0010
        /*0014*/ 	.byte	0x00, 0xf0, 0x21, 0x00


	//----- nvinfo : EIATTR_KPARAM_INFO
	.align		4
.L_3254:
        /*0018*/ 	.byte	0x04, 0x17
        /*001a*/ 	.short	(.L_3256 - .L_3255)
.L_3255:
        /*001c*/ 	.word	0x00000000
        /*0020*/ 	.short	0x0001
        /*0022*/ 	.short	0x0008
        /*0024*/ 	.byte	0x00, 0xf0, 0x21, 0x00


	//----- nvinfo : EIATTR_KPARAM_INFO
	.align		4
.L_3256:
        /*0028*/ 	.byte	0x04, 0x17
        /*002a*/ 	.short	(.L_3258 - .L_3257)
.L_3257:
        /*002c*/ 	.word	0x00000000
        /*0030*/ 	.short	0x0000
        /*0032*/ 	.short	0x0000
        /*0034*/ 	.byte	0x00, 0xf0, 0x11, 0x00


	//----- nvinfo : EIATTR_SPARSE_MMA_MASK
	.align		4
.L_3258:
        /*0038*/ 	.byte	0x03, 0x50
        /*003a*/ 	.short	0x0000


	//----- nvinfo : EIATTR_MAXREG_COUNT
	.align		4
        /*003c*/ 	.byte	0x03, 0x1b
        /*003e*/ 	.short	0x00ff


	//----- nvinfo : EIATTR_MERCURY_ISA_VERSION
	.align		4
        /*0040*/ 	.byte	0x03, 0x5f
        /*0042*/ 	.short	0x0101


	//----- nvinfo : EIATTR_VRC_CTA_INIT_COUNT
	.align		4
        /*0044*/ 	.byte	0x02, 0x4a
	.zero		1
	.zero		1


	//----- nvinfo : EIATTR_EXIT_INSTR_OFFSETS
	.align		4
        /*0048*/ 	.byte	0x04, 0x1c
        /*004a*/ 	.short	(.L_3260 - .L_3259)


	//   ....[0]....
.L_3259:
        /*004c*/ 	.word	0x00000470


	//   ....[1]....
        /*0050*/ 	.word	0x000004d0


	//   ....[2]....
        /*0054*/ 	.word	0x00000630


	//----- nvinfo : EIATTR_MAX_THREADS
	.align		4
.L_3260:
        /*0058*/ 	.byte	0x04, 0x05
        /*005a*/ 	.short	(.L_3262 - .L_3261)
.L_3261:
        /*005c*/ 	.word	0x00000080
        /*0060*/ 	.word	0x00000001
        /*0064*/ 	.word	0x00000001


	//----- nvinfo : EIATTR_CRS_STACK_SIZE
	.align		4
.L_3262:
        /*0068*/ 	.byte	0x04, 0x1e
        /*006a*/ 	.short	(.L_3264 - .L_3263)
.L_3263:
        /*006c*/ 	.word	0x00000000


	//----- nvinfo : EIATTR_CBANK_PARAM_SIZE
	.align		4
.L_3264:
        /*0070*/ 	.byte	0x03, 0x19
        /*0072*/ 	.short	0x0018


	//----- nvinfo : EIATTR_PARAM_CBANK
	.align		4
        /*0074*/ 	.byte	0x04, 0x0a
        /*0076*/ 	.short	(.L_3266 - .L_3265)
	.align		4
.L_3265:
        /*0078*/ 	.word	index@(.nv.constant0._ZN2at6native29vectorized_elementwise_kernelILi8ENS0_11FillFunctorIdEESt5arrayIPcLm1EEEEviT0_T1_)
        /*007c*/ 	.short	0x0380
        /*007e*/ 	.short	0x0018


	//----- nvinfo : EIATTR_SW_WAR
	.align		4
.L_3266:
        /*0080*/ 	.byte	0x04, 0x36
        /*0082*/ 	.short	(.L_3268 - .L_3267)
.L_3267:
        /*0084*/ 	.word	0x00000008
.L_3268:


//--------------------- .nv.info._ZN2at6native18elementwise_kernelILi128ELi4EZNS0_15gpu_kernel_implINS0_11FillFunctorIsEEEEvRNS_18TensorIteratorBaseERKT_EUliE_EEviT1_ --------------------------
	.section	.nv.info._ZN2at6native18elementwise_kernelILi128ELi4EZNS0_15gpu_kernel_implINS0_11FillFunctorIsEEEEvRNS_18TensorIteratorBaseERKT_EUliE_EEviT1_,"",@"SHT_CUDA_INFO"
	.sectionflags	@""
	.align	4


	//----- nvinfo : EIATTR_CUDA_API_VERSION
	.align		4
        /*0000*/ 	.byte	0x04, 0x37
        /*0002*/ 	.short	(.L_3270 - .L_3269)
.L_3269:
        /*0004*/ 	.word	0x00000082


	//----- nvinfo : EIATTR_KPARAM_INFO
	.align		4
.L_3270:
        /*0008*/ 	.byte	0x04, 0x17
        /*000a*/ 	.short	(.L_3272 - .L_3271)
.L_3271:
        /*000c*/ 	.word	0x00000000
        /*0010*/ 	.short	0x0001
        /*0012*/ 	.short	0x0008
        /*0014*/ 	.byte	0x00, 0xf0, 0xc1, 0x06


	//----- nvinfo : EIATTR_KPARAM_INFO
	.align		4
.L_3272:
        /*0018*/ 	.byte	0x04, 0x17
        /*001a*/ 	.short	(.L_3274 - .L_3273)
.L_3273:
        /*001c*/ 	.word	0x00000000
        /*0020*/ 	.short	0x0000
        /*0022*/ 	.short	0x0000
        /*0024*/ 	.byte	0x00, 0xf0, 0x11, 0x00


	//----- nvinfo : EIATTR_SPARSE_MMA_MASK
	.align		4
.L_3274:
        /*0028*/ 	.byte	0x03, 0x50
        /*002a*/ 	.short	0x0000


	//----- nvinfo : EIATTR_MAXREG_COUNT
	.align		4
        /*002c*/ 	.byte	0x03, 0x1b
        /*002e*/ 	.short	0x0080


	//----- nvinfo : EIATTR_EXTERNS
	.align		4
        /*0030*/ 	.byte	0x04, 0x0f
        /*0032*/ 	.short	(.L_3276 - .L_3275)


	//   ....[0]....
	.align		4
.L_3275:
        /*0034*/ 	.word	index@(__assertfail)


	//----- nvinfo : EIATTR_MERCURY_ISA_VERSION
	.align		4
.L_3276:
        /*0038*/ 	.byte	0x03, 0x5f
        /*003a*/ 	.short	0x0101


	//----- nvinfo : EIATTR_VRC_CTA_INIT_COUNT
	.align		4
        /*003c*/ 	.byte	0x02, 0x4a
	.zero		1
	.zero		1


	//----- nvinfo : EIATTR_SYSCALL_OFFSETS
	.align		4
        /*0040*/ 	.byte	0x04, 0x46
        /*0042*/ 	.short	(.L_3278 - .L_3277)


	//   ....[0]....
.L_3277:
        /*0044*/ 	.word	0x00001e70


	//   ....[1]....
        /*0048*/ 	.word	0x00003a80


	//   ....[2]....
        /*004c*/ 	.word	0x00005650


	//   ....[3]....
        /*0050*/ 	.word	0x00007200


	//----- nvinfo : EIATTR_EXIT_INSTR_OFFSETS
	.align		4
.L_3278:
        /*0054*/ 	.byte	0x04, 0x1c
        /*0056*/ 	.short	(.L_3280 - .L_3279)


	//   ....[0]....
.L_3279:
        /*0058*/ 	.word	0x000056e0


	//   ....[1]....
        /*005c*/ 	.word	0x00006970


	//   ....[2]....
        /*0060*/ 	.word	0x000069a0


	//   ....[3]....
        /*0064*/ 	.word	0x00006a20


	//   ....[4]....
        /*0068*/ 	.word	0x00006a40


	//   ....[5]....
        /*006c*/ 	.word	0x00006a70


	//   ....[6]....
        /*0070*/ 	.word	0x00006af0


	//   ....[7]....
        /*0074*/ 	.word	0x00006b20


	//   ....[8]....
        /*0078*/ 	.word	0x00006bb0


	//   ....[9]....
        /*007c*/ 	.word	0x00006bf0


	//   ....[10]....
        /*0080*/ 	.word	0x00006c10


	//   ....[11]....
        /*0084*/ 	.word	0x00006cb0


	//   ....[12]....
        /*0088*/ 	.word	0x00006ce0


	//   ....[13]....
        /*008c*/ 	.word	0x00006db0


	//   ....[14]....
        /*0090*/ 	.word	0x00006e10


	//   ....[15]....
        /*0094*/ 	.word	0x00006e40


	//   ....[16]....
        /*0098*/ 	.word	0x00006ef0


	//   ....[17]....
        /*009c*/ 	.word	0x00006fb0


	//   ....[18]....
        /*00a0*/ 	.word	0x00007070


	//   ....[19]....
        /*00a4*/ 	.word	0x00007100


	//   ....[20]....
        /*00a8*/ 	.word	0x00007210


	//   ....[21]....
        /*00ac*/ 	.word	0x00007230


	//   ....[22]....
        /*00b0*/ 	.word	0x00007250


	//----- nvinfo : EIATTR_MAX_THREADS
	.align		4
.L_3280:
        /*00b4*/ 	.byte	0x04, 0x05
        /*00b6*/ 	.short	(.L_3282 - .L_3281)
.L_3281:
        /*00b8*/ 	.word	0x00000080
        /*00bc*/ 	.word	0x00000001
        /*00c0*/ 	.word	0x00000001


	//----- nvinfo : EIATTR_CRS_STACK_SIZE
	.align		4
.L_3282:
        /*00c4*/ 	.byte	0x04, 0x1e
        /*00c6*/ 	.short	(.L_3284 - .L_3283)
.L_3283:
        /*00c8*/ 	.word	0x00000000


	//----- nvinfo : EIATTR_CBANK_PARAM_SIZE
	.align		4
.L_3284:
        /*00cc*/ 	.byte	0x03, 0x19
        /*00ce*/ 	.short	0x01b8


	//----- nvinfo : EIATTR_PARAM_CBANK
	.align		4
        /*00d0*/ 	.byte	0x04, 0x0a
        /*00d2*/ 	.short	(.L_3286 - .L_3285)
	.align		4
.L_3285:
        /*00d4*/ 	.word	index@(.nv.constant0._ZN2at6native18elementwise_kernelILi128ELi4EZNS0_15gpu_kernel_implINS0_11FillFunctorIsEEEEvRNS_18TensorIteratorBaseERKT_EUliE_EEviT1_)
        /*00d8*/ 	.short	0x0380
        /*00da*/ 	.short	0x01b8


	//----- nvinfo : EIATTR_SW_WAR
	.align		4
.L_3286:
        /*00dc*/ 	.byte	0x04, 0x36
        /*00de*/ 	.short	(.L_3288 - .L_3287)
.L_3287:
        /*00e0*/ 	.word	0x00000008
.L_3288:


//--------------------- .nv.info._ZN2at6native27unrolled_elementwise_kernelINS0_11FillFunctorIsEESt5arrayIPcLm1EELi4E23TrivialOffsetCalculatorILi0EjES7_ILi1EjENS0_6memory12LoadWithCastILi0EEENSA_13StoreWithCastILi1EEEEEviT_T0_T2_T3_T4_T5_ --------------------------
	.section	.nv.info._ZN2at6native27unrolled_elementwise_kernelINS0_11FillFunctorIsEESt5arrayIPcLm1EELi4E23TrivialOffsetCalculatorILi0EjES7_ILi1EjENS0_6memory12LoadWithCastILi0EEENSA_13StoreWithCastILi1EEEEEviT_T0_T2_T3_T4_T5_,"",@"SHT_CUDA_INFO"
	.sectionflags	@""
	.align	4


	//----- nvinfo : EIATTR_CUDA_API_VERSION
	.align		4
        /*0000*/ 	.byte	0x04, 0x37
        /*0002*/ 	.short	(.L_3290 - .L_3289)
.L_3289:
        /*0004*/ 	.word	0x00000082


	//----- nvinfo : EIATTR_KPARAM_INFO
	.align		4
.L_3290:
        /*0008*/ 	.byte	0x04, 0x17
        /*000a*/ 	.short	(.L_3292 - .L_3291)
.L_3291:
        /*000c*/ 	.word	0x00000000
        /*0010*/ 	.short	0x0006
        /*0012*/ 	.short	0x001c
        /*0014*/ 	.byte	0x00, 0xf0, 0x21, 0x00


	//----- nvinfo : EIATTR_KPARAM_INFO
	.align		4
.L_3292:
        /*0018*/ 	.byte	0x04, 0x17
        /*001a*/ 	.short	(.L_3294 - .L_3293)
.L_3293:
        /*001c*/ 	.word	0x00000000
        /*0020*/ 	.short	0x0005
        /*0022*/ 	.short	0x0014
        /*0024*/ 	.byte	0x00, 0xf0, 0x21, 0x00


	//----- nvinfo : EIATTR_KPARAM_INFO
	.align		4
.L_3294:
        /*0028*/ 	.byte	0x04, 0x17
        /*002a*/ 	.short	(.L_3296 - .L_3295)
.L_3295:
        /*002c*/ 	.word	0x00000000
        /*0030*/ 	.short	0x0004
        /*0032*/ 	.short	0x0011
        /*0034*/ 	.byte	0x00, 0xf0, 0x05, 0x00


	//----- nvinfo : EIATTR_KPARAM_INFO
	.align		4
.L_3296:
        /*0038*/ 	.byte	0x04, 0x17
        /*003a*/ 	.short	(.L_3298 - .L_3297)
.L_3297:
        /*003c*/ 	.word	0x00000000
        /*0040*/ 	.short	0x0003
        /*0042*/ 	.short	0x0010
        /*0044*/ 	.byte	0x00, 0xf0, 0x05, 0x00


	//----- nvinfo : EIATTR_KPARAM_INFO
	.align		4
.L_3298:
        /*0048*/ 	.byte	0x04, 0x17
        /*004a*/ 	.short	(.L_3300 - .L_3299)
.L_3299:
        /*004c*/ 	.word	0x00000000
        /*0050*/ 	.short	0x0002
        /*0052*/ 	.short	0x0008
        /*0054*/ 	.byte	0x00, 0xf0, 0x21, 0x00


	//----- nvinfo : EIATTR_KPARAM_INFO
	.align		4
.L_3300:
        /*0058*/ 	.byte	0x04, 0x17
        /*005a*/ 	.short	(.L_3302 - .L_3301)
.L_3301:
        /*005c*/ 	.word	0x00000000
        /*0060*/ 	.short	0x0001
        /*0062*/ 	.short	0x0004
        /*0064*/ 	.byte	0x00, 0xf0, 0x09, 0x00


	//----- nvinfo : EIATTR_KPARAM_INFO
	.align		4
.L_3302:
        /*0068*/ 	.byte	0x04, 0x17
        /*006a*/ 	.short	(.L_3304 - .L_3303)
.L_3303:
        /*006c*/ 	.word	0x00000000
        /*0070*/ 	.short	0x0000
        /*0072*/ 	.short	0x0000
        /*0074*/ 	.byte	0x00, 0xf0, 0x11, 0x00


	//----- nvinfo : EIATTR_SPARSE_MMA_MASK
	.align		4
.L_3304:
        /*0078*/ 	.byte	0x03, 0x50
        /*007a*/ 	.short	0x0000


	//----- nvinfo : EIATTR_MAXREG_COUNT
	.align		4
        /*007c*/ 	.byte	0x03, 0x1b
        /*007e*/ 	.short	0x00ff


	//----- nvinfo : EIATTR_EXTERNS
	.align		4
        /*0080*/ 	.byte	0x04, 0x0f
        /*0082*/ 	.short	(.L_3306 - .L_3305)


	//   ....[0]....
	.align		4
.L_3305:
        /*0084*/ 	.word	index@(__assertfail)


	//----- nvinfo : EIATTR_MERCURY_ISA_VERSION
	.align		4
.L_3306:
        /*0088*/ 	.byte	0x03, 0x5f
        /*008a*/ 	.short	0x0101


	//----- nvinfo : EIATTR_VRC_CTA_INIT_COUNT
	.align		4
        /*008c*/ 	.byte	0x02, 0x4a
	.zero		1
	.zero		1


	//----- nvinfo : EIATTR_SYSCALL_OFFSETS
	.align		4
        /*0090*/ 	.byte	0x04, 0x46
        /*0092*/ 	.short	(.L_3308 - .L_3307)


	//   ....[0]....
.L_3307:
        /*0094*/ 	.word	0x00000e80


	//   ....[1]....
        /*0098*/ 	.word	0x00001d50


	//   ....[2]....
        /*009c*/ 	.word	0x00002cf0


	//   ....[3]....
        /*00a0*/ 	.word	0x00003ca0


	//----- nvinfo : EIATTR_EXIT_INSTR_OFFSETS
	.align		4
.L_3308:
        /*00a4*/ 	.byte	0x04, 0x1c
        /*00a6*/ 	.short	(.L_3310 - .L_3309)


	//   ....[0]....
.L_3309:
        /*00a8*/ 	.word	0x00002fb0


	//   ....[1]....
        /*00ac*/ 	.word	0x000030f0


	//   ....[2]....
        /*00b0*/ 	.word	0x00003120


	//   ....[3]....
        /*00b4*/ 	.word	0x000031f0


	//   ....[4]....
        /*00b8*/ 	.word	0x00003230


	//   ....[5]....
        /*00bc*/ 	.word	0x00003260


	//   ....[6]....
        /*00c0*/ 	.word	0x00003300


	//   ....[7]....
        /*00c4*/ 	.word	0x00003350


	//   ....[8]....
        /*00c8*/ 	.word	0x00003400


	//   ....[9]....
        /*00cc*/ 	.word	0x00003460


	//   ....[10]....
        /*00d0*/ 	.word	0x000034a0


	//   ....[11]....
        /*00d4*/ 	.word	0x00003570


	//   ....[12]....
        /*00d8*/ 	.word	0x000036d0


	//   ....[13]....
        /*00dc*/ 	.word	0x00003830


	//   ....[14]....
        /*00e0*/ 	.word	0x00003980


	//   ....[15]....
        /*00e4*/ 	.word	0x000039f0


	//   ....[16]....
        /*00e8*/ 	.word	0x00003a30


	//   ....[17]....
        /*00ec*/ 	.word	0x00003af0


	//   ....[18]....
        /*00f0*/ 	.word	0x00003b40


	//   ....[19]....
        /*00f4*/ 	.word	0x00003cb0


	//   ....[20]....
        /*00f8*/ 	.word	0x00003db0


	//   ....[21]....
        /*00fc*/ 	.word	0x00003ee0


	//   ....[22]....
        /*0100*/ 	.word	0x00003f30


	//----- nvinfo : EIATTR_MAX_THREADS
	.align		4
.L_3310:
        /*0104*/ 	.byte	0x04, 0x05
        /*0106*/ 	.short	(.L_3312 - .L_3311)
.L_3311:
        /*0108*/ 	.word	0x00000080
        /*010c*/ 	.word	0x00000001
        /*0110*/ 	.word	0x00000001


	//----- nvinfo : EIATTR_CRS_STACK_SIZE
	.align		4
.L_3312:
        /*0114*/ 	.byte	0x04, 0x1e
        /*0116*/ 	.short	(.L_3314 - .L_3313)
.L_3313:
        /*0118*/ 	.word	0x00000000


	//----- nvinfo : EIATTR_CBANK_PARAM_SIZE
	.align		4
.L_3314:
        /*011c*/ 	.byte	0x03, 0x19
        /*011e*/ 	.short	0x0024


	//----- nvinfo : EIATTR_PARAM_CBANK
	.align		4
        /*0120*/ 	.byte	0x04, 0x0a
        /*0122*/ 	.short	(.L_3316 - .L_3315)
	.align		4
.L_3315:
        /*0124*/ 	.word	index@(.nv.constant0._ZN2at6native27unrolled_elementwise_kernelINS0_11FillFunctorIsEESt5arrayIPcLm1EELi4E23TrivialOffsetCalculatorILi0EjES7_ILi1EjENS0_6memory12LoadWithCastILi0EEENSA_13StoreWithCastILi1EEEEEviT_T0_T2_T3_T4_T5_)
        /*0128*/ 	.short	0x0380
        /*012a*/ 	.short	0x0024


	//----- nvinfo : EIATTR_SW_WAR
	.align		4
.L_3316:
        /*012c*/ 	.byte	0x04, 0x36
        /*012e*/ 	.short	(.L_3318 - .L_3317)
.L_3317:
        /*0130*/ 	.word	0x00000008
.L_3318:


//--------------------- .nv.info._ZN2at6native18elementwise_kernelILi128ELi4EZNS0_22gpu_kernel_impl_nocastINS0_11FillFunctorIsEEEEvRNS_18TensorIteratorBaseERKT_EUliE_EEviT1_ --------------------------
	.section	.nv.info._ZN2at6native18elementwise_kernelILi128ELi4EZNS0_22gpu_kernel_impl_nocastINS0_11FillFunctorIsEEEEvRNS_18TensorIteratorBaseERKT_EUliE_EEviT1_,"",@"SHT_CUDA_INFO"
	.sectionflags	@""
	.align	4


	//----- nvinfo : EIATTR_CUDA_API_VERSION
	.align		4
        /*0000*/ 	.byte	0x04, 0x37
        /*0002*/ 	.short	(.L_3320 - .L_3319)
.L_3319:
        /*0004*/ 	.word	0x00000082


	//----- nvinfo : EIATTR_KPARAM_INFO
	.align		4
.L_3320:
        /*0008*/ 	.byte	0x04, 0x17
        /*000a*/ 	.short	(.L_3322 - .L_3321)
.L_3321:
        /*000c*/ 	.word	0x00000000
        /*0010*/ 	.short	0x0001
        /*0012*/ 	.short	0x0008
        /*0014*/ 	.byte	0x00, 0xf0, 0xc1, 0x06


	//----- nvinfo : EIATTR_KPARAM_INFO
	.align		4
.L_3322:
        /*0018*/ 	.byte	0x04, 0x17
        /*001a*/ 	.short	(.L_3324 - .L_3323)
.L_3323:
        /*001c*/ 	.word	0x00000000
        /*0020*/ 	.short	0x0000
        /*0022*/ 	.short	0x0000
        /*0024*/ 	.byte	0x00, 0xf0, 0x11, 0x00


	//----- nvinfo : EIATTR_SPARSE_MMA_MASK
	.align		4
.L_3324:
        /*0028*/ 	.byte	0x03, 0x50
        /*002a*/ 	.short	0x0000


	//----- nvinfo : EIATTR_MAXREG_COUNT
	.align		4
        /*002c*/ 	.byte	0x03, 0x1b
        /*002e*/ 	.short	0x0080


	//----- nvinfo : EIATTR_MERCURY_ISA_VERSION
	.align		4
        /*0030*/ 	.byte	0x03, 0x5f
        /*0032*/ 	.short	0x0101


	//----- nvinfo : EIATTR_VRC_CTA_INIT_COUNT
	.align		4
        /*0034*/ 	.byte	0x02, 0x4a
	.zero		1
	.zero		1


	//----- nvinfo : EIATTR_EXIT_INSTR_OFFSETS
	.align		4
        /*0038*/ 	.byte	0x04, 0x1c
        /*003a*/ 	.short	(.L_3326 - .L_3325)


	//   ....[0]....
.L_3325:
        /*003c*/ 	.word	0x000000b0


	//   ....[1]....
        /*0040*/ 	.word	0x000000f0


	//   ....[2]....
        /*0044*/ 	.word	0x00003680


	//   ....[3]....
        /*0048*/ 	.word	0x000047f0


	//----- nvinfo : EIATTR_MAX_THREADS
	.align		4
.L_3326:
        /*004c*/ 	.byte	0x04, 0x05
        /*004e*/ 	.short	(.L_3328 - .L_3327)
.L_3327:
        /*0050*/ 	.word	0x00000080
        /*0054*/ 	.word	0x00000001
        /*0058*/ 	.word	0x00000001


	//----- nvinfo : EIATTR_CRS_STACK_SIZE
	.align		4
.L_3328:
        /*005c*/ 	.byte	0x04, 0x1e
        /*005e*/ 	.short	(.L_3330 - .L_3329)
.L_3329:
        /*0060*/ 	.word	0x00000000


	//----- nvinfo : EIATTR_CBANK_PARAM_SIZE
	.align		4
.L_3330:
        /*0064*/ 	.byte	0x03, 0x19
        /*0066*/ 	.short	0x01b8


	//----- nvinfo : EIATTR_PARAM_CBANK
	.align		4
        /*0068*/ 	.byte	0x04, 0x0a
        /*006a*/ 	.short	(.L_3332 - .L_3331)
	.align		4
.L_3331:
        /*006c*/ 	.word	index@(.nv.constant0._ZN2at6native18elementwise_kernelILi128ELi4EZNS0_22gpu_kernel_impl_nocastINS0_11FillFunctorIsEEEEvRNS_18TensorIteratorBaseERKT_EUliE_EEviT1_)
        /*0070*/ 	.short	0x0380
        /*0072*/ 	.short	0x01b8


	//----- nvinfo : EIATTR_SW_WAR
	.align		4
.L_3332:
        /*0074*/ 	.byte	0x04, 0x36
        /*0076*/ 	.short	(.L_3334 - .L_3333)
.L_3333:
        /*0078*/ 	.word	0x00000008
.L_3334:


//--------------------- .nv.info._ZN2at6native27unrolled_elementwise_kernelINS0_11FillFunctorIsEESt5arrayIPcLm1EELi4E23TrivialOffsetCalculatorILi0EjES7_ILi1EjENS0_6memory15LoadWithoutCastENSA_16StoreWithoutCastEEEviT_T0_T2_T3_T4_T5_ --------------------------
	.section	.nv.info._ZN2at6native27unrolled_elementwise_kernelINS0_11FillFunctorIsEESt5arrayIPcLm1EELi4E23TrivialOffsetCalculatorILi0EjES7_ILi1EjENS0_6memory15LoadWithoutCastENSA_16StoreWithoutCastEEEviT_T0_T2_T3_T4_T5_,"",@"SHT_CUDA_INFO"
	.sectionflags	@""
	.align	4


	//----- nvinfo : EIATTR_CUDA_API_VERSION
	.align		4
        /*0000*/ 	.byte	0x04, 0x37
        /*0002*/ 	.short	(.L_3336 - .L_3335)
.L_3335:
        /*0004*/ 	.word	0x00000082


	//----- nvinfo : EIATTR_KPARAM_INFO
	.align		4
.L_3336:
        /*0008*/ 	.byte	0x04, 0x17
        /*000a*/ 	.short	(.L_3338 - .L_3337)
.L_3337:
        /*000c*/ 	.word	0x00000000
        /*0010*/ 	.short	0x0006
        /*0012*/ 	.short	0x0013
        /*0014*/ 	.byte	0x00, 0xf0, 0x05, 0x00


	//----- nvinfo : EIATTR_KPARAM_INFO
	.align		4
.L_3338:
        /*0018*/ 	.byte	0x04, 0x17
        /*001a*/ 	.short	(.L_3340 - .L_3339)
.L_3339:
        /*001c*/ 	.word	0x00000000
        /*0020*/ 	.short	0x0005
        /*0022*/ 	.short	0x0012
        /*0024*/ 	.byte	0x00, 0xf0, 0x05, 0x00


	//----- nvinfo : EIATTR_KPARAM_INFO
	.align		4
.L_3340:
        /*0028*/ 	.byte	0x04, 0x17
        /*002a*/ 	.short	(.L_3342 - .L_3341)
.L_3341:
        /*002c*/ 	.word	0x00000000
        /*0030*/ 	.short	0x0004
        /*0032*/ 	.short	0x0011
        /*0034*/ 	.byte	0x00, 0xf0, 0x05, 0x00


	//----- nvinfo : EIATTR_KPARAM_INFO
	.align		4
.L_3342:
        /*0038*/ 	.byte	0x04, 0x17
        /*003a*/ 	.short	(.L_3344 - .L_3343)
.L_3343:
        /*003c*/ 	.word	0x00000000
        /*0040*/ 	.short	0x0003
        /*0042*/ 	.short	0x0010
        /*0044*/ 	.byte	0x00, 0xf0, 0x05, 0x00


	//----- nvinfo : EIATTR_KPARAM_INFO
	.align		4
.L_3344:
        /*0048*/ 	.byte	0x04, 0x17
        /*004a*/ 	.short	(.L_3346 - .L_3345)
.L_3345:
        /*004c*/ 	.word	0x00000000
        /*0050*/ 	.short	0x0002
        /*0052*/ 	.short	0x0008
        /*0054*/ 	.byte	0x00, 0xf0, 0x21, 0x00


	//----- nvinfo : EIATTR_KPARAM_INFO
	.align		4
.L_3346:
        /*0058*/ 	.byte	0x04, 0x17
        /*005a*/ 	.short	(.L_3348 - .L_3347)
.L_3347:
        /*005c*/ 	.word	0x00000000
        /*0060*/ 	.short	0x0001
        /*0062*/ 	.short	0x0004
        /*0064*/ 	.byte	0x00, 0xf0, 0x09, 0x00


	//----- nvinfo : EIATTR_KPARAM_INFO
	.align		4
.L_3348:
        /*0068*/ 	.byte	0x04, 0x17
        /*006a*/ 	.short	(.L_3350 - .L_3349)
.L_3349:
        /*006c*/ 	.word	0x00000000
        /*0070*/ 	.short	0x0000
        /*0072*/ 	.short	0x0000
        /*0074*/ 	.byte	0x00, 0xf0, 0x11, 0x00


	//----- nvinfo : EIATTR_SPARSE_MMA_MASK
	.align		4
.L_3350:
        /*0078*/ 	.byte	0x03, 0x50
        /*007a*/ 	.short	0x0000


	//----- nvinfo : EIATTR_MAXREG_COUNT
	.align		4
        /*007c*/ 	.byte	0x03, 0x1b
        /*007e*/ 	.short	0x00ff


	//----- nvinfo : EIATTR_MERCURY_ISA_VERSION
	.align		4
        /*0080*/ 	.byte	0x03, 0x5f
        /*0082*/ 	.short	0x0101


	//----- nvinfo : EIATTR_VRC_CTA_INIT_COUNT
	.align		4
        /*0084*/ 	.byte	0x02, 0x4a
	.zero		1
	.zero		1


	//----- nvinfo : EIATTR_EXIT_INSTR_OFFSETS
	.align		4
        /*0088*/ 	.byte	0x04, 0x1c
        /*008a*/ 	.short	(.L_3352 - .L_3351)


	//   ....[0]....
.L_3351:
        /*008c*/ 	.word	0x000001e0


	//   ....[1]....
        /*0090*/ 	.word	0x00000240


	//----- nvinfo : EIATTR_MAX_THREADS
	.align		4
.L_3352:
        /*0094*/ 	.byte	0x04, 0x05
        /*0096*/ 	.short	(.L_3354 - .L_3353)
.L_3353:
        /*0098*/ 	.word	0x00000080
        /*009c*/ 	.word	0x00000001
        /*00a0*/ 	.word	0x00000001


	//----- nvinfo : EIATTR_CRS_STACK_SIZE
	.align		4
.L_3354:
        /*00a4*/ 	.byte	0x04, 0x1e
        /*00a6*/ 	.short	(.L_3356 - .L_3355)
.L_3355:
        /*00a8*/ 	.word	0x00000000


	//----- nvinfo : EIATTR_CBANK_PARAM_SIZE
	.align		4
.L_3356:
        /*00ac*/ 	.byte	0x03, 0x19
        /*00ae*/ 	.short	0x0014


	//----- nvinfo : EIATTR_PARAM_CBANK
	.align		4
        /*00b0*/ 	.byte	0x04, 0x0a
        /*00b2*/ 	.short	(.L_3358 - .L_3357)
	.align		4
.L_3357:
        /*00b4*/ 	.word	index@(.nv.constant0._ZN2at6native27unrolled_elementwise_kernelINS0_11FillFunctorIsEESt5arrayIPcLm1EELi4E23TrivialOffsetCalculatorILi0EjES7_ILi1EjENS0_6memory15LoadWithoutCastENSA_16StoreWithoutCastEEEviT_T0_T2_T3_T4_T5_)
        /*00b8*/ 	.short	0x0380
        /*00ba*/ 	.short	0x0014


	//----- nvinfo : EIATTR_SW_WAR
	.align		4
.L_3358:
        /*00bc*/ 	.byte	0x04, 0x36
        /*00be*/ 	.short	(.L_3360 - .L_3359)
.L_3359:
        /*00c0*/ 	.word	0x00000008
.L_3360:


//--------------------- .nv.info._ZN2at6native29vectorized_elementwise_kernelILi2ENS0_11FillFunctorIsEESt5arrayIPcLm1EEEEviT0_T1_ --------------------------
	.section	.nv.info._ZN2at6native29vectorized_elementwise_kernelILi2ENS0_11FillFunctorIsEESt5arrayIPcLm1EEEEviT0_T1_,"",@"SHT_CUDA_INFO"
	.sectionflags	@""
	.align	4


	//----- nvinfo : EIATTR_CUDA_API_VERSION
	.align		4
        /*0000*/ 	.byte	0x04, 0x37
        /*0002*/ 	.short	(.L_3362 - .L_3361)
.L_3361:
        /*0004*/ 	.word	0x00000082


	//----- nvinfo : EIATTR_KPARAM_INFO
	.align		4
.L_3362:
        /*0008*/ 	.byte	0x04, 0x17
        /*000a*/ 	.short	(.L_3364 - .L_3363)
.L_3363:
        /*000c*/ 	.word	0x00000000
        /*0010*/ 	.short	0x0002
        /*0012*/ 	.short	0x0008
        /*0014*/ 	.byte	0x00, 0xf0, 0x21, 0x00


	//----- nvinfo : EIATTR_KPARAM_INFO
	.align		4
.L_3364:
        /*0018*/ 	.byte	0x04, 0x17
        /*001a*/ 	.short	(.L_3366 - .L_3365)
.L_3365:
        /*001c*/ 	.word	0x00000000
        /*0020*/ 	.short	0x0001
        /*0022*/ 	.short	0x0004
        /*0024*/ 	.byte	0x00, 0xf0, 0x09, 0x00


	//----- nvinfo : EIATTR_KPARAM_INFO
	.align		4
.L_3366:
        /*0028*/ 	.byte	0x04, 0x17
        /*002a*/ 	.short	(.L_3368 - .L_3367)
.L_3367:
        /*002c*/ 	.word	0x00000000
        /*0030*/ 	.short	0x0000
        /*0032*/ 	.short	0x0000
        /*0034*/ 	.byte	0x00, 0xf0, 0x11, 0x00


	//----- nvinfo : EIATTR_SPARSE_MMA_MASK
	.align		4
.L_3368:
        /*0038*/ 	.byte	0x03, 0x50
        /*003a*/ 	.short	0x0000


	//----- nvinfo : EIATTR_MAXREG_COUNT
	.align		4
        /*003c*/ 	.byte	0x03, 0x1b
        /*003e*/ 	.short	0x00ff


	//----- nvinfo : EIATTR_MERCURY_ISA_VERSION
	.align		4
        /*0040*/ 	.byte	0x03, 0x5f
        /*0042*/ 	.short	0x0101


	//----- nvinfo : EIATTR_VRC_CTA_INIT_COUNT
	.align		4
        /*0044*/ 	.byte	0x02, 0x4a
	.zero		1
	.zero		1


	//----- nvinfo : EIATTR_EXIT_INSTR_OFFSETS
	.align		4
        /*0048*/ 	.byte	0x04, 0x1c
        /*004a*/ 	.short	(.L_3370 - .L_3369)


	//   ....[0]....
.L_3369:
        /*004c*/ 	.word	0x00000470


	//   ....[1]....
        /*0050*/ 	.word	0x000004d0


	//   ....[2]....
        /*0054*/ 	.word	0x000005a0


	//----- nvinfo : EIATTR_MAX_THREADS
	.align		4
.L_3370:
        /*0058*/ 	.byte	0x04, 0x05
        /*005a*/ 	.short	(.L_3372 - .L_3371)
.L_3371:
        /*005c*/ 	.word	0x00000080
        /*0060*/ 	.word	0x00000001
        /*0064*/ 	.word	0x00000001


	//----- nvinfo : EIATTR_CRS_STACK_SIZE
	.align		4
.L_3372:
        /*0068*/ 	.byte	0x04, 0x1e
        /*006a*/ 	.short	(.L_3374 - .L_3373)
.L_3373:
        /*006c*/ 	.word	0x00000000


	//----- nvinfo : EIATTR_CBANK_PARAM_SIZE
	.align		4
.L_3374:
        /*0070*/ 	.byte	0x03, 0x19
        /*0072*/ 	.short	0x0010


	//----- nvinfo : EIATTR_PARAM_CBANK
	.align		4
        /*0074*/ 	.byte	0x04, 0x0a
        /*0076*/ 	.short	(.L_3376 - .L_3375)
	.align		4
.L_3375:
        /*0078*/ 	.word	index@(.nv.constant0._ZN2at6native29vectorized_elementwise_kernelILi2ENS0_11FillFunctorIsEESt5arrayIPcLm1EEEEviT0_T1_)
        /*007c*/ 	.short	0x0380
        /*007e*/ 	.short	0x0010


	//----- nvinfo : EIATTR_SW_WAR
	.align		4
.L_3376:
        /*0080*/ 	.byte	0x04, 0x36
        /*0082*/ 	.short	(.L_3378 - .L_3377)
.L_3377:
        /*0084*/ 	.word	0x00000008
.L_3378:


//--------------------- .nv.info._ZN2at6native29vectorized_elementwise_kernelILi4ENS0_11FillFunctorIsEESt5arrayIPcLm1EEEEviT0_T1_ --------------------------
	.section	.nv.info._ZN2at6native29vectorized_elementwise_kernelILi4ENS0_11FillFunctorIsEESt5arrayIPcLm1EEEEviT0_T1_,"",@"SHT_CUDA_INFO"
	.sectionflags	@""
	.align	4


	//----- nvinfo : EIATTR_CUDA_API_VERSION
	.align		4
        /*0000*/ 	.byte	0x04, 0x37
        /*0002*/ 	.short	(.L_3380 - .L_3379)
.L_3379:
        /*0004*/ 	.word	0x00000082


	//----- nvinfo : EIATTR_KPARAM_INFO
	.align		4
.L_3380:
        /*0008*/ 	.byte	0x04, 0x17
        /*000a*/ 	.short	(.L_3382 - .L_3381)
.L_3381:
        /*000c*/ 	.word	0x00000000
        /*0010*/ 	.short	0x0002
        /*0012*/ 	.short	0x0008
        /*0014*/ 	.byte	0x00, 0xf0, 0x21, 0x00


	//----- nvinfo : EIATTR_KPARAM_INFO
	.align		4
.L_3382:
        /*0018*/ 	.byte	0x04, 0x17
        /*001a*/ 	.short	(.L_3384 - .L_3383)
.L_3383:
        /*001c*/ 	.word	0x00000000
        /*0020*/ 	.short	0x0001
        /*0022*/ 	.short	0x0004
        /*0024*/ 	.byte	0x00, 0xf0, 0x09, 0x00


	//----- nvinfo : EIATTR_KPARAM_INFO
	.align		4
.L_3384:
        /*0028*/ 	.byte	0x04, 0x17
        /*002a*/ 	.short	(.L_3386 - .L_3385)
.L_3385:
        /*002c*/ 	.word	0x00000000
        /*0030*/ 	.short	0x0000
        /*0032*/ 	.short	0x0000
        /*0034*/ 	.byte	0x00, 0xf0, 0x11, 0x00


	//----- nvinfo : EIATTR_SPARSE_MMA_MASK
	.align		4
.L_3386:
        /*0038*/ 	.byte	0x03, 0x50
        /*003a*/ 	.short	0x0000


	//----- nvinfo : EIATTR_MAXREG_COUNT
	.align		4
        /*003c*/ 	.byte	0x03, 0x1b
        /*003e*/ 	.short	0x00ff


	//----- nvinfo : EIATTR_MERCURY_ISA_VERSION
	.align		4
        /*0040*/ 	.byte	0x03, 0x5f
        /*0042*/ 	.short	0x0101


	//----- nvinfo : EIATTR_VRC_CTA_INIT_COUNT
	.align		4
        /*0044*/ 	.byte	0x02, 0x4a
	.zero		1
	.zero		1


	//----- nvinfo : EIATTR_EXIT_INSTR_OFFSETS
	.align		4
        /*0048*/ 	.byte	0x04, 0x1c
        /*004a*/ 	.short	(.L_3388 - .L_3387)


	//   ....[0]....
.L_3387:
        /*004c*/ 	.word	0x00000470


	//   ....[1]....
        /*0050*/ 	.word	0x000004d0


	//   ....[2]....
        /*0054*/ 	.word	0x000005b0


	//----- nvinfo : EIATTR_MAX_THREADS
	.align		4
.L_3388:
        /*0058*/ 	.byte	0x04, 0x05
        /*005a*/ 	.short	(.L_3390 - .L_3389)
.L_3389:
        /*005c*/ 	.word	0x00000080
        /*0060*/ 	.word	0x00000001
        /*0064*/ 	.word	0x00000001


	//----- nvinfo : EIATTR_CRS_STACK_SIZE
	.align		4
.L_3390:
        /*0068*/ 	.byte	0x04, 0x1e
        /*006a*/ 	.short	(.L_3392 - .L_3391)
.L_3391:
        /*006c*/ 	.word	0x00000000


	//----- nvinfo : EIATTR_CBANK_PARAM_SIZE
	.align		4
.L_3392:
        /*0070*/ 	.byte	0x03, 0x19
        /*0072*/ 	.short	0x0010


	//----- nvinfo : EIATTR_PARAM_CBANK
	.align		4
        /*0074*/ 	.byte	0x04, 0x0a
        /*0076*/ 	.short	(.L_3394 - .L_3393)
	.align		4
.L_3393:
        /*0078*/ 	.word	index@(.nv.constant0._ZN2at6native29vectorized_elementwise_kernelILi4ENS0_11FillFunctorIsEESt5arrayIPcLm1EEEEviT0_T1_)
        /*007c*/ 	.short	0x0380
        /*007e*/ 	.short	0x0010


	//----- nvinfo : EIATTR_SW_WAR
	.align		4
.L_3394:
        /*0080*/ 	.byte	0x04, 0x36
        /*0082*/ 	.short	(.L_3396 - .L_3395)
.L_3395:
        /*0084*/ 	.word	0x00000008
.L_3396:


//--------------------- .nv.info._ZN2at6native29vectorized_elementwise_kernelILi8ENS0_11FillFunctorIsEESt5arrayIPcLm1EEEEviT0_T1_ --------------------------
	.section	.nv.info._ZN2at6native29vectorized_elementwise_kernelILi8ENS0_11FillFunctorIsEESt5arrayIPcLm1EEEEviT0_T1_,"",@"SHT_CUDA_INFO"
	.sectionflags	@""
	.align	4


	//----- nvinfo : EIATTR_CUDA_API_VERSION
	.align		4
        /*0000*/ 	.byte	0x04, 0x37
        /*0002*/ 	.short	(.L_3398 - .L_3397)
.L_3397:
        /*0004*/ 	.word	0x00000082


	//----- nvinfo : EIATTR_KPARAM_INFO
	.align		4
.L_3398:
        /*0008*/ 	.byte	0x04, 0x17
        /*000a*/ 	.short	(.L_3400 - .L_3399)
.L_3399:
        /*000c*/ 	.word	0x00000000
        /*0010*/ 	.short	0x0002
        /*0012*/ 	.short	0x0008
        /*0014*/ 	.byte	0x00, 0xf0, 0x21, 0x00


	//----- nvinfo : EIATTR_KPARAM_INFO
	.align		4
.L_3400:
        /*0018*/ 	.byte	0x04, 0x17
        /*001a*/ 	.short	(.L_3402 - .L_3401)
.L_3401:
        /*001c*/ 	.word	0x00000000
        /*0020*/ 	.short	0x0001
        /*0022*/ 	.short	0x0004
        /*0024*/ 	.byte	0x00, 0xf0, 0x09, 0x00


	//----- nvinfo : EIATTR_KPARAM_INFO
	.align		4
.L_3402:
        /*0028*/ 	.byte	0x04, 0x17
        /*002a*/ 	.short	(.L_3404 - .L_3403)
.L_3403:
        /*002c*/ 	.word	0x00000000
        /*0030*/ 	.short	0x0000
        /*0032*/ 	.short	0x0000
        /*0034*/ 	.byte	0x00, 0xf0, 0x11, 0x00


	//----- nvinfo : EIATTR_SPARSE_MMA_MASK
	.align		4
.L_3404:
        /*0038*/ 	.byte	0x03, 0x50
        /*003a*/ 	.short	0x0000


	//----- nvinfo : EIATTR_MAXREG_COUNT
	.align		4
        /*003c*/ 	.byte	0x03, 0x1b
        /*003e*/ 	.short	0x00ff


	//----- nvinfo : EIATTR_MERCURY_ISA_VERSION
	.align		4
        /*0040*/ 	.byte	0x03, 0x5f
        /*0042*/ 	.short	0x0101


	//----- nvinfo : EIATTR_VRC_CTA_INIT_COUNT
	.align		4
        /*0044*/ 	.byte	0x02, 0x4a
	.zero		1
	.zero		1


	//----- nvinfo : EIATTR_EXIT_INSTR_OFFSETS
	.align		4
        /*0048*/ 	.byte	0x04, 0x1c
        /*004a*/ 	.short	(.L_3406 - .L_3405)


	//   ....[0]....
.L_3405:
        /*004c*/ 	.word	0x00000470


	//   ....[1]....
        /*0050*/ 	.word	0x000004d0


	//   ....[2]....
        /*0054*/ 	.word	0x000005a0


	//----- nvinfo : EIATTR_MAX_THREADS
	.align		4
.L_3406:
        /*0058*/ 	.byte	0x04, 0x05
        /*005a*/ 	.short	(.L_3408 - .L_3407)
.L_3407:
        /*005c*/ 	.word	0x00000080
        /*0060*/ 	.word	0x00000001
        /*0064*/ 	.word	0x00000001


	//----- nvinfo : EIATTR_CRS_STACK_SIZE
	.align		4
.L_3408:
        /*0068*/ 	.byte	0x04, 0x1e
        /*006a*/ 	.short	(.L_3410 - .L_3409)
.L_3409:
        /*006c*/ 	.word	0x00000000


	//----- nvinfo : EIATTR_CBANK_PARAM_SIZE
	.align		4
.L_3410:
        /*0070*/ 	.byte	0x03, 0x19
        /*0072*/ 	.short	0x0010


	//----- nvinfo : EIATTR_PARAM_CBANK
	.align		4
        /*0074*/ 	.byte	0x04, 0x0a
        /*0076*/ 	.short	(.L_3412 - .L_3411)
	.align		4
.L_3411:
        /*0078*/ 	.word	index@(.nv.constant0._ZN2at6native29vectorized_elementwise_kernelILi8ENS0_11FillFunctorIsEESt5arrayIPcLm1EEEEviT0_T1_)
        /*007c*/ 	.short	0x0380
        /*007e*/ 	.short	0x0010


	//----- nvinfo : EIATTR_SW_WAR
	.align		4
.L_3412:
        /*0080*/ 	.byte	0x04, 0x36
        /*0082*/ 	.short	(.L_3414 - .L_3413)
.L_3413:
        /*0084*/ 	.word	0x00000008
.L_3414:


//--------------------- .nv.info._ZN2at6native18elementwise_kernelILi128ELi4EZNS0_15gpu_kernel_implINS0_11FillFunctorIlEEEEvRNS_18TensorIteratorBaseERKT_EUliE_EEviT1_ --------------------------
	.section	.nv.info._ZN2at6native18elementwise_kernelILi128ELi4EZNS0_15gpu_kernel_implINS0_11FillFunctorIlEEEEvRNS_18TensorIteratorBaseERKT_EUliE_EEviT1_,"",@"SHT_CUDA_INFO"
	.sectionflags	@""
	.align	4


	//----- nvinfo : EIATTR_CUDA_API_VERSION
	.align		4
        /*0000*/ 	.byte	0x04, 0x37
        /*0002*/ 	.short	(.L_3416 - .L_3415)
.L_3415:
        /*0004*/ 	.word	0x00000082


	//----- nvinfo : EIATTR_KPARAM_INFO
	.align		4
.L_3416:
        /*0008*/ 	.byte	0x04, 0x17
        /*000a*/ 	.short	(.L_3418 - .L_3417)
.L_3417:
        /*000c*/ 	.word	0x00000000
        /*0010*/ 	.short	0x0001
        /*0012*/ 	.short	0x0008
        /*0014*/ 	.byte	0x00, 0xf0, 0xe1, 0x06


	//----- nvinfo : EIATTR_KPARAM_INFO
	.align		4
.L_3418:
        /*0018*/ 	.byte	0x04, 0x17
        /*001a*/ 	.short	(.L_3420 - .L_3419)
.L_3419:
        /*001c*/ 	.word	0x00000000
        /*0020*/ 	.short	0x0000
        /*0022*/ 	.short	0x0000
        /*0024*/ 	.byte	0x00, 0xf0, 0x11, 0x00


	//----- nvinfo : EIATTR_SPARSE_MMA_MASK
	.align		4
.L_3420:
        /*0028*/ 	.byte	0x03, 0x50
        /*002a*/ 	.short	0x0000


	//----- nvinfo : EIATTR_MAXREG_COUNT
	.align		4
        /*002c*/ 	.byte	0x03, 0x1b
        /*002e*/ 	.short	0x0080


	//----- nvinfo : EIATTR_EXTERNS
	.align		4
        /*0030*/ 	.byte	0x04, 0x0f
        /*0032*/ 	.short	(.L_3422 - .L_3421)


	//   ....[0]....
	.align		4
.L_3421:
        /*0034*/ 	.word	index@(__assertfail)


	//----- nvinfo : EIATTR_MERCURY_ISA_VERSION
	.align		4
.L_3422:
        /*0038*/ 	.byte	0x03, 0x5f
        /*003a*/ 	.short	0x0101


	//----- nvinfo : EIATTR_VRC_CTA_INIT_COUNT
	.align		4
        /*003c*/ 	.byte	0x02, 0x4a
	.zero		1
	.zero		1


	//----- nvinfo : EIATTR_SYSCALL_OFFSETS
	.align		4
        /*0040*/ 	.byte	0x04, 0x46
        /*0042*/ 	.short	(.L_3424 - .L_3423)


	//   ....[0]....
.L_3423:
        /*0044*/ 	.word	0x00001e70


	//   ....[1]....
        /*0048*/ 	.word	0x00003aa0


	//   ....[2]....
        /*004c*/ 	.word	0x000056b0


	//   ....[3]....
        /*0050*/ 	.word	0x000072a0


	//----- nvinfo : EIATTR_EXIT_INSTR_OFFSETS
	.align		4
.L_3424:
        /*0054*/ 	.byte	0x04, 0x1c
        /*0056*/ 	.short	(.L_3426 - .L_3425)


	//   ....[0]....
.L_3425:
        /*0058*/ 	.word	0x00005760


	//   ....[1]....
        /*005c*/ 	.word	0x000069f0


	//   ....[2]....
        /*0060*/ 	.word	0x00006a20


	//   ....[3]....
        /*0064*/ 	.word	0x00006ab0


	//   ....[4]....
        /*0068*/ 	.word	0x00006ae0


	//   ....[5]....
        /*006c*/ 	.word	0x00006b10


	//   ....[6]....
        /*0070*/ 	.word	0x00006b90


	//   ....[7]....
        /*0074*/ 	.word	0x00006bc0


	//   ....[8]....
        /*0078*/ 	.word	0x00006c50


	//   ....[9]....
        /*007c*/ 	.word	0x00006c90


	//   ....[10]....
        /*0080*/ 	.word	0x00006cb0


	//   ....[11]....
        /*0084*/ 	.word	0x00006d50


	//   ....[12]....
        /*0088*/ 	.word	0x00006d80


	//   ....[13]....
        /*008c*/ 	.word	0x00006e50


	//   ....[14]....
        /*0090*/ 	.word	0x00006eb0


	//   ....[15]....
        /*0094*/ 	.word	0x00006ee0


	//   ....[16]....
        /*0098*/ 	.word	0x00006f90


	//   ....[17]....
        /*009c*/ 	.word	0x00007050


	//   ....[18]....
        /*00a0*/ 	.word	0x00007110


	//   ....[19]....
        /*00a4*/ 	.word	0x000071a0


	//   ....[20]....
        /*00a8*/ 	.word	0x000072b0


	//   ....[21]....
        /*00ac*/ 	.word	0x000072e0


	//   ....[22]....
        /*00b0*/ 	.word	0x00007310


	//----- nvinfo : EIATTR_MAX_THREADS
	.align		4
.L_3426:
        /*00b4*/ 	.byte	0x04, 0x05
        /*00b6*/ 	.short	(.L_3428 - .L_3427)
.L_3427:
        /*00b8*/ 	.word	0x00000080
        /*00bc*/ 	.word	0x00000001
        /*00c0*/ 	.word	0x00000001


	//----- nvinfo : EIATTR_CRS_STACK_SIZE
	.align		4
.L_3428:
        /*00c4*/ 	.byte	0x04, 0x1e
        /*00c6*/ 	.short	(.L_3430 - .L_3429)
.L_3429:
        /*00c8*/ 	.word	0x00000000


	//----- nvinfo : EIATTR_CBANK_PARAM_SIZE
	.align		4
.L_3430:
        /*00cc*/ 	.byte	0x03, 0x19
        /*00ce*/ 	.short	0x01c0


	//----- nvinfo : EIATTR_PARAM_CBANK
	.align		4
        /*00d0*/ 	.byte	0x04, 0x0a
        /*00d2*/ 	.short	(.L_3432 - .L_3431)
	.align		4
.L_3431:
        /*00d4*/ 	.word	index@(.nv.constant0._ZN2at6native18elementwise_kernelILi128ELi4EZNS0_15gpu_kernel_implINS0_11FillFunctorIlEEEEvRNS_18TensorIteratorBaseERKT_EUliE_EEviT1_)
        /*00d8*/ 	.short	0x0380
        /*00da*/ 	.short	0x01c0


	//----- nvinfo : EIATTR_SW_WAR
	.align		4
.L_3432:
        /*00dc*/ 	.byte	0x04, 0x36
        /*00de*/ 	.short	(.L_3434 - .L_3433)
.L_3433:
        /*00e0*/ 	.word	0x00000008
.L_3434:


//--------------------- .nv.info._ZN2at6native27unrolled_elementwise_kernelINS0_11FillFunctorIlEESt5arrayIPcLm1EELi4E23TrivialOffsetCalculatorILi0EjES7_ILi1EjENS0_6memory12LoadWithCastILi0EEENSA_13StoreWithCastILi1EEEEEviT_T0_T2_T3_T4_T5_ --------------------------
	.section	.nv.info._ZN2at6native27unrolled_elementwise_kernelINS0_11FillFunctorIlEESt5arrayIPcLm1EELi4E23TrivialOffsetCalculatorILi0EjES7_ILi1EjENS0_6memory12LoadWithCastILi0EEENSA_13StoreWithCastILi1EEEEEviT_T0_T2_T3_T4_T5_,"",@"SHT_CUDA_INFO"
	.sectionflags	@""
	.align	4


	//----- nvinfo : EIATTR_CUDA_API_VERSION
	.align		4
        /*0000*/ 	.byte	0x04, 0x37
        /*0002*/ 	.short	(.L_3436 - .L_3435)
.L_3435:
        /*0004*/ 	.word	0x00000082


	//----- nvinfo : EIATTR_KPARAM_INFO
	.align		4
.L_3436:
        /*0008*/ 	.byte	0x04, 0x17
        /*000a*/ 	.short	(.L_3438 - .L_3437)
.L_3437:
        /*000c*/ 	.word	0x00000000
        /*0010*/ 	.short	0x0006
        /*0012*/ 	.short	0x0024
        /*0014*/ 	.byte	0x00, 0xf0, 0x21, 0x00


	//----- nvinfo : EIATTR_KPARAM_INFO
	.align		4
.L_3438:
        /*0018*/ 	.byte	0x04, 0x17
        /*001a*/ 	.short	(.L_3440 - .L_3439)
.L_3439:
        /*001c*/ 	.word	0x00000000
        /*0020*/ 	.short	0x0005
        /*0022*/ 	.short	0x001c
        /*0024*/ 	.byte	0x00, 0xf0, 0x21, 0x00


	//----- nvinfo : EIATTR_KPARAM_INFO
	.align		4
.L_3440:
        /*0028*/ 	.byte	0x04, 0x17
        /*002a*/ 	.short	(.L_3442 - .L_3441)
.L_3441:
        /*002c*/ 	.word	0x00000000
        /*0030*/ 	.short	0x0004
        /*0032*/ 	.short	0x0019
        /*0034*/ 	.byte	0x00, 0xf0, 0x05, 0x00


	//----- nvinfo : EIATTR_KPARAM_INFO
	.align		4
.L_3442:
        /*0038*/ 	.byte	0x04, 0x17
        /*003a*/ 	.short	(.L_3444 - .L_3443)
.L_3443:
        /*003c*/ 	.word	0x00000000
        /*0040*/ 	.short	0x0003
        /*0042*/ 	.short	0x0018
        /*0044*/ 	.byte	0x00, 0xf0, 0x05, 0x00


	//----- nvinfo : EIATTR_KPARAM_INFO
	.align		4
.L_3444:
        /*0048*/ 	.byte	0x04, 0x17
        /*004a*/ 	.short	(.L_3446 - .L_3445)
.L_3445:
        /*004c*/ 	.word	0x00000000
        /*0050*/ 	.short	0x0002
        /*0052*/ 	.short	0x0010
        /*0054*/ 	.byte	0x00, 0xf0, 0x21, 0x00


	//----- nvinfo : EIATTR_KPARAM_INFO
	.align		4
.L_3446:
        /*0058*/ 	.byte	0x04, 0x17
        /*005a*/ 	.short	(.L_3448 - .L_3447)
.L_3447:
        /*005c*/ 	.word	0x00000000
        /*0060*/ 	.short	0x0001
        /*0062*/ 	.short	0x0008
        /*0064*/ 	.byte	0x00, 0xf0, 0x21, 0x00


	//----- nvinfo : EIATTR_KPARAM_INFO
	.align		4
.L_3448:
        /*0068*/ 	.byte	0x04, 0x17
        /*006a*/ 	.short	(.L_3450 - .L_3449)
.L_3449:
        /*006c*/ 	.word	0x00000000
        /*0070*/ 	.short	0x0000
        /*0072*/ 	.short	0x0000
        /*0074*/ 	.byte	0x00, 0xf0, 0x11, 0x00


	//----- nvinfo : EIATTR_SPARSE_MMA_MASK
	.align		4
.L_3450:
        /*0078*/ 	.byte	0x03, 0x50
        /*007a*/ 	.short	0x0000


	//----- nvinfo : EIATTR_MAXREG_COUNT
	.align		4
        /*007c*/ 	.byte	0x03, 0x1b
        /*007e*/ 	.short	0x00ff


	//----- nvinfo : EIATTR_EXTERNS
	.align		4
        /*0080*/ 	.byte	0x04, 0x0f
        /*0082*/ 	.short	(.L_3452 - .L_3451)


	//   ....[0]....
	.align		4
.L_3451:
        /*0084*/ 	.word	index@(__assertfail)


	//----- nvinfo : EIATTR_MERCURY_ISA_VERSION
	.align		4
.L_3452:
        /*0088*/ 	.byte	0x03, 0x5f
        /*008a*/ 	.short	0x0101


	//----- nvinfo : EIATTR_VRC_CTA_INIT_COUNT
	.align		4
        /*008c*/ 	.byte	0x02, 0x4a
	.zero		1
	.zero		1


	//----- nvinfo : EIATTR_SYSCALL_OFFSETS
	.align		4
        /*0090*/ 	.byte	0x04, 0x46
        /*0092*/ 	.short	(.L_3454 - .L_3453)


	//   ....[0]....
.L_3453:
        /*0094*/ 	.word	0x00000e30


	//   ....[1]....
        /*0098*/ 	.word	0x00001c10


	//   ....[2]....
        /*009c*/ 	.word	0x00002b10


	//   ....[3]....
        /*00a0*/ 	.word	0x00003a20


	//----- nvinfo : EIATTR_EXIT_INSTR_OFFSETS
	.align		4
.L_3454:
        /*00a4*/ 	.byte	0x04, 0x1c
        /*00a6*/ 	.short	(.L_3456 - .L_3455)


	//   ....[0]....
.L_3455:
        /*00a8*/ 	.word	0x00002dd0


	//   ....[1]....
        /*00ac*/ 	.word	0x00002f10


	//   ....[2]....
        /*00b0*/ 	.word	0x00002f40


	//   ....[3]....
        /*00b4*/ 	.word	0x00002fd0


	//   ....[4]....
        /*00b8*/ 	.word	0x00003000


	//   ....[5]....
        /*00bc*/ 	.word	0x00003030


	//   ....[6]....
        /*00c0*/ 	.word	0x000030d0


	//   ....[7]....
        /*00c4*/ 	.word	0x00003120


	//   ....[8]....
        /*00c8*/ 	.word	0x000031d0


	//   ....[9]....
        /*00cc*/ 	.word	0x00003230


	//   ....[10]....
        /*00d0*/ 	.word	0x00003270


	//   ....[11]....
        /*00d4*/ 	.word	0x00003340


	//   ....[12]....
        /*00d8*/ 	.word	0x000034a0


	//   ....[13]....
        /*00dc*/ 	.word	0x00003600


	//   ....[14]....
        /*00e0*/ 	.word	0x00003750


	//   ....[15]....
        /*00e4*/ 	.word	0x00003780


	//   ....[16]....
        /*00e8*/ 	.word	0x000037b0


	//   ....[17]....
        /*00ec*/ 	.word	0x00003870


	//   ....[18]....
        /*00f0*/ 	.word	0x000038c0


	//   ....[19]....
        /*00f4*/ 	.word	0x00003a30


	//   ....[20]....
        /*00f8*/ 	.word	0x00003b30


	//   ....[21]....
        /*00fc*/ 	.word	0x00003c60


	//   ....[22]....
        /*0100*/ 	.word	0x00003cb0


	//----- nvinfo : EIATTR_MAX_THREADS
	.align		4
.L_3456:
        /*0104*/ 	.byte	0x04, 0x05
        /*0106*/ 	.short	(.L_3458 - .L_3457)
.L_3457:
        /*0108*/ 	.word	0x00000080
        /*010c*/ 	.word	0x00000001
        /*0110*/ 	.word	0x00000001


	//----- nvinfo : EIATTR_CRS_STACK_SIZE
	.align		4
.L_3458:
        /*0114*/ 	.byte	0x04, 0x1e
        /*0116*/ 	.short	(.L_3460 - .L_3459)
.L_3459:
        /*0118*/ 	.word	0x00000000


	//----- nvinfo : EIATTR_CBANK_PARAM_SIZE
	.align		4
.L_3460:
        /*011c*/ 	.byte	0x03, 0x19
        /*011e*/ 	.short	0x002c


	//----- nvinfo : EIATTR_PARAM_CBANK
	.align		4
        /*0120*/ 	.byte	0x04, 0x0a
        /*0122*/ 	.short	(.L_3462 - .L_3461)
	.align		4
.L_3461:
        /*0124*/ 	.word	index@(.nv.constant0._ZN2at6native27unrolled_elementwise_kernelINS0_11FillFunctorIlEESt5arrayIPcLm1EELi4E23TrivialOffsetCalculatorILi0EjES7_ILi1EjENS0_6memory12LoadWithCastILi0EEENSA_13StoreWithCastILi1EEEEEviT_T0_T2_T3_T4_T5_)
        /*0128*/ 	.short	0x0380
        /*012a*/ 	.short	0x002c


	//----- nvinfo : EIATTR_SW_WAR
	.align		4
.L_3462:
        /*012c*/ 	.byte	0x04, 0x36
        /*012e*/ 	.short	(.L_3464 - .L_3463)
.L_3463:
        /*0130*/ 	.word	0x00000008
.L_3464:


//--------------------- .nv.info._ZN2at6native18elementwise_kernelILi128ELi2EZNS0_22gpu_kernel_impl_nocastINS0_11FillFunctorIlEEEEvRNS_18TensorIteratorBaseERKT_EUliE_EEviT1_ --------------------------
	.section	.nv.info._ZN2at6native18elementwise_kernelILi128ELi2EZNS0_22gpu_kernel_impl_nocastINS0_11FillFunctorIlEEEEvRNS_18TensorIteratorBaseERKT_EUliE_EEviT1_,"",@"SHT_CUDA_INFO"
	.sectionflags	@""
	.align	4


	//----- nvinfo : EIATTR_CUDA_API_VERSION
	.align		4
        /*0000*/ 	.byte	0x04, 0x37
        /*0002*/ 	.short	(.L_3466 - .L_3465)
.L_3465:
        /*0004*/ 	.word	0x00000082


	//----- nvinfo : EIATTR_KPARAM_INFO
	.align		4
.L_3466:
        /*0008*/ 	.byte	0x04, 0x17
        /*000a*/ 	.short	(.L_3468 - .L_3467)
.L_3467:
        /*000c*/ 	.word	0x00000000
        /*0010*/ 	.short	0x0001
        /*0012*/ 	.short	0x0008
        /*0014*/ 	.byte	0x00, 0xf0, 0xc1, 0x06


	//----- nvinfo : EIATTR_KPARAM_INFO
	.align		4
.L_3468:
        /*0018*/ 	.byte	0x04, 0x17
        /*001a*/ 	.short	(.L_3470 - .L_3469)
.L_3469:
        /*001c*/ 	.word	0x00000000
        /*0020*/ 	.short	0x0000
        /*0022*/ 	.short	0x0000
        /*0024*/ 	.byte	0x00, 0xf0, 0x11, 0x00


	//----- nvinfo : EIATTR_SPARSE_MMA_MASK
	.align		4
.L_3470:
        /*0028*/ 	.byte	0x03, 0x50
        /*002a*/ 	.short	0x0000


	//----- nvinfo : EIATTR_MAXREG_COUNT
	.align		4
        /*002c*/ 	.byte	0x03, 0x1b
        /*002e*/ 	.short	0x0080


	//----- nvinfo : EIATTR_MERCURY_ISA_VERSION
	.align		4
        /*0030*/ 	.byte	0x03, 0x5f
        /*0032*/ 	.short	0x0101


	//----- nvinfo : EIATTR_VRC_CTA_INIT_COUNT
	.align		4
        /*0034*/ 	.byte	0x02, 0x4a
	.zero		1
	.zero		1


	//----- nvinfo : EIATTR_EXIT_INSTR_OFFSETS
	.align		4
        /*0038*/ 	.byte	0x04, 0x1c
        /*003a*/ 	.short	(.L_3472 - .L_3471)


	//   ....[0]....
.L_3471:
        /*003c*/ 	.word	0x000000b0


	//   ....[1]....
        /*0040*/ 	.word	0x000000f0


	//   ....[2]....
        /*0044*/ 	.word	0x00001310


	//   ....[3]....
        /*0048*/ 	.word	0x00002480


	//----- nvinfo : EIATTR_MAX_THREADS
	.align		4
.L_3472:
        /*004c*/ 	.byte	0x04, 0x05
        /*004e*/ 	.short	(.L_3474 - .L_3473)
.L_3473:
        /*0050*/ 	.word	0x00000080
        /*0054*/ 	.word	0x00000001
        /*0058*/ 	.word	0x00000001


	//----- nvinfo : EIATTR_CRS_STACK_SIZE
	.align		4
.L_3474:
        /*005c*/ 	.byte	0x04, 0x1e
        /*005e*/ 	.short	(.L_3476 - .L_3475)
.L_3475:
        /*0060*/ 	.word	0x00000000


	//----- nvinfo : EIATTR_CBANK_PARAM_SIZE
	.align		4
.L_3476:
        /*0064*/ 	.byte	0x03, 0x19
        /*0066*/ 	.short	0x01b8


	//----- nvinfo : EIATTR_PARAM_CBANK
	.align		4
        /*0068*/ 	.byte	0x04, 0x0a
        /*006a*/ 	.short	(.L_3478 - .L_3477)
	.align		4
.L_3477:
        /*006c*/ 	.word	index@(.nv.constant0._ZN2at6native18elementwise_kernelILi128ELi2EZNS0_22gpu_kernel_impl_nocastINS0_11FillFunctorIlEEEEvRNS_18TensorIteratorBaseERKT_EUliE_EEviT1_)
        /*0070*/ 	.short	0x0380
        /*0072*/ 	.short	0x01b8


	//----- nvinfo : EIATTR_SW_WAR
	.align		4
.L_3478:
        /*0074*/ 	.byte	0x04, 0x36
        /*0076*/ 	.short	(.L_3480 - .L_3479)
.L_3479:
        /*0078*/ 	.word	0x00000008
.L_3480:


//--------------------- .nv.info._ZN2at6native27unrolled_elementwise_kernelINS0_11FillFunctorIlEESt5arrayIPcLm1EELi4E23TrivialOffsetCalculatorILi0EjES7_ILi1EjENS0_6memory15LoadWithoutCastENSA_16StoreWithoutCastEEEviT_T0_T2_T3_T4_T5_ --------------------------
	.section	.nv.info._ZN2at6native27unrolled_elementwise_kernelINS0_11FillFunctorIlEESt5arrayIPcLm1EELi4E23TrivialOffsetCalculatorILi0EjES7_ILi1EjENS0_6memory15LoadWithoutCastENSA_16StoreWithoutCastEEEviT_T0_T2_T3_T4_T5_,"",@"SHT_CUDA_INFO"
	.sectionflags	@""
	.align	4


	//----- nvinfo : EIATTR_CUDA_API_VERSION
	.align		4
        /*0000*/ 	.byte	0x04, 0x37
        /*0002*/ 	.short	(.L_3482 - .L_3481)
.L_3481:
        /*0004*/ 	.word	0x00000082


	//----- nvinfo : EIATTR_KPARAM_INFO
	.align		4
.L_3482:
        /*0008*/ 	.byte	0x04, 0x17
        /*000a*/ 	.short	(.L_3484 - .L_3483)
.L_3483:
        /*000c*/ 	.word	0x00000000
        /*0010*/ 	.short	0x0006
        /*0012*/ 	.short	0x001b
        /*0014*/ 	.byte	0x00, 0xf0, 0x05, 0x00


	//----- nvinfo : EIATTR_KPARAM_INFO
	.align		4
.L_3484:
        /*0018*/ 	.byte	0x04, 0x17
        /*001a*/ 	.short	(.L_3486 - .L_3485)
.L_3485:
        /*001c*/ 	.word	0x00000000
        /*0020*/ 	.short	0x0005
        /*0022*/ 	.short	0x001a
        /*0024*/ 	.byte	0x00, 0xf0, 0x05, 0x00


	//----- nvinfo : EIATTR_KPARAM_INFO
	.align		4
.L_3486:
        /*0028*/ 	.byte	0x04, 0x17
        /*002a*/ 	.short	(.L_3488 - .L_3487)
.L_3487:
        /*002c*/ 	.word	0x00000000
        /*0030*/ 	.short	0x0004
        /*0032*/ 	.short	0x0019
        /*0034*/ 	.byte	0x00, 0xf0, 0x05, 0x00


	//----- nvinfo : EIATTR_KPARAM_INFO
	.align		4
.L_3488:
        /*0038*/ 	.byte	0x04, 0x17
        /*003a*/ 	.short	(.L_3490 - .L_3489)
.L_3489:
        /*003c*/ 	.word	0x00000000
        /*0040*/ 	.short	0x0003
        /*0042*/ 	.short	0x0018
        /*0044*/ 	.byte	0x00, 0xf0, 0x05, 0x00


	//----- nvinfo : EIATTR_KPARAM_INFO
	.align		4
.L_3490:
        /*0048*/ 	.byte	0x04, 0x17
        /*004a*/ 	.short	(.L_3492 - .L_3491)
.L_3491:
        /*004c*/ 	.word	0x00000000
        /*0050*/ 	.short	0x0002
        /*0052*/ 	.short	0x0010
        /*0054*/ 	.byte	0x00, 0xf0, 0x21, 0x00


	//----- nvinfo : EIATTR_KPARAM_INFO
	.align		4
.L_3492:
        /*0058*/ 	.byte	0x04, 0x17
        /*005a*/ 	.short	(.L_3494 - .L_3493)
.L_3493:
        /*005c*/ 	.word	0x00000000
        /*0060*/ 	.short	0x0001
        /*0062*/ 	.short	0x0008
        /*0064*/ 	.byte	0x00, 0xf0, 0x21, 0x00


	//----- nvinfo : EIATTR_KPARAM_INFO
	.align		4
.L_3494:
        /*0068*/ 	.byte	0x04, 0x17
        /*006a*/ 	.short	(.L_3496 - .L_3495)
.L_3495:
        /*006c*/ 	.word	0x00000000
        /*0070*/ 	.short	0x0000
        /*0072*/ 	.short	0x0000
        /*0074*/ 	.byte	0x00, 0xf0, 0x11, 0x00


	//----- nvinfo : EIATTR_SPARSE_MMA_MASK
	.align		4
.L_3496:
        /*0078*/ 	.byte	0x03, 0x50
        /*007a*/ 	.short	0x0000


	//----- nvinfo : EIATTR_MAXREG_COUNT
	.align		4
        /*007c*/ 	.byte	0x03, 0x1b
        /*007e*/ 	.short	0x00ff


	//----- nvinfo : EIATTR_MERCURY_ISA_VERSION
	.align		4
        /*0080*/ 	.byte	0x03, 0x5f
        /*0082*/ 	.short	0x0101


	//----- nvinfo : EIATTR_VRC_CTA_INIT_COUNT
	.align		4
        /*0084*/ 	.byte	0x02, 0x4a
	.zero		1
	.zero		1


	//----- nvinfo : EIATTR_EXIT_INSTR_OFFSETS
	.align		4
        /*0088*/ 	.byte	0x04, 0x1c
        /*008a*/ 	.short	(.L_3498 - .L_3497)


	//   ....[0]....
.L_3497:
        /*008c*/ 	.word	0x000001e0


	//   ....[1]....
        /*0090*/ 	.word	0x00000240


	//----- nvinfo : EIATTR_MAX_THREADS
	.align		4
.L_3498:
        /*0094*/ 	.byte	0x04, 0x05
        /*0096*/ 	.short	(.L_3500 - .L_3499)
.L_3499:
        /*0098*/ 	.word	0x00000080
        /*009c*/ 	.word	0x00000001
        /*00a0*/ 	.word	0x00000001


	//----- nvinfo : EIATTR_CRS_STACK_SIZE
	.align		4
.L_3500:
        /*00a4*/ 	.byte	0x04, 0x1e
        /*00a6*/ 	.short	(.L_3502 - .L_3501)
.L_3501:
        /*00a8*/ 	.word	0x00000000


	//----- nvinfo : EIATTR_CBANK_PARAM_SIZE
	.align		4
.L_3502:
        /*00ac*/ 	.byte	0x03, 0x19
        /*00ae*/ 	.short	0x001c


	//----- nvinfo : EIATTR_PARAM_CBANK
	.align		4
        /*00b0*/ 	.byte	0x04, 0x0a
        /*00b2*/ 	.short	(.L_3504 - .L_3503)
	.align		4
.L_3503:
        /*00b4*/ 	.word	index@(.nv.constant0._ZN2at6native27unrolled_elementwise_kernelINS0_11FillFunctorIlEESt5arrayIPcLm1EELi4E23TrivialOffsetCalculatorILi0EjES7_ILi1EjENS0_6memory15LoadWithoutCastENSA_16StoreWithoutCastEEEviT_T0_T2_T3_T4_T5_)
        /*00b8*/ 	.short	0x0380
        /*00ba*/ 	.short	0x001c


	//----- nvinfo : EIATTR_SW_WAR
	.align		4
.L_3504:
        /*00bc*/ 	.byte	0x04, 0x36
        /*00be*/ 	.short	(.L_3506 - .L_3505)
.L_3505:
        /*00c0*/ 	.word	0x00000008
.L_3506:


//--------------------- .nv.info._ZN2at6native29vectorized_elementwise_kernelILi2ENS0_11FillFunctorIlEESt5arrayIPcLm1EEEEviT0_T1_ --------------------------
	.section	.nv.info._ZN2at6native29vectorized_elementwise_kernelILi2ENS0_11FillFunctorIlEESt5arrayIPcLm1EEEEviT0_T1_,"",@"SHT_CUDA_INFO"
	.sectionflags	@""
	.align	4


	//----- nvinfo : EIATTR_CUDA_API_VERSION
	.align		4
        /*0000*/ 	.byte	0x04, 0x37
        /*0002*/ 	.short	(.L_3508 - .L_3507)
.L_3507:
        /*0004*/ 	.word	0x00000082


	//----- nvinfo : EIATTR_KPARAM_INFO
	.align		4
.L_3508:
        /*0008*/ 	.byte	0x04, 0x17
        /*000a*/ 	.short	(.L_3510 - .L_3509)
.L_3509:
        /*000c*/ 	.word	0x00000000
        /*0010*/ 	.short	0x0002
        /*0012*/ 	.short	0x0010
        /*0014*/ 	.byte	0x00, 0xf0, 0x21, 0x00


	//----- nvinfo : EIATTR_KPARAM_INFO
	.align		4
.L_3510:
        /*0018*/ 	.byte	0x04, 0x17
        /*001a*/ 	.short	(.L_3512 - .L_3511)
.L_3511:
        /*001c*/ 	.word	0x00000000
        /*0020*/ 	.short	0x0001
        /*0022*/ 	.short	0x0008
        /*0024*/ 	.byte	0x00, 0xf0, 0x21, 0x00


	//----- nvinfo : EIATTR_KPARAM_INFO
	.align		4
.L_3512:
        /*0028*/ 	.byte	0x04, 0x17
        /*002a*/ 	.short	(.L_3514 - .L_3513)
.L_3513:
        /*002c*/ 	.word	0x00000000
        /*0030*/ 	.short	0x0000
        /*0032*/ 	.short	0x0000
        /*0034*/ 	.byte	0x00, 0xf0, 0x11, 0x00


	//----- nvinfo : EIATTR_SPARSE_MMA_MASK
	.align		4
.L_3514:
        /*0038*/ 	.byte	0x03, 0x50
        /*003a*/ 	.short	0x0000


	//----- nvinfo : EIATTR_MAXREG_COUNT
	.align		4
        /*003c*/ 	.byte	0x03, 0x1b
        /*003e*/ 	.short	0x00ff


	//----- nvinfo : EIATTR_MERCURY_ISA_VERSION
	.align		4
        /*0040*/ 	.byte	0x03, 0x5f
        /*0042*/ 	.short	0x0101


	//----- nvinfo : EIATTR_VRC_CTA_INIT_COUNT
	.align		4
        /*0044*/ 	.byte	0x02, 0x4a
	.zero		1
	.zero		1


	//----- nvinfo : EIATTR_EXIT_INSTR_OFFSETS
	.align		4
        /*0048*/ 	.byte	0x04, 0x1c
        /*004a*/ 	.short	(.L_3516 - .L_3515)


	//   ....[0]....
.L_3515:
        /*004c*/ 	.word	0x00000470


	//   ....[1]....
        /*0050*/ 	.word	0x000004d0


	//   ....[2]....
        /*0054*/ 	.word	0x00000650


	//----- nvinfo : EIATTR_MAX_THREADS
	.align		4
.L_3516:
        /*0058*/ 	.byte	0x04, 0x05
        /*005a*/ 	.short	(.L_3518 - .L_3517)
.L_3517:
        /*005c*/ 	.word	0x00000080
        /*0060*/ 	.word	0x00000001
        /*0064*/ 	.word	0x00000001


	//----- nvinfo : EIATTR_CRS_STACK_SIZE
	.align		4
.L_3518:
        /*0068*/ 	.byte	0x04, 0x1e
        /*006a*/ 	.short	(.L_3520 - .L_3519)
.L_3519:
        /*006c*/ 	.word	0x00000000


	//----- nvinfo : EIATTR_CBANK_PARAM_SIZE
	.align		4
.L_3520:
        /*0070*/ 	.byte	0x03, 0x19
        /*0072*/ 	.short	0x0018


	//----- nvinfo : EIATTR_PARAM_CBANK
	.align		4
        /*0074*/ 	.byte	0x04, 0x0a
        /*0076*/ 	.short	(.L_3522 - .L_3521)
	.align		4
.L_3521:
        /*0078*/ 	.word	index@(.nv.constant0._ZN2at6native29vectorized_elementwise_kernelILi2ENS0_11FillFunctorIlEESt5arrayIPcLm1EEEEviT0_T1_)
        /*007c*/ 	.short	0x0380
        /*007e*/ 	.short	0x0018


	//----- nvinfo : EIATTR_SW_WAR
	.align		4
.L_3522:
        /*0080*/ 	.byte	0x04, 0x36
        /*0082*/ 	.short	(.L_3524 - .L_3523)
.L_3523:
        /*0084*/ 	.word	0x00000008
.L_3524:


//--------------------- .nv.info._ZN2at6native29vectorized_elementwise_kernelILi4ENS0_11FillFunctorIlEESt5arrayIPcLm1EEEEviT0_T1_ --------------------------
	.section	.nv.info._ZN2at6native29vectorized_elementwise_kernelILi4ENS0_11FillFunctorIlEESt5arrayIPcLm1EEEEviT0_T1_,"",@"SHT_CUDA_INFO"
	.sectionflags	@""
	.align	4


	//----- nvinfo : EIATTR_CUDA_API_VERSION
	.align		4
        /*0000*/ 	.byte	0x04, 0x37
        /*0002*/ 	.short	(.L_3526 - .L_3525)
.L_3525:
        /*0004*/ 	.word	0x00000082


	//----- nvinfo : EIATTR_KPARAM_INFO
	.align		4
.L_3526:
        /*0008*/ 	.byte	0x04, 0x17
        /*000a*/ 	.short	(.L_3528 - .L_3527)
.L_3527:
        /*000c*/ 	.word	0x00000000
        /*0010*/ 	.short	0x0002
        /*0012*/ 	.short	0x0010
        /*0014*/ 	.byte	0x00, 0xf0, 0x21, 0x00


	//----- nvinfo : EIATTR_KPARAM_INFO
	.align		4
.L_3528:
        /*0018*/ 	.byte	0x04, 0x17
        /*001a*/ 	.short	(.L_3530 - .L_3529)
.L_3529:
        /*001c*/ 	.word	0x00000000
        /*0020*/ 	.short	0x0001
        /*0022*/ 	.short	0x0008
        /*0024*/ 	.byte	0x00, 0xf0, 0x21, 0x00


	//----- nvinfo : EIATTR_KPARAM_INFO
	.align		4
.L_3530:
        /*0028*/ 	.byte	0x04, 0x17
        /*002a*/ 	.short	(.L_3532 - .L_3531)
.L_3531:
        /*002c*/ 	.word	0x00000000
        /*0030*/ 	.short	0x0000
        /*0032*/ 	.short	0x0000
        /*0034*/ 	.byte	0x00, 0xf0, 0x11, 0x00


	//----- nvinfo : EIATTR_SPARSE_MMA_MASK
	.align		4
.L_3532:
        /*0038*/ 	.byte	0x03, 0x50
        /*003a*/ 	.short	0x0000


	//----- nvinfo : EIATTR_MAXREG_COUNT
	.align		4
        /*003c*/ 	.byte	0x03, 0x1b
        /*003e*/ 	.short	0x00ff


	//----- nvinfo : EIATTR_MERCURY_ISA_VERSION
	.align		4
        /*0040*/ 	.byte	0x03, 0x5f
        /*0042*/ 	.short	0x0101


	//----- nvinfo : EIATTR_VRC_CTA_INIT_COUNT
	.align		4
        /*0044*/ 	.byte	0x02, 0x4a
	.zero		1
	.zero		1


	//----- nvinfo : EIATTR_EXIT_INSTR_OFFSETS
	.align		4
        /*0048*/ 	.byte	0x04, 0x1c
        /*004a*/ 	.short	(.L_3534 - .L_3533)


	//   ....[0]....
.L_3533:
        /*004c*/ 	.word	0x00000470


	//   ....[1]....
        /*0050*/ 	.word	0x000004d0


	//   ....[2]....
        /*0054*/ 	.word	0x00000630


	//----- nvinfo : EIATTR_MAX_THREADS
	.align		4
.L_3534:
        /*0058*/ 	.byte	0x04, 0x05
        /*005a*/ 	.short	(.L_3536 - .L_3535)
.L_3535:
        /*005c*/ 	.word	0x00000080
        /*0060*/ 	.word	0x00000001
        /*0064*/ 	.word	0x00000001


	//----- nvinfo : EIATTR_CRS_STACK_SIZE
	.align		4
.L_3536:
        /*0068*/ 	.byte	0x04, 0x1e
        /*006a*/ 	.short	(.L_3538 - .L_3537)
.L_3537:
        /*006c*/ 	.word	0x00000000


	//----- nvinfo : EIATTR_CBANK_PARAM_SIZE
	.align		4
.L_3538:
        /*0070*/ 	.byte	0x03, 0x19
        /*0072*/ 	.short	0x0018


	//----- nvinfo : EIATTR_PARAM_CBANK
	.align		4
        /*0074*/ 	.byte	0x04, 0x0a
        /*0076*/ 	.short	(.L_3540 - .L_3539)
	.align		4
.L_3539:
        /*0078*/ 	.word	index@(.nv.constant0._ZN2at6native29vectorized_elementwise_kernelILi4ENS0_11FillFunctorIlEESt5arrayIPcLm1EEEEviT0_T1_)
        /*007c*/ 	.short	0x0380
        /*007e*/ 	.short	0x0018


	//----- nvinfo : EIATTR_SW_WAR
	.align		4
.L_3540:
        /*0080*/ 	.byte	0x04, 0x36
        /*0082*/ 	.short	(.L_3542 - .L_3541)
.L_3541:
        /*0084*/ 	.word	0x00000008
.L_3542:


//--------------------- .nv.info._ZN2at6native29vectorized_elementwise_kernelILi8ENS0_11FillFunctorIlEESt5arrayIPcLm1EEEEviT0_T1_ --------------------------
	.section	.nv.info._ZN2at6native29vectorized_elementwise_kernelILi8ENS0_11FillFunctorIlEESt5arrayIPcLm1EEEEviT0_T1_,"",@"SHT_CUDA_INFO"
	.sectionflags	@""
	.align	4


	//----- nvinfo : EIATTR_CUDA_API_VERSION
	.align		4
        /*0000*/ 	.byte	0x04, 0x37
        /*0002*/ 	.short	(.L_3544 - .L_3543)
.L_3543:
        /*0004*/ 	.word	0x00000082


	//----- nvinfo : EIATTR_KPARAM_INFO
	.align		4
.L_3544:
        /*0008*/ 	.byte	0x04, 0x17
        /*000a*/ 	.short	(.L_3546 - .L_3545)
.L_3545:
        /*000c*/ 	.word	0x00000000
        /*0010*/ 	.short	0x0002
        /*0012*/ 	.short	0x0010
        /*0014*/ 	.byte	0x00, 0xf0, 0x21, 0x00


	//----- nvinfo : EIATTR_KPARAM_INFO
	.align		4
.L_3546:
        /*0018*/ 	.byte	0x04, 0x17
        /*001a*/ 	.short	(.L_3548 - .L_3547)
.L_3547:
        /*001c*/ 	.word	0x00000000
        /*0020*/ 	.short	0x0001
        /*0022*/ 	.short	0x0008
        /*0024*/ 	.byte	0x00, 0xf0, 0x21, 0x00


	//----- nvinfo : EIATTR_KPARAM_INFO
	.align		4
.L_3548:
        /*0028*/ 	.byte	0x04, 0x17
        /*002a*/ 	.short	(.L_3550 - .L_3549)
.L_3549:
        /*002c*/ 	.word	0x00000000
        /*0030*/ 	.short	0x0000
        /*0032*/ 	.short	0x0000
        /*0034*/ 	.byte	0x00, 0xf0, 0x11, 0x00


	//----- nvinfo : EIATTR_SPARSE_MMA_MASK
	.align		4
.L_3550:
        /*0038*/ 	.byte	0x03, 0x50
        /*003a*/ 	.short	0x0000


	//----- nvinfo : EIATTR_MAXREG_COUNT
	.align		4
        /*003c*/ 	.byte	0x03, 0x1b
        /*003e*/ 	.short	0x00ff


	//----- nvinfo : EIATTR_MERCURY_ISA_VERSION
	.align		4
        /*0040*/ 	.byte	0x03, 0x5f
        /*0042*/ 	.short	0x0101


	//----- nvinfo : EIATTR_VRC_CTA_INIT_COUNT
	.align		4
        /*0044*/ 	.byte	0x02, 0x4a
	.zero		1
	.zero		1


	//----- nvinfo : EIATTR_EXIT_INSTR_OFFSETS
	.align		4
        /*0048*/ 	.byte	0x04, 0x1c
        /*004a*/ 	.short	(.L_3552 - .L_3551)


	//   ....[0]....
.L_3551:
        /*004c*/ 	.word	0x00000470


	//   ....[1]....
        /*0050*/ 	.word	0x000004d0


	//   ....[2]....
        /*0054*/ 	.word	0x00000630


	//----- nvinfo : EIATTR_MAX_THREADS
	.align		4
.L_3552:
        /*0058*/ 	.byte	0x04, 0x05
        /*005a*/ 	.short	(.L_3554 - .L_3553)
.L_3553:
        /*005c*/ 	.word	0x00000080
        /*0060*/ 	.word	0x00000001
        /*0064*/ 	.word	0x00000001


	//----- nvinfo : EIATTR_CRS_STACK_SIZE
	.align		4
.L_3554:
        /*0068*/ 	.byte	0x04, 0x1e
        /*006a*/ 	.short	(.L_3556 - .L_3555)
.L_3555:
        /*006c*/ 	.word	0x00000000


	//----- nvinfo : EIATTR_CBANK_PARAM_SIZE
	.align		4
.L_3556:
        /*0070*/ 	.byte	0x03, 0x19
        /*0072*/ 	.short	0x0018


	//----- nvinfo : EIATTR_PARAM_CBANK
	.align		4
        /*0074*/ 	.byte	0x04, 0x0a
        /*0076*/ 	.short	(.L_3558 - .L_3557)
	.align		4
.L_3557:
        /*0078*/ 	.word	index@(.nv.constant0._ZN2at6native29vectorized_elementwise_kernelILi8ENS0_11FillFunctorIlEESt5arrayIPcLm1EEEEviT0_T1_)
        /*007c*/ 	.short	0x0380
        /*007e*/ 	.short	0x0018


	//----- nvinfo : EIATTR_SW_WAR
	.align		4
.L_3558:
        /*0080*/ 	.byte	0x04, 0x36
        /*0082*/ 	.short	(.L_3560 - .L_3559)
.L_3559:
        /*0084*/ 	.word	0x00000008
.L_3560:


//--------------------- .nv.info._ZN2at6native18elementwise_kernelILi128ELi4EZNS0_15gpu_kernel_implINS0_11FillFunctorIiEEEEvRNS_18TensorIteratorBaseERKT_EUliE_EEviT1_ --------------------------
	.section	.nv.info._ZN2at6native18elementwise_kernelILi128ELi4EZNS0_15gpu_kernel_implINS0_11FillFunctorIiEEEEvRNS_18TensorIteratorBaseERKT_EUliE_EEviT1_,"",@"SHT_CUDA_INFO"
	.sectionflags	@""
	.align	4


	//----- nvinfo : EIATTR_CUDA_API_VERSION
	.align		4
        /*0000*/ 	.byte	0x04, 0x37
        /*0002*/ 	.short	(.L_3562 - .L_3561)
.L_3561:
        /*0004*/ 	.word	0x00000082


	//----- nvinfo : EIATTR_KPARAM_INFO
	.align		4
.L_3562:
        /*0008*/ 	.byte	0x04, 0x17
        /*000a*/ 	.short	(.L_3564 - .L_3563)
.L_3563:
        /*000c*/ 	.word	0x00000000
        /*0010*/ 	.short	0x0001
        /*0012*/ 	.short	0x0008
        /*0014*/ 	.byte	0x00, 0xf0, 0xc1, 0x06


	//----- nvinfo : EIATTR_KPARAM_INFO
	.align		4
.L_3564:
        /*0018*/ 	.byte	0x04, 0x17
        /*001a*/ 	.short	(.L_3566 - .L_3565)
.L_3565:
        /*001c*/ 	.word	0x00000000
        /*0020*/ 	.short	0x0000
        /*0022*/ 	.short	0x0000
        /*0024*/ 	.byte	0x00, 0xf0, 0x11, 0x00


	//----- nvinfo : EIATTR_SPARSE_MMA_MASK
	.align		4
.L_3566:
        /*0028*/ 	.byte	0x03, 0x50
        /*002a*/ 	.short	0x0000


	//----- nvinfo : EIATTR_MAXREG_COUNT
	.align		4
        /*002c*/ 	.byte	0x03, 0x1b
        /*002e*/ 	.short	0x0080


	//----- nvinfo : EIATTR_EXTERNS
	.align		4
        /*0030*/ 	.byte	0x04, 0x0f
        /*0032*/ 	.short	(.L_3568 - .L_3567)


	//   ....[0]....
	.align		4
.L_3567:
        /*0034*/ 	.word	index@(__assertfail)


	//----- nvinfo : EIATTR_MERCURY_ISA_VERSION
	.align		4
.L_3568:
        /*0038*/ 	.byte	0x03, 0x5f
        /*003a*/ 	.short	0x0101


	//----- nvinfo : EIATTR_VRC_CTA_INIT_COUNT
	.align		4
        /*003c*/ 	.byte	0x02, 0x4a
	.zero		1
	.zero		1


	//----- nvinfo : EIATTR_SYSCALL_OFFSETS
	.align		4
        /*0040*/ 	.byte	0x04, 0x46
        /*0042*/ 	.short	(.L_3570 - .L_3569)


	//   ....[0]....
.L_3569:
        /*0044*/ 	.word	0x00001e60


	//   ....[1]....
        /*0048*/ 	.word	0x00003a80


	//   ....[2]....
        /*004c*/ 	.word	0x00005670


	//   ....[3]....
        /*0050*/ 	.word	0x00007240


	//----- nvinfo : EIATTR_EXIT_INSTR_OFFSETS
	.align		4
.L_3570:
        /*0054*/ 	.byte	0x04, 0x1c
        /*0056*/ 	.short	(.L_3572 - .L_3571)


	//   ....[0]....
.L_3571:
        /*0058*/ 	.word	0x00005710


	//   ....[1]....
        /*005c*/ 	.word	0x000069a0


	//   ....[2]....
        /*0060*/ 	.word	0x000069d0


	//   ....[3]....
        /*0064*/ 	.word	0x00006a50


	//   ....[4]....
        /*0068*/ 	.word	0x00006a80


	//   ....[5]....
        /*006c*/ 	.word	0x00006ab0


	//   ....[6]....
        /*0070*/ 	.word	0x00006b30


	//   ....[7]....
        /*0074*/ 	.word	0x00006b60


	//   ....[8]....
        /*0078*/ 	.word	0x00006bf0


	//   ....[9]....
        /*007c*/ 	.word	0x00006c30


	//   ....[10]....
        /*0080*/ 	.word	0x00006c50


	//   ....[11]....
        /*0084*/ 	.word	0x00006cf0


	//   ....[12]....
        /*0088*/ 	.word	0x00006d20


	//   ....[13]....
        /*008c*/ 	.word	0x00006df0


	//   ....[14]....
        /*0090*/ 	.word	0x00006e50


	//   ....[15]....
        /*0094*/ 	.word	0x00006e80


	//   ....[16]....
        /*0098*/ 	.word	0x00006f30


	//   ....[17]....
        /*009c*/ 	.word	0x00006ff0


	//   ....[18]....
        /*00a0*/ 	.word	0x000070b0


	//   ....[19]....
        /*00a4*/ 	.word	0x00007140


	//   ....[20]....
        /*00a8*/ 	.word	0x00007250


	//   ....[21]....
        /*00ac*/ 	.word	0x00007270


	//   ....[22]....
        /*00b0*/ 	.word	0x000072a0


	//----- nvinfo : EIATTR_MAX_THREADS
	.align		4
.L_3572:
        /*00b4*/ 	.byte	0x04, 0x05
        /*00b6*/ 	.short	(.L_3574 - .L_3573)
.L_3573:
        /*00b8*/ 	.word	0x00000080
        /*00bc*/ 	.word	0x00000001
        /*00c0*/ 	.word	0x00000001


	//----- nvinfo : EIATTR_CRS_STACK_SIZE
	.align		4
.L_3574:
        /*00c4*/ 	.byte	0x04, 0x1e
        /*00c6*/ 	.short	(.L_3576 - .L_3575)
.L_3575:
        /*00c8*/ 	.word	0x00000000


	//----- nvinfo : EIATTR_CBANK_PARAM_SIZE
	.align		4
.L_3576:
        /*00cc*/ 	.byte	0x03, 0x19
        /*00ce*/ 	.short	0x01b8


	//----- nvinfo : EIATTR_PARAM_CBANK
	.align		4
        /*00d0*/ 	.byte	0x04, 0x0a
        /*00d2*/ 	.short	(.L_3578 - .L_3577)
	.align		4
.L_3577:
        /*00d4*/ 	.word	index@(.nv.constant0._ZN2at6native18elementwise_kernelILi128ELi4EZNS0_15gpu_kernel_implINS0_11FillFunctorIiEEEEvRNS_18TensorIteratorBaseERKT_EUliE_EEviT1_)
        /*00d8*/ 	.short	0x0380
        /*00da*/ 	.short	0x01b8


	//----- nvinfo : EIATTR_SW_WAR
	.align		4
.L_3578:
        /*00dc*/ 	.byte	0x04, 0x36
        /*00de*/ 	.short	(.L_3580 - .L_3579)
.L_3579:
        /*00e0*/ 	.word	0x00000008
.L_3580:


//--------------------- .nv.info._ZN2at6native27unrolled_elementwise_kernelINS0_11FillFunctorIiEESt5arrayIPcLm1EELi4E23TrivialOffsetCalculatorILi0EjES7_ILi1EjENS0_6memory12LoadWithCastILi0EEENSA_13StoreWithCastILi1EEEEEviT_T0_T2_T3_T4_T5_ --------------------------
	.section	.nv.info._ZN2at6native27unrolled_elementwise_kernelINS0_11FillFunctorIiEESt5arrayIPcLm1EELi4E23TrivialOffsetCalculatorILi0EjES7_ILi1EjENS0_6memory12LoadWithCastILi0EEENSA_13StoreWithCastILi1EEEEEviT_T0_T2_T3_T4_T5_,"",@"SHT_CUDA_INFO"
	.sectionflags	@""
	.align	4


	//----- nvinfo : EIATTR_CUDA_API_VERSION
	.align		4
        /*0000*/ 	.byte	0x04, 0x37
        /*0002*/ 	.short	(.L_3582 - .L_3581)
.L_3581:
        /*0004*/ 	.word	0x00000082


	//----- nvinfo : EIATTR_KPARAM_INFO
	.align		4
.L_3582:
        /*0008*/ 	.byte	0x04, 0x17
        /*000a*/ 	.short	(.L_3584 - .L_3583)
.L_3583:
        /*000c*/ 	.word	0x00000000
        /*0010*/ 	.short	0x0006
        /*0012*/ 	.short	0x001c
        /*0014*/ 	.byte	0x00, 0xf0, 0x21, 0x00


	//----- nvinfo : EIATTR_KPARAM_INFO
	.align		4
.L_3584:
        /*0018*/ 	.byte	0x04, 0x17
        /*001a*/ 	.short	(.L_3586 - .L_3585)
.L_3585:
        /*001c*/ 	.word	0x00000000
        /*0020*/ 	.short	0x0005
        /*0022*/ 	.short	0x0014
        /*0024*/ 	.byte	0x00, 0xf0, 0x21, 0x00


	//----- nvinfo : EIATTR_KPARAM_INFO
	.align		4
.L_3586:
        /*0028*/ 	.byte	0x04, 0x17
        /*002a*/ 	.short	(.L_3588 - .L_3587)
.L_3587:
        /*002c*/ 	.word	0x00000000
        /*0030*/ 	.short	0x0004
        /*0032*/ 	.short	0x0011
        /*0034*/ 	.byte	0x00, 0xf0, 0x05, 0x00


	//----- nvinfo : EIATTR_KPARAM_INFO
	.align		4
.L_3588:
        /*0038*/ 	.byte	0x04, 0x17
        /*003a*/ 	.short	(.L_3590 - .L_3589)
.L_3589:
        /*003c*/ 	.word	0x00000000
        /*0040*/ 	.short	0x0003
        /*0042*/ 	.short	0x0010
        /*0044*/ 	.byte	0x00, 0xf0, 0x05, 0x00


	//----- nvinfo : EIATTR_KPARAM_INFO
	.align		4
.L_3590:
        /*0048*/ 	.byte	0x04, 0x17
        /*004a*/ 	.short	(.L_3592 - .L_3591)
.L_3591:
        /*004c*/ 	.word	0x00000000
        /*0050*/ 	.short	0x0002
        /*0052*/ 	.short	0x0008
        /*0054*/ 	.byte	0x00, 0xf0, 0x21, 0x00


	//----- nvinfo : EIATTR_KPARAM_INFO
	.align		4
.L_3592:
        /*0058*/ 	.byte	0x04, 0x17
        /*005a*/ 	.short	(.L_3594 - .L_3593)
.L_3593:
        /*005c*/ 	.word	0x00000000
        /*0060*/ 	.short	0x0001
        /*0062*/ 	.short	0x0004
        /*0064*/ 	.byte	0x00, 0xf0, 0x11, 0x00


	//----- nvinfo : EIATTR_KPARAM_INFO
	.align		4
.L_3594:
        /*0068*/ 	.byte	0x04, 0x17
        /*006a*/ 	.short	(.L_3596 - .L_3595)
.L_3595:
        /*006c*/ 	.word	0x00000000
        /*0070*/ 	.short	0x0000
        /*0072*/ 	.short	0x0000
        /*0074*/ 	.byte	0x00, 0xf0, 0x11, 0x00


	//----- nvinfo : EIATTR_SPARSE_MMA_MASK
	.align		4
.L_3596:
        /*0078*/ 	.byte	0x03, 0x50
        /*007a*/ 	.short	0x0000


	//----- nvinfo : EIATTR_MAXREG_COUNT
	.align		4
        /*007c*/ 	.byte	0x03, 0x1b
        /*007e*/ 	.short	0x00ff


	//----- nvinfo : EIATTR_EXTERNS
	.align		4
        /*0080*/ 	.byte	0x04, 0x0f
        /*0082*/ 	.short	(.L_3598 - .L_3597)


	//   ....[0]....
	.align		4
.L_3597:
        /*0084*/ 	.word	index@(__assertfail)


	//----- nvinfo : EIATTR_MERCURY_ISA_VERSION
	.align		4
.L_3598:
        /*0088*/ 	.byte	0x03, 0x5f
        /*008a*/ 	.short	0x0101


	//----- nvinfo : EIATTR_VRC_CTA_INIT_COUNT
	.align		4
        /*008c*/ 	.byte	0x02, 0x4a
	.zero		1
	.zero		1


	//----- nvinfo : EIATTR_SYSCALL_OFFSETS
	.align		4
        /*0090*/ 	.byte	0x04, 0x46
        /*0092*/ 	.short	(.L_3600 - .L_3599)


	//   ....[0]....
.L_3599:
        /*0094*/ 	.word	0x00000e50


	//   ....[1]....
        /*0098*/ 	.word	0x00001cb0


	//   ....[2]....
        /*009c*/ 	.word	0x00002c00


	//   ....[3]....
        /*00a0*/ 	.word	0x00003b60


	//----- nvinfo : EIATTR_EXIT_INSTR_OFFSETS
	.align		4
.L_3600:
        /*00a4*/ 	.byte	0x04, 0x1c
        /*00a6*/ 	.short	(.L_3602 - .L_3601)


	//   ....[0]....
.L_3601:
        /*00a8*/ 	.word	0x00002ec0


	//   ....[1]....
        /*00ac*/ 	.word	0x00003000


	//   ....[2]....
        /*00b0*/ 	.word	0x00003030


	//   ....[3]....
        /*00b4*/ 	.word	0x000030f0


	//   ....[4]....
        /*00b8*/ 	.word	0x00003120


	//   ....[5]....
        /*00bc*/ 	.word	0x00003150


	//   ....[6]....
        /*00c0*/ 	.word	0x000031f0


	//   ....[7]....
        /*00c4*/ 	.word	0x00003240


	//   ....[8]....
        /*00c8*/ 	.word	0x000032f0


	//   ....[9]....
        /*00cc*/ 	.word	0x00003350


	//   ....[10]....
        /*00d0*/ 	.word	0x00003390


	//   ....[11]....
        /*00d4*/ 	.word	0x00003460


	//   ....[12]....
        /*00d8*/ 	.word	0x000035c0


	//   ....[13]....
        /*00dc*/ 	.word	0x00003720


	//   ....[14]....
        /*00e0*/ 	.word	0x00003870


	//   ....[15]....
        /*00e4*/ 	.word	0x000038d0


	//   ....[16]....
        /*00e8*/ 	.word	0x00003900


	//   ....[17]....
        /*00ec*/ 	.word	0x000039b0


	//   ....[18]....
        /*00f0*/ 	.word	0x00003a00


	//   ....[19]....
        /*00f4*/ 	.word	0x00003b70


	//   ....[20]....
        /*00f8*/ 	.word	0x00003c70


	//   ....[21]....
        /*00fc*/ 	.word	0x00003da0


	//   ....[22]....
        /*0100*/ 	.word	0x00003df0


	//----- nvinfo : EIATTR_MAX_THREADS
	.align		4
.L_3602:
        /*0104*/ 	.byte	0x04, 0x05
        /*0106*/ 	.short	(.L_3604 - .L_3603)
.L_3603:
        /*0108*/ 	.word	0x00000080
        /*010c*/ 	.word	0x00000001
        /*0110*/ 	.word	0x00000001


	//----- nvinfo : EIATTR_CRS_STACK_SIZE
	.align		4
.L_3604:
        /*0114*/ 	.byte	0x04, 0x1e
        /*0116*/ 	.short	(.L_3606 - .L_3605)
.L_3605:
        /*0118*/ 	.word	0x00000000


	//----- nvinfo : EIATTR_CBANK_PARAM_SIZE
	.align		4
.L_3606:
        /*011c*/ 	.byte	0x03, 0x19
        /*011e*/ 	.short	0x0024


	//----- nvinfo : EIATTR_PARAM_CBANK
	.align		4
        /*0120*/ 	.byte	0x04, 0x0a
        /*0122*/ 	.short	(.L_3608 - .L_3607)
	.align		4
.L_3607:
        /*0124*/ 	.word	index@(.nv.constant0._ZN2at6native27unrolled_elementwise_kernelINS0_11FillFunctorIiEESt5arrayIPcLm1EELi4E23TrivialOffsetCalculatorILi0EjES7_ILi1EjENS0_6memory12LoadWithCastILi0EEENSA_13StoreWithCastILi1EEEEEviT_T0_T2_T3_T4_T5_)
        /*0128*/ 	.short	0x0380
        /*012a*/ 	.short	0x0024


	//----- nvinfo : EIATTR_SW_WAR
	.align		4
.L_3608:
        /*012c*/ 	.byte	0x04, 0x36
        /*012e*/ 	.short	(.L_3610 - .L_3609)
.L_3609:
        /*0130*/ 	.word	0x00000008
.L_3610:


//--------------------- .nv.info._ZN2at6native18elementwise_kernelILi128ELi2EZNS0_22gpu_kernel_impl_nocastINS0_11FillFunctorIiEEEEvRNS_18TensorIteratorBaseERKT_EUliE_EEviT1_ --------------------------
	.section	.nv.info._ZN2at6native18elementwise_kernelILi128ELi2EZNS0_22gpu_kernel_impl_nocastINS0_11FillFunctorIiEEEEvRNS_18TensorIteratorBaseERKT_EUliE_EEviT1_,"",@"SHT_CUDA_INFO"
	.sectionflags	@""
	.align	4


	//----- nvinfo : EIATTR_CUDA_API_VERSION
	.align		4
        /*0000*/ 	.byte	0x04, 0x37
        /*0002*/ 	.short	(.L_3612 - .L_3611)
.L_3611:
        /*0004*/ 	.word	0x00000082


	//----- nvinfo : EIATTR_KPARAM_INFO
	.align		4
.L_3612:
        /*0008*/ 	.byte	0x04, 0x17
        /*000a*/ 	.short	(.L_3614 - .L_3613)
.L_3613:
        /*000c*/ 	.word	0x00000000
        /*0010*/ 	.short	0x0001
        /*0012*/ 	.short	0x0008
        /*0014*/ 	.byte	0x00, 0xf0, 0xc1, 0x06


	//----- nvinfo : EIATTR_KPARAM_INFO
	.align		4
.L_3614:
        /*0018*/ 	.byte	0x04, 0x17
        /*001a*/ 	.short	(.L_3616 - .L_3615)
.L_3615:
        /*001c*/ 	.word	0x00000000
        /*0020*/ 	.short	0x0000
        /*0022*/ 	.short	0x0000
        /*0024*/ 	.byte	0x00, 0xf0, 0x11, 0x00


	//----- nvinfo : EIATTR_SPARSE_MMA_MASK
	.align		4
.L_3616:
        /*0028*/ 	.byte	0x03, 0x50
        /*002a*/ 	.short	0x0000


	//----- nvinfo : EIATTR_MAXREG_COUNT
	.align		4
        /*002c*/ 	.byte	0x03, 0x1b
        /*002e*/ 	.short	0x0080


	//----- nvinfo : EIATTR_MERCURY_ISA_VERSION
	.align		4
        /*0030*/ 	.byte	0x03, 0x5f
        /*0032*/ 	.short	0x0101


	//----- nvinfo : EIATTR_VRC_CTA_INIT_COUNT
	.align		4
        /*0034*/ 	.byte	0x02, 0x4a
	.zero		1
	.zero		1


	//----- nvinfo : EIATTR_EXIT_INSTR_OFFSETS
	.align		4
        /*0038*/ 	.byte	0x04, 0x1c
        /*003a*/ 	.short	(.L_3618 - .L_3617)


	//   ....[0]....
.L_3617:
        /*003c*/ 	.word	0x000000b0


	//   ....[1]....
        /*0040*/ 	.word	0x000000f0


	//   ....[2]....
        /*0044*/ 	.word	0x00001310


	//   ....[3]....
        /*0048*/ 	.word	0x00002480


	//----- nvinfo : EIATTR_MAX_THREADS
	.align		4
.L_3618:
        /*004c*/ 	.byte	0x04, 0x05
        /*004e*/ 	.short	(.L_3620 - .L_3619)
.L_3619:
        /*0050*/ 	.word	0x00000080
        /*0054*/ 	.word	0x00000001
        /*0058*/ 	.word	0x00000001


	//----- nvinfo : EIATTR_CRS_STACK_SIZE
	.align		4
.L_3620:
        /*005c*/ 	.byte	0x04, 0x1e
        /*005e*/ 	.short	(.L_3622 - .L_3621)
.L_3621:
        /*0060*/ 	.word	0x00000000


	//----- nvinfo : EIATTR_CBANK_PARAM_SIZE
	.align		4
.L_3622:
        /*0064*/ 	.byte	0x03, 0x19
        /*0066*/ 	.short	0x01b8


	//----- nvinfo : EIATTR_PARAM_CBANK
	.align		4
        /*0068*/ 	.byte	0x04, 0x0a
        /*006a*/ 	.short	(.L_3624 - .L_3623)
	.align		4
.L_3623:
        /*006c*/ 	.word	index@(.nv.constant0._ZN2at6native18elementwise_kernelILi128ELi2EZNS0_22gpu_kernel_impl_nocastINS0_11FillFunctorIiEEEEvRNS_18TensorIteratorBaseERKT_EUliE_EEviT1_)
        /*0070*/ 	.short	0x0380
        /*0072*/ 	.short	0x01b8


	//----- nvinfo : EIATTR_SW_WAR
	.align		4
.L_3624:
        /*0074*/ 	.byte	0x04, 0x36
        /*0076*/ 	.short	(.L_3626 - .L_3625)
.L_3625:
        /*0078*/ 	.word	0x00000008
.L_3626:


//--------------------- .nv.info._ZN2at6native27unrolled_elementwise_kernelINS0_11FillFunctorIiEESt5arrayIPcLm1EELi4E23TrivialOffsetCalculatorILi0EjES7_ILi1EjENS0_6memory15LoadWithoutCastENSA_16StoreWithoutCastEEEviT_T0_T2_T3_T4_T5_ --------------------------
	.section	.nv.info._ZN2at6native27unrolled_elementwise_kernelINS0_11FillFunctorIiEESt5arrayIPcLm1EELi4E23TrivialOffsetCalculatorILi0EjES7_ILi1EjENS0_6memory15LoadWithoutCastENSA_16StoreWithoutCastEEEviT_T0_T2_T3_T4_T5_,"",@"SHT_CUDA_INFO"
	.sectionflags	@""
	.align	4


	//----- nvinfo : EIATTR_CUDA_API_VERSION
	.align		4
        /*0000*/ 	.byte	0x04, 0x37
        /*0002*/ 	.short	(.L_3628 - .L_3627)
.L_3627:
        /*0004*/ 	.word	0x00000082


	//----- nvinfo : EIATTR_KPARAM_INFO
	.align		4
.L_3628:
        /*0008*/ 	.byte	0x04, 0x17
        /*000a*/ 	.short	(.L_3630 - .L_3629)
.L_3629:
        /*000c*/ 	.word	0x00000000
        /*0010*/ 	.short	0x0006
        /*0012*/ 	.short	0x0013
        /*0014*/ 	.byte	0x00, 0xf0, 0x05, 0x00


	//----- nvinfo : EIATTR_KPARAM_INFO
	.align		4
.L_3630:
        /*0018*/ 	.byte	0x04, 0x17
        /*001a*/ 	.short	(.L_3632 - .L_3631)
.L_3631:
        /*001c*/ 	.word	0x00000000
        /*0020*/ 	.short	0x0005
        /*0022*/ 	.short	0x0012
        /*0024*/ 	.byte	0x00, 0xf0, 0x05, 0x00


	//----- nvinfo : EIATTR_KPARAM_INFO
	.align		4
.L_3632:
        /*0028*/ 	.byte	0x04, 0x17
        /*002a*/ 	.short	(.L_3634 - .L_3633)
.L_3633:
        /*002c*/ 	.word	0x00000000
        /*0030*/ 	.short	0x0004
        /*0032*/ 	.short	0x0011
        /*0034*/ 	.byte	0x00, 0xf0, 0x05, 0x00


	//----- nvinfo : EIATTR_KPARAM_INFO
	.align		4
.L_3634:
        /*0038*/ 	.byte	0x04, 0x17
        /*003a*/ 	.short	(.L_3636 - .L_3635)
.L_3635:
        /*003c*/ 	.word	0x00000000
        /*0040*/ 	.short	0x0003
        /*0042*/ 	.short	0x0010
        /*0044*/ 	.byte	0x00, 0xf0, 0x05, 0x00


	//----- nvinfo : EIATTR_KPARAM_INFO
	.align		4
.L_3636:
        /*0048*/ 	.byte	0x04, 0x17
        /*004a*/ 	.short	(.L_3638 - .L_3637)
.L_3637:
        /*004c*/ 	.word	0x00000000
        /*0050*/ 	.short	0x0002
        /*0052*/ 	.short	0x0008
        /*0054*/ 	.byte	0x00, 0xf0, 0x21, 0x00


	//----- nvinfo : EIATTR_KPARAM_INFO
	.align		4
.L_3638:
        /*0058*/ 	.byte	0x04, 0x17
        /*005a*/ 	.short	(.L_3640 - .L_3639)
.L_3639:
        /*005c*/ 	.word	0x00000000
        /*0060*/ 	.short	0x0001
        /*0062*/ 	.short	0x0004
        /*0064*/ 	.byte	0x00, 0xf0, 0x11, 0x00


	//----- nvinfo : EIATTR_KPARAM_INFO
	.align		4
.L_3640:
        /*0068*/ 	.byte	0x04, 0x17
        /*006a*/ 	.short	(.L_3642 - .L_3641)
.L_3641:
        /*006c*/ 	.word	0x00000000
        /*0070*/ 	.short	0x0000
        /*0072*/ 	.short	0x0000
        /*0074*/ 	.byte	0x00, 0xf0, 0x11, 0x00


	//----- nvinfo : EIATTR_SPARSE_MMA_MASK
	.align		4
.L_3642:
        /*0078*/ 	.byte	0x03, 0x50
        /*007a*/ 	.short	0x0000


	//----- nvinfo : EIATTR_MAXREG_COUNT
	.align		4
        /*007c*/ 	.byte	0x03, 0x1b
        /*007e*/ 	.short	0x00ff


	//----- nvinfo : EIATTR_MERCURY_ISA_VERSION
	.align		4
        /*0080*/ 	.byte	0x03, 0x5f
        /*0082*/ 	.short	0x0101


	//----- nvinfo : EIATTR_VRC_CTA_INIT_COUNT
	.align		4
        /*0084*/ 	.byte	0x02, 0x4a
	.zero		1
	.zero		1


	//----- nvinfo : EIATTR_EXIT_INSTR_OFFSETS
	.align		4
        /*0088*/ 	.byte	0x04, 0x1c
        /*008a*/ 	.short	(.L_3644 - .L_3643)


	//   ....[0]....
.L_3643:
        /*008c*/ 	.word	0x000001e0


	//   ....[1]....
        /*0090*/ 	.word	0x00000240


	//----- nvinfo : EIATTR_MAX_THREADS
	.align		4
.L_3644:
        /*0094*/ 	.byte	0x04, 0x05
        /*0096*/ 	.short	(.L_3646 - .L_3645)
.L_3645:
        /*0098*/ 	.word	0x00000080
        /*009c*/ 	.word	0x00000001
        /*00a0*/ 	.word	0x00000001


	//----- nvinfo : EIATTR_CRS_STACK_SIZE
	.align		4
.L_3646:
        /*00a4*/ 	.byte	0x04, 0x1e
        /*00a6*/ 	.short	(.L_3648 - .L_3647)
.L_3647:
        /*00a8*/ 	.word	0x00000000


	//----- nvinfo : EIATTR_CBANK_PARAM_SIZE
	.align		4
.L_3648:
        /*00ac*/ 	.byte	0x03, 0x19
        /*00ae*/ 	.short	0x0014


	//----- nvinfo : EIATTR_PARAM_CBANK
	.align		4
        /*00b0*/ 	.byte	0x04, 0x0a
        /*00b2*/ 	.short	(.L_3650 - .L_3649)
	.align		4
.L_3649:
        /*00b4*/ 	.word	index@(.nv.constant0._ZN2at6native27unrolled_elementwise_kernelINS0_11FillFunctorIiEESt5arrayIPcLm1EELi4E23TrivialOffsetCalculatorILi0EjES7_ILi1EjENS0_6memory15LoadWithoutCastENSA_16StoreWithoutCastEEEviT_T0_T2_T3_T4_T5_)
        /*00b8*/ 	.short	0x0380
        /*00ba*/ 	.short	0x0014


	//----- nvinfo : EIATTR_SW_WAR
	.align		4
.L_3650:
        /*00bc*/ 	.byte	0x04, 0x36
        /*00be*/ 	.short	(.L_3652 - .L_3651)
.L_3651:
        /*00c0*/ 	.word	0x00000008
.L_3652:


//--------------------- .nv.info._ZN2at6native29vectorized_elementwise_kernelILi2ENS0_11FillFunctorIiEESt5arrayIPcLm1EEEEviT0_T1_ --------------------------
	.section	.nv.info._ZN2at6native29vectorized_elementwise_kernelILi2ENS0_11FillFunctorIiEESt5arrayIPcLm1EEEEviT0_T1_,"",@"SHT_CUDA_INFO"
	.sectionflags	@""
	.align	4


	//----- nvinfo : EIATTR_CUDA_API_VERSION
	.align		4
        /*0000*/ 	.byte	0x04, 0x37
        /*0002*/ 	.short	(.L_3654 - .L_3653)
.L_3653:
        /*0004*/ 	.word	0x00000082


	//----- nvinfo : EIATTR_KPARAM_INFO
	.align		4
.L_3654:
        /*0008*/ 	.byte	0x04, 0x17
        /*000a*/ 	.short	(.L_3656 - .L_3655)
.L_3655:
        /*000c*/ 	.word	0x00000000
        /*0010*/ 	.short	0x0002
        /*0012*/ 	.short	0x0008
        /*0014*/ 	.byte	0x00, 0xf0, 0x21, 0x00


	//----- nvinfo : EIATTR_KPARAM_INFO
	.align		4
.L_3656:
        /*0018*/ 	.byte	0x04, 0x17
        /*001a*/ 	.short	(.L_3658 - .L_3657)
.L_3657:
        /*001c*/ 	.word	0x00000000
        /*0020*/ 	.short	0x0001
        /*0022*/ 	.short	0x0004
        /*0024*/ 	.byte	0x00, 0xf0, 0x11, 0x00


	//----- nvinfo : EIATTR_KPARAM_INFO
	.align		4
.L_3658:
        /*0028*/ 	.byte	0x04, 0x17
        /*002a*/ 	.short	(.L_3660 - .L_3659)
.L_3659:
        /*002c*/ 	.word	0x00000000
        /*0030*/ 	.short	0x0000
        /*0032*/ 	.short	0x0000
        /*0034*/ 	.byte	0x00, 0xf0, 0x11, 0x00


	//----- nvinfo : EIATTR_SPARSE_MMA_MASK
	.align		4
.L_3660:
        /*0038*/ 	.byte	0x03, 0x50
        /*003a*/ 	.short	0x0000


	//----- nvinfo : EIATTR_MAXREG_COUNT
	.align		4
        /*003c*/ 	.byte	0x03, 0x1b
        /*003e*/ 	.short	0x00ff


	//----- nvinfo : EIATTR_MERCURY_ISA_VERSION
	.align		4
        /*0040*/ 	.byte	0x03, 0x5f
        /*0042*/ 	.short	0x0101


	//----- nvinfo : EIATTR_VRC_CTA_INIT_COUNT
	.align		4
        /*0044*/ 	.byte	0x02, 0x4a
	.zero		1
	.zero		1


	//----- nvinfo : EIATTR_EXIT_INSTR_OFFSETS
	.align		4
        /*0048*/ 	.byte	0x04, 0x1c
        /*004a*/ 	.short	(.L_3662 - .L_3661)


	//   ....[0]....
.L_3661:
        /*004c*/ 	.word	0x00000470


	//   ....[1]....
        /*0050*/ 	.word	0x000004d0


	//   ....[2]....
        /*0054*/ 	.word	0x000005e0


	//----- nvinfo : EIATTR_MAX_THREADS
	.align		4
.L_3662:
        /*0058*/ 	.byte	0x04, 0x05
        /*005a*/ 	.short	(.L_3664 - .L_3663)
.L_3663:
        /*005c*/ 	.word	0x00000080
        /*0060*/ 	.word	0x00000001
        /*0064*/ 	.word	0x00000001


	//----- nvinfo : EIATTR_CRS_STACK_SIZE
	.align		4
.L_3664:
        /*0068*/ 	.byte	0x04, 0x1e
        /*006a*/ 	.short	(.L_3666 - .L_3665)
.L_3665:
        /*006c*/ 	.word	0x00000000


	//----- nvinfo : EIATTR_CBANK_PARAM_SIZE
	.align		4
.L_3666:
        /*0070*/ 	.byte	0x03, 0x19
        /*0072*/ 	.short	0x0010


	//----- nvinfo : EIATTR_PARAM_CBANK
	.align		4
        /*0074*/ 	.byte	0x04, 0x0a
        /*0076*/ 	.short	(.L_3668 - .L_3667)
	.align		4
.L_3667:
        /*0078*/ 	.word	index@(.nv.constant0._ZN2at6native29vectorized_elementwise_kernelILi2ENS0_11FillFunctorIiEESt5arrayIPcLm1EEEEviT0_T1_)
        /*007c*/ 	.short	0x0380
        /*007e*/ 	.short	0x0010


	//----- nvinfo : EIATTR_SW_WAR
	.align		4
.L_3668:
        /*0080*/ 	.byte	0x04, 0x36
        /*0082*/ 	.short	(.L_3670 - .L_3669)
.L_3669:
        /*0084*/ 	.word	0x00000008
.L_3670:


//--------------------- .nv.info._ZN2at6native29vectorized_elementwise_kernelILi4ENS0_11FillFunctorIiEESt5arrayIPcLm1EEEEviT0_T1_ --------------------------
	.section	.nv.info._ZN2at6native29vectorized_elementwise_kernelILi4ENS0_11FillFunctorIiEESt5arrayIPcLm1EEEEviT0_T1_,"",@"SHT_CUDA_INFO"
	.sectionflags	@""
	.align	4


	//----- nvinfo : EIATTR_CUDA_API_VERSION
	.align		4
        /*0000*/ 	.byte	0x04, 0x37
        /*0002*/ 	.short	(.L_3672 - .L_3671)
.L_3671:
        /*0004*/ 	.word	0x00000082


	//----- nvinfo : EIATTR_KPARAM_INFO
	.align		4
.L_3672:
        /*0008*/ 	.byte	0x04, 0x17
        /*000a*/ 	.short	(.L_3674 - .L_3673)
.L_3673:
        /*000c*/ 	.word	0x00000000
        /*0010*/ 	.short	0x0002
        /*0012*/ 	.short	0x0008
        /*0014*/ 	.byte	0x00, 0xf0, 0x21, 0x00


	//----- nvinfo : EIATTR_KPARAM_INFO
	.align		4
.L_3674:
        /*0018*/ 	.byte	0x04, 0x17
        /*001a*/ 	.short	(.L_3676 - .L_3675)
.L_3675:
        /*001c*/ 	.word	0x00000000
        /*0020*/ 	.short	0x0001
        /*0022*/ 	.short	0x0004
        /*0024*/ 	.byte	0x00, 0xf0, 0x11, 0x00


	//----- nvinfo : EIATTR_KPARAM_INFO
	.align		4
.L_3676:
        /*0028*/ 	.byte	0x04, 0x17
        /*002a*/ 	.short	(.L_3678 - .L_3677)
.L_3677:
        /*002c*/ 	.word	0x00000000
        /*0030*/ 	.short	0x0000
        /*0032*/ 	.short	0x0000
        /*0034*/ 	.byte	0x00, 0xf0, 0x11, 0x00


	//----- nvinfo : EIATTR_SPARSE_MMA_MASK
	.align		4
.L_3678:
        /*0038*/ 	.byte	0x03, 0x50
        /*003a*/ 	.short	0x0000


	//----- nvinfo : EIATTR_MAXREG_COUNT
	.align		4
        /*003c*/ 	.byte	0x03, 0x1b
        /*003e*/ 	.short	0x00ff


	//----- nvinfo : EIATTR_MERCURY_ISA_VERSION
	.align		4
        /*0040*/ 	.byte	0x03, 0x5f
        /*0042*/ 	.short	0x0101


	//----- nvinfo : EIATTR_VRC_CTA_INIT_COUNT
	.align		4
        /*0044*/ 	.byte	0x02, 0x4a
	.zero		1
	.zero		1


	//----- nvinfo : EIATTR_EXIT_INSTR_OFFSETS
	.align		4
        /*0048*/ 	.byte	0x04, 0x1c
        /*004a*/ 	.short	(.L_3680 - .L_3679)


	//   ....[0]....
.L_3679:
        /*004c*/ 	.word	0x00000470


	//   ....[1]....
        /*0050*/ 	.word	0x000004d0


	//   ....[2]....
        /*0054*/ 	.word	0x000005c0


	//----- nvinfo : EIATTR_MAX_THREADS
	.align		4
.L_3680:
        /*0058*/ 	.byte	0x04, 0x05
        /*005a*/ 	.short	(.L_3682 - .L_3681)
.L_3681:
        /*005c*/ 	.word	0x00000080
        /*0060*/ 	.word	0x00000001
        /*0064*/ 	.word	0x00000001


	//----- nvinfo : EIATTR_CRS_STACK_SIZE
	.align		4
.L_3682:
        /*0068*/ 	.byte	0x04, 0x1e
        /*006a*/ 	.short	(.L_3684 - .L_3683)
.L_3683:
        /*006c*/ 	.word	0x00000000


	//----- nvinfo : EIATTR_CBANK_PARAM_SIZE
	.align		4
.L_3684:
        /*0070*/ 	.byte	0x03, 0x19
        /*0072*/ 	.short	0x0010


	//----- nvinfo : EIATTR_PARAM_CBANK
	.align		4
        /*0074*/ 	.byte	0x04, 0x0a
        /*0076*/ 	.short	(.L_3686 - .L_3685)
	.align		4
.L_3685:
        /*0078*/ 	.word	index@(.nv.constant0._ZN2at6native29vectorized_elementwise_kernelILi4ENS0_11FillFunctorIiEESt5arrayIPcLm1EEEEviT0_T1_)
        /*007c*/ 	.short	0x0380
        /*007e*/ 	.short	0x0010


	//----- nvinfo : EIATTR_SW_WAR
	.align		4
.L_3686:
        /*0080*/ 	.byte	0x04, 0x36
        /*0082*/ 	.short	(.L_3688 - .L_3687)
.L_3687:
        /*0084*/ 	.word	0x00000008
.L_3688:


//--------------------- .nv.info._ZN2at6native29vectorized_elementwise_kernelILi8ENS0_11FillFunctorIiEESt5arrayIPcLm1EEEEviT0_T1_ --------------------------
	.section	.nv.info._ZN2at6native29vectorized_elementwise_kernelILi8ENS0_11FillFunctorIiEESt5arrayIPcLm1EEEEviT0_T1_,"",@"SHT_CUDA_INFO"
	.sectionflags	@""
	.align	4


	//----- nvinfo : EIATTR_CUDA_API_VERSION
	.align		4
        /*0000*/ 	.byte	0x04, 0x37
        /*0002*/ 	.short	(.L_3690 - .L_3689)
.L_3689:
        /*0004*/ 	.word	0x00000082


	//----- nvinfo : EIATTR_KPARAM_INFO
	.align		4
.L_3690:
        /*0008*/ 	.byte	0x04, 0x17
        /*000a*/ 	.short	(.L_3692 - .L_3691)
.L_3691:
        /*000c*/ 	.word	0x00000000
        /*0010*/ 	.short	0x0002
        /*0012*/ 	.short	0x0008
        /*0014*/ 	.byte	0x00, 0xf0, 0x21, 0x00


	//----- nvinfo : EIATTR_KPARAM_INFO
	.align		4
.L_3692:
        /*0018*/ 	.byte	0x04, 0x17
        /*001a*/ 	.short	(.L_3694 - .L_3693)
.L_3693:
        /*001c*/ 	.word	0x00000000
        /*0020*/ 	.short	0x0001
        /*0022*/ 	.short	0x0004
        /*0024*/ 	.byte	0x00, 0xf0, 0x11, 0x00


	//----- nvinfo : EIATTR_KPARAM_INFO
	.align		4
.L_3694:
        /*0028*/ 	.byte	0x04, 0x17
        /*002a*/ 	.short	(.L_3696 - .L_3695)
.L_3695:
        /*002c*/ 	.word	0x00000000
        /*0030*/ 	.short	0x0000
        /*0032*/ 	.short	0x0000
        /*0034*/ 	.byte	0x00, 0xf0, 0x11, 0x00


	//----- nvinfo : EIATTR_SPARSE_MMA_MASK
	.align		4
.L_3696:
        /*0038*/ 	.byte	0x03, 0x50
        /*003a*/ 	.short	0x0000


	//----- nvinfo : EIATTR_MAXREG_COUNT
	.align		4
        /*003c*/ 	.byte	0x03, 0x1b
        /*003e*/ 	.short	0x00ff


	//----- nvinfo : EIATTR_MERCURY_ISA_VERSION
	.align		4
        /*0040*/ 	.byte	0x03, 0x5f
        /*0042*/ 	.short	0x0101


	//----- nvinfo : EIATTR_VRC_CTA_INIT_COUNT
	.align		4
        /*0044*/ 	.byte	0x02, 0x4a
	.zero		1
	.zero		1


	//----- nvinfo : EIATTR_EXIT_INSTR_OFFSETS
	.align		4
        /*0048*/ 	.byte	0x04, 0x1c
        /*004a*/ 	.short	(.L_3698 - .L_3697)


	//   ....[0]....
.L_3697:
        /*004c*/ 	.word	0x00000470


	//   ....[1]....
        /*0050*/ 	.word	0x000004d0


	//   ....[2]....
        /*0054*/ 	.word	0x000005b0


	//----- nvinfo : EIATTR_MAX_THREADS
	.align		4
.L_3698:
        /*0058*/ 	.byte	0x04, 0x05
        /*005a*/ 	.short	(.L_3700 - .L_3699)
.L_3699:
        /*005c*/ 	.word	0x00000080
        /*0060*/ 	.word	0x00000001
        /*0064*/ 	.word	0x00000001


	//----- nvinfo : EIATTR_CRS_STACK_SIZE
	.align		4
.L_3700:
        /*0068*/ 	.byte	0x04, 0x1e
        /*006a*/ 	.short	(.L_3702 - .L_3701)
.L_3701:
        /*006c*/ 	.word	0x00000000


	//----- nvinfo : EIATTR_CBANK_PARAM_SIZE
	.align		4
.L_3702:
        /*0070*/ 	.byte	0x03, 0x19
        /*0072*/ 	.short	0x0010


	//----- nvinfo : EIATTR_PARAM_CBANK
	.align		4
        /*0074*/ 	.byte	0x04, 0x0a
        /*0076*/ 	.short	(.L_3704 - .L_3703)
	.align		4
.L_3703:
        /*0078*/ 	.word	index@(.nv.constant0._ZN2at6native29vectorized_elementwise_kernelILi8ENS0_11FillFunctorIiEESt5arrayIPcLm1EEEEviT0_T1_)
        /*007c*/ 	.short	0x0380
        /*007e*/ 	.short	0x0010


	//----- nvinfo : EIATTR_SW_WAR
	.align		4
.L_3704:
        /*0080*/ 	.byte	0x04, 0x36
        /*0082*/ 	.short	(.L_3706 - .L_3705)
.L_3705:
        /*0084*/ 	.word	0x00000008
.L_3706:


//--------------------- .nv.info._ZN2at6native18elementwise_kernelILi128ELi4EZNS0_15gpu_kernel_implINS0_11FillFunctorIaEEEEvRNS_18TensorIteratorBaseERKT_EUliE_EEviT1_ --------------------------
	.section	.nv.info._ZN2at6native18elementwise_kernelILi128ELi4EZNS0_15gpu_kernel_implINS0_11FillFunctorIaEEEEvRNS_18TensorIteratorBaseERKT_EUliE_EEviT1_,"",@"SHT_CUDA_INFO"
	.sectionflags	@""
	.align	4


	//----- nvinfo : EIATTR_CUDA_API_VERSION
	.align		4
        /*0000*/ 	.byte	0x04, 0x37
        /*0002*/ 	.short	(.L_3708 - .L_3707)
.L_3707:
        /*0004*/ 	.word	0x00000082


	//----- nvinfo : EIATTR_KPARAM_INFO
	.align		4
.L_3708:
        /*0008*/ 	.byte	0x04, 0x17
        /*000a*/ 	.short	(.L_3710 - .L_3709)
.L_3709:
        /*000c*/ 	.word	0x00000000
        /*0010*/ 	.short	0x0001
        /*0012*/ 	.short	0x0008
        /*0014*/ 	.byte	0x00, 0xf0, 0xc1, 0x06


	//----- nvinfo : EIATTR_KPARAM_INFO
	.align		4
.L_3710:
        /*0018*/ 	.byte	0x04, 0x17
        /*001a*/ 	.short	(.L_3712 - .L_3711)
.L_3711:
        /*001c*/ 	.word	0x00000000
        /*0020*/ 	.short	0x0000
        /*0022*/ 	.short	0x0000
        /*0024*/ 	.byte	0x00, 0xf0, 0x11, 0x00


	//----- nvinfo : EIATTR_SPARSE_MMA_MASK
	.align		4
.L_3712:
        /*0028*/ 	.byte	0x03, 0x50
        /*002a*/ 	.short	0x0000


	//----- nvinfo : EIATTR_MAXREG_COUNT
	.align		4
        /*002c*/ 	.byte	0x03, 0x1b
        /*002e*/ 	.short	0x0080


	//----- nvinfo : EIATTR_EXTERNS
	.align		4
        /*0030*/ 	.byte	0x04, 0x0f
        /*0032*/ 	.short	(.L_3714 - .L_3713)


	//   ....[0]....
	.align		4
.L_3713:
        /*0034*/ 	.word	index@(__assertfail)


	//----- nvinfo : EIATTR_MERCURY_ISA_VERSION
	.align		4
.L_3714:
        /*0038*/ 	.byte	0x03, 0x5f
        /*003a*/ 	.short	0x0101


	//----- nvinfo : EIATTR_VRC_CTA_INIT_COUNT
	.align		4
        /*003c*/ 	.byte	0x02, 0x4a
	.zero		1
	.zero		1


	//----- nvinfo : EIATTR_SYSCALL_OFFSETS
	.align		4
        /*0040*/ 	.byte	0x04, 0x46
        /*0042*/ 	.short	(.L_3716 - .L_3715)


	//   ....[0]....
.L_3715:
        /*0044*/ 	.word	0x00001e60


	//   ....[1]....
        /*0048*/ 	.word	0x00003a30


	//   ....[2]....
        /*004c*/ 	.word	0x000055c0


	//   ....[3]....
        /*0050*/ 	.word	0x00007130


	//----- nvinfo : EIATTR_EXIT_INSTR_OFFSETS
	.align		4
.L_3716:
        /*0054*/ 	.byte	0x04, 0x1c
        /*0056*/ 	.short	(.L_3718 - .L_3717)


	//   ....[0]....
.L_3717:
        /*0058*/ 	.word	0x00005650


	//   ....[1]....
        /*005c*/ 	.word	0x000068d0


	//   ....[2]....
        /*0060*/ 	.word	0x000068f0


	//   ....[3]....
        /*0064*/ 	.word	0x00006970


	//   ....[4]....
        /*0068*/ 	.word	0x00006990


	//   ....[5]....
        /*006c*/ 	.word	0x000069b0


	//   ....[6]....
        /*0070*/ 	.word	0x00006a30


	//   ....[7]....
        /*0074*/ 	.word	0x00006a60


	//   ....[8]....
        /*0078*/ 	.word	0x00006af0


	//   ....[9]....
        /*007c*/ 	.word	0x00006b30


	//   ....[10]....
        /*0080*/ 	.word	0x00006b50


	//   ....[11]....
        /*0084*/ 	.word	0x00006bf0


	//   ....[12]....
        /*0088*/ 	.word	0x00006c20


	//   ....[13]....
        /*008c*/ 	.word	0x00006cf0


	//   ....[14]....
        /*0090*/ 	.word	0x00006d50


	//   ....[15]....
        /*0094*/ 	.word	0x00006d80


	//   ....[16]....
        /*0098*/ 	.word	0x00006e20


	//   ....[17]....
        /*009c*/ 	.word	0x00006ee0


	//   ....[18]....
        /*00a0*/ 	.word	0x00006fa0


	//   ....[19]....
        /*00a4*/ 	.word	0x00007030


	//   ....[20]....
        /*00a8*/ 	.word	0x00007140


	//   ....[21]....
        /*00ac*/ 	.word	0x00007160


	//   ....[22]....
        /*00b0*/ 	.word	0x00007180


	//----- nvinfo : EIATTR_MAX_THREADS
	.align		4
.L_3718:
        /*00b4*/ 	.byte	0x04, 0x05
        /*00b6*/ 	.short	(.L_3720 - .L_3719)
.L_3719:
        /*00b8*/ 	.word	0x00000080
        /*00bc*/ 	.word	0x00000001
        /*00c0*/ 	.word	0x00000001


	//----- nvinfo : EIATTR_CRS_STACK_SIZE
	.align		4
.L_3720:
        /*00c4*/ 	.byte	0x04, 0x1e
        /*00c6*/ 	.short	(.L_3722 - .L_3721)
.L_3721:
        /*00c8*/ 	.word	0x00000000


	//----- nvinfo : EIATTR_CBANK_PARAM_SIZE
	.align		4
.L_3722:
        /*00cc*/ 	.byte	0x03, 0x19
        /*00ce*/ 	.short	0x01b8


	//----- nvinfo : EIATTR_PARAM_CBANK
	.align		4
        /*00d0*/ 	.byte	0x04, 0x0a
        /*00d2*/ 	.short	(.L_3724 - .L_3723)
	.align		4
.L_3723:
        /*00d4*/ 	.word	index@(.nv.constant0._ZN2at6native18elementwise_kernelILi128ELi4EZNS0_15gpu_kernel_implINS0_11FillFunctorIaEEEEvRNS_18TensorIteratorBaseERKT_EUliE_EEviT1_)
        /*00d8*/ 	.short	0x0380
        /*00da*/ 	.short	0x01b8


	//----- nvinfo : EIATTR_SW_WAR
	.align		4
.L_3724:
        /*00dc*/ 	.byte	0x04, 0x36
        /*00de*/ 	.short	(.L_3726 - .L_3725)
.L_3725:
        /*00e0*/ 	.word	0x00000008
.L_3726:


//--------------------- .nv.info._ZN2at6native27unrolled_elementwise_kernelINS0_11FillFunctorIaEESt5arrayIPcLm1EELi4E23TrivialOffsetCalculatorILi0EjES7_ILi1EjENS0_6memory12LoadWithCastILi0EEENSA_13StoreWithCastILi1EEEEEviT_T0_T2_T3_T4_T5_ --------------------------
	.section	.nv.info._ZN2at6native27unrolled_elementwise_kernelINS0_11FillFunctorIaEESt5arrayIPcLm1EELi4E23TrivialOffsetCalculatorILi0EjES7_ILi1EjENS0_6memory12LoadWithCastILi0EEENSA_13StoreWithCastILi1EEEEEviT_T0_T2_T3_T4_T5_,"",@"SHT_CUDA_INFO"
	.sectionflags	@""
	.align	4


	//----- nvinfo : EIATTR_CUDA_API_VERSION
	.align		4
        /*0000*/ 	.byte	0x04, 0x37
        /*0002*/ 	.short	(.L_3728 - .L_3727)
.L_3727:
        /*0004*/ 	.word	0x00000082


	//----- nvinfo : EIATTR_KPARAM_INFO
	.align		4
.L_3728:
        /*0008*/ 	.byte	0x04, 0x17
        /*000a*/ 	.short	(.L_3730 - .L_3729)
.L_3729:
        /*000c*/ 	.word	0x00000000
        /*0010*/ 	.short	0x0006
        /*0012*/ 	.short	0x001c
        /*0014*/ 	.byte	0x00, 0xf0, 0x21, 0x00


	//----- nvinfo : EIATTR_KPARAM_INFO
	.align		4
.L_3730:
        /*0018*/ 	.byte	0x04, 0x17
        /*001a*/ 	.short	(.L_3732 - .L_3731)
.L_3731:
        /*001c*/ 	.word	0x00000000
        /*0020*/ 	.short	0x0005
        /*0022*/ 	.short	0x0014
        /*0024*/ 	.byte	0x00, 0xf0, 0x21, 0x00


	//----- nvinfo : EIATTR_KPARAM_INFO
	.align		4
.L_3732:
        /*0028*/ 	.byte	0x04, 0x17
        /*002a*/ 	.short	(.L_3734 - .L_3733)
.L_3733:
        /*002c*/ 	.word	0x00000000
        /*0030*/ 	.short	0x0004
        /*0032*/ 	.short	0x0011
        /*0034*/ 	.byte	0x00, 0xf0, 0x05, 0x00


	//----- nvinfo : EIATTR_KPARAM_INFO
	.align		4
.L_3734:
        /*0038*/ 	.byte	0x04, 0x17
        /*003a*/ 	.short	(.L_3736 - .L_3735)
.L_3735:
        /*003c*/ 	.word	0x00000000
        /*0040*/ 	.short	0x0003
        /*0042*/ 	.short	0x0010
        /*0044*/ 	.byte	0x00, 0xf0, 0x05, 0x00


	//----- nvinfo : EIATTR_KPARAM_INFO
	.align		4
.L_3736:
        /*0048*/ 	.byte	0x04, 0x17
        /*004a*/ 	.short	(.L_3738 - .L_3737)
.L_3737:
        /*004c*/ 	.word	0x00000000
        /*0050*/ 	.short	0x0002
        /*0052*/ 	.short	0x0008
        /*0054*/ 	.byte	0x00, 0xf0, 0x21, 0x00


	//----- nvinfo : EIATTR_KPARAM_INFO
	.align		4
.L_3738:
        /*0058*/ 	.byte	0x04, 0x17
        /*005a*/ 	.short	(.L_3740 - .L_3739)
.L_3739:
        /*005c*/ 	.word	0x00000000
        /*0060*/ 	.short	0x0001
        /*0062*/ 	.short	0x0004
        /*0064*/ 	.byte	0x00, 0xf0, 0x05, 0x00


	//----- nvinfo : EIATTR_KPARAM_INFO
	.align		4
.L_3740:
        /*0068*/ 	.byte	0x04, 0x17
        /*006a*/ 	.short	(.L_3742 - .L_3741)
.L_3741:
        /*006c*/ 	.word	0x00000000
        /*0070*/ 	.short	0x0000
        /*0072*/ 	.short	0x0000
        /*0074*/ 	.byte	0x00, 0xf0, 0x11, 0x00


	//----- nvinfo : EIATTR_SPARSE_MMA_MASK
	.align		4
.L_3742:
        /*0078*/ 	.byte	0x03, 0x50
        /*007a*/ 	.short	0x0000


	//----- nvinfo : EIATTR_MAXREG_COUNT
	.align		4
        /*007c*/ 	.byte	0x03, 0x1b
        /*007e*/ 	.short	0x00ff


	//----- nvinfo : EIATTR_EXTERNS
	.align		4
        /*0080*/ 	.byte	0x04, 0x0f
        /*0082*/ 	.short	(.L_3744 - .L_3743)


	//   ....[0]....
	.align		4
.L_3743:
        /*0084*/ 	.word	index@(__assertfail)


	//----- nvinfo : EIATTR_MERCURY_ISA_VERSION
	.align		4
.L_3744:
        /*0088*/ 	.byte	0x03, 0x5f
        /*008a*/ 	.short	0x0101


	//----- nvinfo : EIATTR_VRC_CTA_INIT_COUNT
	.align		4
        /*008c*/ 	.byte	0x02, 0x4a
	.zero		1
	.zero		1


	//----- nvinfo : EIATTR_SYSCALL_OFFSETS
	.align		4
        /*0090*/ 	.byte	0x04, 0x46
        /*0092*/ 	.short	(.L_3746 - .L_3745)


	//   ....[0]....
.L_3745:
        /*0094*/ 	.word	0x00000dc0


	//   ....[1]....
        /*0098*/ 	.word	0x00001b50


	//   ....[2]....
        /*009c*/ 	.word	0x000029d0


	//   ....[3]....
        /*00a0*/ 	.word	0x00003860


	//----- nvinfo : EIATTR_EXIT_INSTR_OFFSETS
	.align		4
.L_3746:
        /*00a4*/ 	.byte	0x04, 0x1c
        /*00a6*/ 	.short	(.L_3748 - .L_3747)


	//   ....[0]....
.L_3747:
        /*00a8*/ 	.word	0x00002c60


	//   ....[1]....
        /*00ac*/ 	.word	0x00002d90


	//   ....[2]....
        /*00b0*/ 	.word	0x00002db0


	//   ....[3]....
        /*00b4*/ 	.word	0x00002e50


	//   ....[4]....
        /*00b8*/ 	.word	0x00002e80


	//   ....[5]....
        /*00bc*/ 	.word	0x00002ec0


	//   ....[6]....
        /*00c0*/ 	.word	0x00002f50


	//   ....[7]....
        /*00c4*/ 	.word	0x00002f90


	//   ....[8]....
        /*00c8*/ 	.word	0x00003030


	//   ....[9]....
        /*00cc*/ 	.word	0x00003080


	//   ....[10]....
        /*00d0*/ 	.word	0x000030d0


	//   ....[11]....
        /*00d4*/ 	.word	0x000031b0


	//   ....[12]....
        /*00d8*/ 	.word	0x00003300


	//   ....[13]....
        /*00dc*/ 	.word	0x00003450


	//   ....[14]....
        /*00e0*/ 	.word	0x00003590


	//   ....[15]....
        /*00e4*/ 	.word	0x000035d0


	//   ....[16]....
        /*00e8*/ 	.word	0x00003600


	//   ....[17]....
        /*00ec*/ 	.word	0x000036a0


	//   ....[18]....
        /*00f0*/ 	.word	0x00003700


	//   ....[19]....
        /*00f4*/ 	.word	0x00003870


	//   ....[20]....
        /*00f8*/ 	.word	0x00003960


	//   ....[21]....
        /*00fc*/ 	.word	0x00003a80


	//   ....[22]....
        /*0100*/ 	.word	0x00003ac0


	//----- nvinfo : EIATTR_MAX_THREADS
	.align		4
.L_3748:
        /*0104*/ 	.byte	0x04, 0x05
        /*0106*/ 	.short	(.L_3750 - .L_3749)
.L_3749:
        /*0108*/ 	.word	0x00000080
        /*010c*/ 	.word	0x00000001
        /*0110*/ 	.word	0x00000001


	//----- nvinfo : EIATTR_CRS_STACK_SIZE
	.align		4
.L_3750:
        /*0114*/ 	.byte	0x04, 0x1e
        /*0116*/ 	.short	(.L_3752 - .L_3751)
.L_3751:
        /*0118*/ 	.word	0x00000000


	//----- nvinfo : EIATTR_CBANK_PARAM_SIZE
	.align		4
.L_3752:
        /*011c*/ 	.byte	0x03, 0x19
        /*011e*/ 	.short	0x0024


	//----- nvinfo : EIATTR_PARAM_CBANK
	.align		4
        /*0120*/ 	.byte	0x04, 0x0a
        /*0122*/ 	.short	(.L_3754 - .L_3753)
	.align		4
.L_3753:
        /*0124*/ 	.word	index@(.nv.constant0._ZN2at6native27unrolled_elementwise_kernelINS0_11FillFunctorIaEESt5arrayIPcLm1EELi4E23TrivialOffsetCalculatorILi0EjES7_ILi1EjENS0_6memory12LoadWithCastILi0EEENSA_13StoreWithCastILi1EEEEEviT_T0_T2_T3_T4_T5_)
        /*0128*/ 	.short	0x0380
        /*012a*/ 	.short	0x0024


	//----- nvinfo : EIATTR_SW_WAR
	.align		4
.L_3754:
        /*012c*/ 	.byte	0x04, 0x36
        /*012e*/ 	.short	(.L_3756 - .L_3755)
.L_3755:
        /*0130*/ 	.word	0x00000008
.L_3756:


//--------------------- .nv.info._ZN2at6native18elementwise_kernelILi128ELi4EZNS0_22gpu_kernel_impl_nocastINS0_11FillFunctorIaEEEEvRNS_18TensorIteratorBaseERKT_EUliE_EEviT1_ --------------------------
	.section	.nv.info._ZN2at6native18elementwise_kernelILi128ELi4EZNS0_22gpu_kernel_impl_nocastINS0_11FillFunctorIaEEEEvRNS_18TensorIteratorBaseERKT_EUliE_EEviT1_,"",@"SHT_CUDA_INFO"
	.sectionflags	@""
	.align	4


	//----- nvinfo : EIATTR_CUDA_API_VERSION
	.align		4
        /*0000*/ 	.byte	0x04, 0x37
        /*0002*/ 	.short	(.L_3758 - .L_3757)
.L_3757:
        /*0004*/ 	.word	0x00000082


	//----- nvinfo : EIATTR_KPARAM_INFO
	.align		4
.L_3758:
        /*0008*/ 	.byte	0x04, 0x17
        /*000a*/ 	.short	(.L_3760 - .L_3759)
.L_3759:
        /*000c*/ 	.word	0x00000000
        /*0010*/ 	.short	0x0001
        /*0012*/ 	.short	0x0008
        /*0014*/ 	.byte	0x00, 0xf0, 0xc1, 0x06


	//----- nvinfo : EIATTR_KPARAM_INFO
	.align		4
.L_3760:
        /*0018*/ 	.byte	0x04, 0x17
        /*001a*/ 	.short	(.L_3762 - .L_3761)
.L_3761:
        /*001c*/ 	.word	0x00000000
        /*0020*/ 	.short	0x0000
        /*0022*/ 	.short	0x0000
        /*0024*/ 	.byte	0x00, 0xf0, 0x11, 0x00


	//----- nvinfo : EIATTR_SPARSE_MMA_MASK
	.align		4
.L_3762:
        /*0028*/ 	.byte	0x03, 0x50
        /*002a*/ 	.short	0x0000


	//----- nvinfo : EIATTR_MAXREG_COUNT
	.align		4
        /*002c*/ 	.byte	0x03, 0x1b
        /*002e*/ 	.short	0x0080


	//----- nvinfo : EIATTR_MERCURY_ISA_VERSION
	.align		4
        /*0030*/ 	.byte	0x03, 0x5f
        /*0032*/ 	.short	0x0101


	//----- nvinfo : EIATTR_VRC_CTA_INIT_COUNT
	.align		4
        /*0034*/ 	.byte	0x02, 0x4a
	.zero		1
	.zero		1


	//----- nvinfo : EIATTR_EXIT_INSTR_OFFSETS
	.align		4
        /*0038*/ 	.byte	0x04, 0x1c
        /*003a*/ 	.short	(.L_3764 - .L_3763)


	//   ....[0]....
.L_3763:
        /*003c*/ 	.word	0x000000c0


	//   ....[1]....
        /*0040*/ 	.word	0x000000f0


	//   ....[2]....
        /*0044*/ 	.word	0x00003650


	//   ....[3]....
        /*0048*/ 	.word	0x000047b0


	//----- nvinfo : EIATTR_MAX_THREADS
	.align		4
.L_3764:
        /*004c*/ 	.byte	0x04, 0x05
        /*004e*/ 	.short	(.L_3766 - .L_3765)
.L_3765:
        /*0050*/ 	.word	0x00000080
        /*0054*/ 	.word	0x00000001
        /*0058*/ 	.word	0x00000001


	//----- nvinfo : EIATTR_CRS_STACK_SIZE
	.align		4
.L_3766:
        /*005c*/ 	.byte	0x04, 0x1e
        /*005e*/ 	.short	(.L_3768 - .L_3767)
.L_3767:
        /*0060*/ 	.word	0x00000000


	//----- nvinfo : EIATTR_CBANK_PARAM_SIZE
	.align		4
.L_3768:
        /*0064*/ 	.byte	0x03, 0x19
        /*0066*/ 	.short	0x01b8


	//----- nvinfo : EIATTR_PARAM_CBANK
	.align		4
        /*0068*/ 	.byte	0x04, 0x0a
        /*006a*/ 	.short	(.L_3770 - .L_3769)
	.align		4
.L_3769:
        /*006c*/ 	.word	index@(.nv.constant0._ZN2at6native18elementwise_kernelILi128ELi4EZNS0_22gpu_kernel_impl_nocastINS0_11FillFunctorIaEEEEvRNS_18TensorIteratorBaseERKT_EUliE_EEviT1_)
        /*0070*/ 	.short	0x0380
        /*0072*/ 	.short	0x01b8


	//----- nvinfo : EIATTR_SW_WAR
	.align		4
.L_3770:
        /*0074*/ 	.byte	0x04, 0x36
        /*0076*/ 	.short	(.L_3772 - .L_3771)
.L_3771:
        /*0078*/ 	.word	0x00000008
.L_3772:


//--------------------- .nv.info._ZN2at6native27unrolled_elementwise_kernelINS0_11FillFunctorIaEESt5arrayIPcLm1EELi4E23TrivialOffsetCalculatorILi0EjES7_ILi1EjENS0_6memory15LoadWithoutCastENSA_16StoreWithoutCastEEEviT_T0_T2_T3_T4_T5_ --------------------------
	.section	.nv.info._ZN2at6native27unrolled_elementwise_kernelINS0_11FillFunctorIaEESt5arrayIPcLm1EELi4E23TrivialOffsetCalculatorILi0EjES7_ILi1EjENS0_6memory15LoadWithoutCastENSA_16StoreWithoutCastEEEviT_T0_T2_T3_T4_T5_,"",@"SHT_CUDA_INFO"
	.sectionflags	@""
	.align	4


	//----- nvinfo : EIATTR_CUDA_API_VERSION
	.align		4
        /*0000*/ 	.byte	0x04, 0x37
        /*0002*/ 	.short	(.L_3774 - .L_3773)
.L_3773:
        /*0004*/ 	.word	0x00000082


	//----- nvinfo : EIATTR_KPARAM_INFO
	.align		4
.L_3774:
        /*0008*/ 	.byte	0x04, 0x17
        /*000a*/ 	.short	(.L_3776 - .L_3775)
.L_3775:
        /*000c*/ 	.word	0x00000000
        /*0010*/ 	.short	0x0006
        /*0012*/ 	.short	0x0013
        /*0014*/ 	.byte	0x00, 0xf0, 0x05, 0x00


	//----- nvinfo : EIATTR_KPARAM_INFO
	.align		4
.L_3776:
        /*0018*/ 	.byte	0x04, 0x17
        /*001a*/ 	.short	(.L_3778 - .L_3777)
.L_3777:
        /*001c*/ 	.word	0x00000000
        /*0020*/ 	.short	0x0005
        /*0022*/ 	.short	0x0012
        /*0024*/ 	.byte	0x00, 0xf0, 0x05, 0x00


	//----- nvinfo : EIATTR_KPARAM_INFO
	.align		4
.L_3778:
        /*0028*/ 	.byte	0x04, 0x17
        /*002a*/ 	.short	(.L_3780 - .L_3779)
.L_3779:
        /*002c*/ 	.word	0x00000000
        /*0030*/ 	.short	0x0004
        /*0032*/ 	.short	0x0011
        /*0034*/ 	.byte	0x00, 0xf0, 0x05, 0x00


	//----- nvinfo : EIATTR_KPARAM_INFO
	.align		4
.L_3780:
        /*0038*/ 	.byte	0x04, 0x17
        /*003a*/ 	.short	(.L_3782 - .L_3781)
.L_3781:
        /*003c*/ 	.word	0x00000000
        /*0040*/ 	.short	0x0003
        /*0042*/ 	.short	0x0010
        /*0044*/ 	.byte	0x00, 0xf0, 0x05, 0x00


	//----- nvinfo : EIATTR_KPARAM_INFO
	.align		4
.L_3782:
        /*0048*/ 	.byte	0x04, 0x17
        /*004a*/ 	.short	(.L_3784 - .L_3783)
.L_3783:
        /*004c*/ 	.word	0x00000000
        /*0050*/ 	.short	0x0002
        /*0052*/ 	.short	0x0008
        /*0054*/ 	.byte	0x00, 0xf0, 0x21, 0x00


	//----- nvinfo : EIATTR_KPARAM_INFO
	.align		4
.L_3784:
        /*0058*/ 	.byte	0x04, 0x17
        /*005a*/ 	.short	(.L_3786 - .L_3785)
.L_3785:
        /*005c*/ 	.word	0x00000000
        /*0060*/ 	.short	0x0001
        /*0062*/ 	.short	0x0004
        /*0064*/ 	.byte	0x00, 0xf0, 0x05, 0x00


	//----- nvinfo : EIATTR_KPARAM_INFO
	.align		4
.L_3786:
        /*0068*/ 	.byte	0x04, 0x17
        /*006a*/ 	.short	(.L_3788 - .L_3787)
.L_3787:
        /*006c*/ 	.word	0x00000000
        /*0070*/ 	.short	0x0000
        /*0072*/ 	.short	0x0000
        /*0074*/ 	.byte	0x00, 0xf0, 0x11, 0x00


	//----- nvinfo : EIATTR_SPARSE_MMA_MASK
	.align		4
.L_3788:
        /*0078*/ 	.byte	0x03, 0x50
        /*007a*/ 	.short	0x0000


	//----- nvinfo : EIATTR_MAXREG_COUNT
	.align		4
        /*007c*/ 	.byte	0x03, 0x1b
        /*007e*/ 	.short	0x00ff


	//----- nvinfo : EIATTR_MERCURY_ISA_VERSION
	.align		4
        /*0080*/ 	.byte	0x03, 0x5f
        /*0082*/ 	.short	0x0101


	//----- nvinfo : EIATTR_VRC_CTA_INIT_COUNT
	.align		4
        /*0084*/ 	.byte	0x02, 0x4a
	.zero		1
	.zero		1


	//----- nvinfo : EIATTR_EXIT_INSTR_OFFSETS
	.align		4
        /*0088*/ 	.byte	0x04, 0x1c
        /*008a*/ 	.short	(.L_3790 - .L_3789)


	//   ....[0]....
.L_3789:
        /*008c*/ 	.word	0x00000200


	//   ....[1]....
        /*0090*/ 	.word	0x00000260


	//----- nvinfo : EIATTR_MAX_THREADS
	.align		4
.L_3790:
        /*0094*/ 	.byte	0x04, 0x05
        /*0096*/ 	.short	(.L_3792 - .L_3791)
.L_3791:
        /*0098*/ 	.word	0x00000080
        /*009c*/ 	.word	0x00000001
        /*00a0*/ 	.word	0x00000001


	//----- nvinfo : EIATTR_CRS_STACK_SIZE
	.align		4
.L_3792:
        /*00a4*/ 	.byte	0x04, 0x1e
        /*00a6*/ 	.short	(.L_3794 - .L_3793)
.L_3793:
        /*00a8*/ 	.word	0x00000000


	//----- nvinfo : EIATTR_CBANK_PARAM_SIZE
	.align		4
.L_3794:
        /*00ac*/ 	.byte	0x03, 0x19
        /*00ae*/ 	.short	0x0014


	//----- nvinfo : EIATTR_PARAM_CBANK
	.align		4
        /*00b0*/ 	.byte	0x04, 0x0a
        /*00b2*/ 	.short	(.L_3796 - .L_3795)
	.align		4
.L_3795:
        /*00b4*/ 	.word	index@(.nv.constant0._ZN2at6native27unrolled_elementwise_kernelINS0_11FillFunctorIaEESt5arrayIPcLm1EELi4E23TrivialOffsetCalculatorILi0EjES7_ILi1EjENS0_6memory15LoadWithoutCastENSA_16StoreWithoutCastEEEviT_T0_T2_T3_T4_T5_)
        /*00b8*/ 	.short	0x0380
        /*00ba*/ 	.short	0x0014


	//----- nvinfo : EIATTR_SW_WAR
	.align		4
.L_3796:
        /*00bc*/ 	.byte	0x04, 0x36
        /*00be*/ 	.short	(.L_3798 - .L_3797)
.L_3797:
        /*00c0*/ 	.word	0x00000008
.L_3798:


//--------------------- .nv.info._ZN2at6native29vectorized_elementwise_kernelILi2ENS0_11FillFunctorIaEESt5arrayIPcLm1EEEEviT0_T1_ --------------------------
	.section	.nv.info._ZN2at6native29vectorized_elementwise_kernelILi2ENS0_11FillFunctorIaEESt5arrayIPcLm1EEEEviT0_T1_,"",@"SHT_CUDA_INFO"
	.sectionflags	@""
	.align	4


	//----- nvinfo : EIATTR_CUDA_API_VERSION
	.align		4
        /*0000*/ 	.byte	0x04, 0x37
        /*0002*/ 	.short	(.L_3800 - .L_3799)
.L_3799:
        /*0004*/ 	.word	0x00000082


	//----- nvinfo : EIATTR_KPARAM_INFO
	.align		4
.L_3800:
        /*0008*/ 	.byte	0x04, 0x17
        /*000a*/ 	.short	(.L_3802 - .L_3801)
.L_3801:
        /*000c*/ 	.word	0x00000000
        /*0010*/ 	.short	0x0002
        /*0012*/ 	.short	0x0008
        /*0014*/ 	.byte	0x00, 0xf0, 0x21, 0x00


	//----- nvinfo : EIATTR_KPARAM_INFO
	.align		4
.L_3802:
        /*0018*/ 	.byte	0x04, 0x17
        /*001a*/ 	.short	(.L_3804 - .L_3803)
.L_3803:
        /*001c*/ 	.word	0x00000000
        /*0020*/ 	.short	0x0001
        /*0022*/ 	.short	0x0004
        /*0024*/ 	.byte	0x00, 0xf0, 0x05, 0x00


	//----- nvinfo : EIATTR_KPARAM_INFO
	.align		4
.L_3804:
        /*0028*/ 	.byte	0x04, 0x17
        /*002a*/ 	.short	(.L_3806 - .L_3805)
.L_3805:
        /*002c*/ 	.word	0x00000000
        /*0030*/ 	.short	0x0000
        /*0032*/ 	.short	0x0000
        /*0034*/ 	.byte	0x00, 0xf0, 0x11, 0x00


	//----- nvinfo : EIATTR_SPARSE_MMA_MASK
	.align		4
.L_3806:
        /*0038*/ 	.byte	0x03, 0x50
        /*003a*/ 	.short	0x0000


	//----- nvinfo : EIATTR_MAXREG_COUNT
	.align		4
        /*003c*/ 	.byte	0x03, 0x1b
        /*003e*/ 	.short	0x00ff


	//----- nvinfo : EIATTR_MERCURY_ISA_VERSION
	.align		4
        /*0040*/ 	.byte	0x03, 0x5f
        /*0042*/ 	.short	0x0101


	//----- nvinfo : EIATTR_VRC_CTA_INIT_COUNT
	.align		4
        /*0044*/ 	.byte	0x02, 0x4a
	.zero		1
	.zero		1


	//----- nvinfo : EIATTR_EXIT_INSTR_OFFSETS
	.align		4
        /*0048*/ 	.byte	0x04, 0x1c
        /*004a*/ 	.short	(.L_3808 - .L_3807)


	//   ....[0]....
.L_3807:
        /*004c*/ 	.word	0x00000880


	//   ....[1]....
        /*0050*/ 	.word	0x000008e0


	//   ....[2]....
        /*0054*/ 	.word	0x000009f0


	//----- nvinfo : EIATTR_MAX_THREADS
	.align		4
.L_3808:
        /*0058*/ 	.byte	0x04, 0x05
        /*005a*/ 	.short	(.L_3810 - .L_3809)
.L_3809:
        /*005c*/ 	.word	0x00000080
        /*0060*/ 	.word	0x00000001
        /*0064*/ 	.word	0x00000001


	//----- nvinfo : EIATTR_CRS_STACK_SIZE
	.align		4
.L_3810:
        /*0068*/ 	.byte	0x04, 0x1e
        /*006a*/ 	.short	(.L_3812 - .L_3811)
.L_3811:
        /*006c*/ 	.word	0x00000000


	//----- nvinfo : EIATTR_CBANK_PARAM_SIZE
	.align		4
.L_3812:
        /*0070*/ 	.byte	0x03, 0x19
        /*0072*/ 	.short	0x0010


	//----- nvinfo : EIATTR_PARAM_CBANK
	.align		4
        /*0074*/ 	.byte	0x04, 0x0a
        /*0076*/ 	.short	(.L_3814 - .L_3813)
	.align		4
.L_3813:
        /*0078*/ 	.word	index@(.nv.constant0._ZN2at6native29vectorized_elementwise_kernelILi2ENS0_11FillFunctorIaEESt5arrayIPcLm1EEEEviT0_T1_)
        /*007c*/ 	.short	0x0380
        /*007e*/ 	.short	0x0010


	//----- nvinfo : EIATTR_SW_WAR
	.align		4
.L_3814:
        /*0080*/ 	.byte	0x04, 0x36
        /*0082*/ 	.short	(.L_3816 - .L_3815)
.L_3815:
        /*0084*/ 	.word	0x00000008
.L_3816:


//--------------------- .nv.info._ZN2at6native29vectorized_elementwise_kernelILi4ENS0_11FillFunctorIaEESt5arrayIPcLm1EEEEviT0_T1_ --------------------------
	.section	.nv.info._ZN2at6native29vectorized_elementwise_kernelILi4ENS0_11FillFunctorIaEESt5arrayIPcLm1EEEEviT0_T1_,"",@"SHT_CUDA_INFO"
	.sectionflags	@""
	.align	4


	//----- nvinfo : EIATTR_CUDA_API_VERSION
	.align		4
        /*0000*/ 	.byte	0x04, 0x37
        /*0002*/ 	.short	(.L_3818 - .L_3817)
.L_3817:
        /*0004*/ 	.word	0x00000082


	//----- nvinfo : EIATTR_KPARAM_INFO
	.align		4
.L_3818:
        /*0008*/ 	.byte	0x04, 0x17
        /*000a*/ 	.short	(.L_3820 - .L_3819)
.L_3819:
        /*000c*/ 	.word	0x00000000
        /*0010*/ 	.short	0x0002
        /*0012*/ 	.short	0x0008
        /*0014*/ 	.byte	0x00, 0xf0, 0x21, 0x00


	//----- nvinfo : EIATTR_KPARAM_INFO
	.align		4
.L_3820:
        /*0018*/ 	.byte	0x04, 0x17
        /*001a*/ 	.short	(.L_3822 - .L_3821)
.L_3821:
        /*001c*/ 	.word	0x00000000
        /*0020*/ 	.short	0x0001
        /*0022*/ 	.short	0x0004
        /*0024*/ 	.byte	0x00, 0xf0, 0x05, 0x00


	//----- nvinfo : EIATTR_KPARAM_INFO
	.align		4
.L_3822:
        /*0028*/ 	.byte	0x04, 0x17
        /*002a*/ 	.short	(.L_3824 - .L_3823)
.L_3823:
        /*002c*/ 	.word	0x00000000
        /*0030*/ 	.short	0x0000
        /*0032*/ 	.short	0x0000
        /*0034*/ 	.byte	0x00, 0xf0, 0x11, 0x00


	//----- nvinfo : EIATTR_SPARSE_MMA_MASK
	.align		4
.L_3824:
        /*0038*/ 	.byte	0x03, 0x50
        /*003a*/ 	.short	0x0000


	//----- nvinfo : EIATTR_MAXREG_COUNT
	.align		4
        /*003c*/ 	.byte	0x03, 0x1b
        /*003e*/ 	.short	0x00ff


	//----- nvinfo : EIATTR_MERCURY_ISA_VERSION
	.align		4
        /*0040*/ 	.byte	0x03, 0x5f
        /*0042*/ 	.short	0x0101


	//----- nvinfo : EIATTR_VRC_CTA_INIT_COUNT
	.align		4
        /*0044*/ 	.byte	0x02, 0x4a
	.zero		1
	.zero		1


	//----- nvinfo : EIATTR_EXIT_INSTR_OFFSETS
	.align		4
        /*0048*/ 	.byte	0x04, 0x1c
        /*004a*/ 	.short	(.L_3826 - .L_3825)


	//   ....[0]....
.L_3825:
        /*004c*/ 	.word	0x00000880


	//   ....[1]....
        /*0050*/ 	.word	0x000008e0


	//   ....[2]....
        /*0054*/ 	.word	0x000009c0


	//----- nvinfo : EIATTR_MAX_THREADS
	.align		4
.L_3826:
        /*0058*/ 	.byte	0x04, 0x05
        /*005a*/ 	.short	(.L_3828 - .L_3827)
.L_3827:
        /*005c*/ 	.word	0x00000080
        /*0060*/ 	.word	0x00000001
        /*0064*/ 	.word	0x00000001


	//----- nvinfo : EIATTR_CRS_STACK_SIZE
	.align		4
.L_3828:
        /*0068*/ 	.byte	0x04, 0x1e
        /*006a*/ 	.short	(.L_3830 - .L_3829)
.L_3829:
        /*006c*/ 	.word	0x00000000


	//----- nvinfo : EIATTR_CBANK_PARAM_SIZE
	.align		4
.L_3830:
        /*0070*/ 	.byte	0x03, 0x19
        /*0072*/ 	.short	0x0010


	//----- nvinfo : EIATTR_PARAM_CBANK
	.align		4
        /*0074*/ 	.byte	0x04, 0x0a
        /*0076*/ 	.short	(.L_3832 - .L_3831)
	.align		4
.L_3831:
        /*0078*/ 	.word	index@(.nv.constant0._ZN2at6native29vectorized_elementwise_kernelILi4ENS0_11FillFunctorIaEESt5arrayIPcLm1EEEEviT0_T1_)
        /*007c*/ 	.short	0x0380
        /*007e*/ 	.short	0x0010


	//----- nvinfo : EIATTR_SW_WAR
	.align		4
.L_3832:
        /*0080*/ 	.byte	0x04, 0x36
        /*0082*/ 	.short	(.L_3834 - .L_3833)
.L_3833:
        /*0084*/ 	.word	0x00000008
.L_3834:


//--------------------- .nv.info._ZN2at6native29vectorized_elementwise_kernelILi8ENS0_11FillFunctorIaEESt5arrayIPcLm1EEEEviT0_T1_ --------------------------
	.section	.nv.info._ZN2at6native29vectorized_elementwise_kernelILi8ENS0_11FillFunctorIaEESt5arrayIPcLm1EEEEviT0_T1_,"",@"SHT_CUDA_INFO"
	.sectionflags	@""
	.align	4


	//----- nvinfo : EIATTR_CUDA_API_VERSION
	.align		4
        /*0000*/ 	.byte	0x04, 0x37
        /*0002*/ 	.short	(.L_3836 - .L_3835)
.L_3835:
        /*0004*/ 	.word	0x00000082


	//----- nvinfo : EIATTR_KPARAM_INFO
	.align		4
.L_3836:
        /*0008*/ 	.byte	0x04, 0x17
        /*000a*/ 	.short	(.L_3838 - .L_3837)
.L_3837:
        /*000c*/ 	.word	0x00000000
        /*0010*/ 	.short	0x0002
        /*0012*/ 	.short	0x0008
        /*0014*/ 	.byte	0x00, 0xf0, 0x21, 0x00


	//----- nvinfo : EIATTR_KPARAM_INFO
	.align		4
.L_3838:
        /*0018*/ 	.byte	0x04, 0x17
        /*001a*/ 	.short	(.L_3840 - .L_3839)
.L_3839:
        /*001c*/ 	.word	0x00000000
        /*0020*/ 	.short	0x0001
        /*0022*/ 	.short	0x0004
        /*0024*/ 	.byte	0x00, 0xf0, 0x05, 0x00


	//----- nvinfo : EIATTR_KPARAM_INFO
	.align		4
.L_3840:
        /*0028*/ 	.byte	0x04, 0x17
        /*002a*/ 	.short	(.L_3842 - .L_3841)
.L_3841:
        /*002c*/ 	.word	0x00000000
        /*0030*/ 	.short	0x0000
        /*0032*/ 	.short	0x0000
        /*0034*/ 	.byte	0x00, 0xf0, 0x11, 0x00


	//----- nvinfo : EIATTR_SPARSE_MMA_MASK
	.align		4
.L_3842:
        /*0038*/ 	.byte	0x03, 0x50
        /*003a*/ 	.short	0x0000


	//----- nvinfo : EIATTR_MAXREG_COUNT
	.align		4
        /*003c*/ 	.byte	0x03, 0x1b
        /*003e*/ 	.short	0x00ff


	//----- nvinfo : EIATTR_MERCURY_ISA_VERSION
	.align		4
        /*0040*/ 	.byte	0x03, 0x5f
        /*0042*/ 	.short	0x0101


	//----- nvinfo : EIATTR_VRC_CTA_INIT_COUNT
	.align		4
        /*0044*/ 	.byte	0x02, 0x4a
	.zero		1
	.zero		1


	//----- nvinfo : EIATTR_EXIT_INSTR_OFFSETS
	.align		4
        /*0048*/ 	.byte	0x04, 0x1c
        /*004a*/ 	.short	(.L_3844 - .L_3843)


	//   ....[0]....
.L_3843:
        /*004c*/ 	.word	0x00000880


	//   ....[1]....
        /*0050*/ 	.word	0x000008e0


	//   ....[2]....
        /*0054*/ 	.word	0x000009d0


	//----- nvinfo : EIATTR_MAX_THREADS
	.align		4
.L_3844:
        /*0058*/ 	.byte	0x04, 0x05
        /*005a*/ 	.short	(.L_3846 - .L_3845)
.L_3845:
        /*005c*/ 	.word	0x00000080
        /*0060*/ 	.word	0x00000001
        /*0064*/ 	.word	0x00000001


	//----- nvinfo : EIATTR_CRS_STACK_SIZE
	.align		4
.L_3846:
        /*0068*/ 	.byte	0x04, 0x1e
        /*006a*/ 	.short	(.L_3848 - .L_3847)
.L_3847:
        /*006c*/ 	.word	0x00000000


	//----- nvinfo : EIATTR_CBANK_PARAM_SIZE
	.align		4
.L_3848:
        /*0070*/ 	.byte	0x03, 0x19
        /*0072*/ 	.short	0x0010


	//----- nvinfo : EIATTR_PARAM_CBANK
	.align		4
        /*0074*/ 	.byte	0x04, 0x0a
        /*0076*/ 	.short	(.L_3850 - .L_3849)
	.align		4
.L_3849:
        /*0078*/ 	.word	index@(.nv.constant0._ZN2at6native29vectorized_elementwise_kernelILi8ENS0_11FillFunctorIaEESt5arrayIPcLm1EEEEviT0_T1_)
        /*007c*/ 	.short	0x0380
        /*007e*/ 	.short	0x0010


	//----- nvinfo : EIATTR_SW_WAR
	.align		4
.L_3850:
        /*0080*/ 	.byte	0x04, 0x36
        /*0082*/ 	.short	(.L_3852 - .L_3851)
.L_3851:
        /*0084*/ 	.word	0x00000008
.L_3852:


//--------------------- .nv.info._ZN2at6native18elementwise_kernelILi128ELi4EZNS0_15gpu_kernel_implINS0_11FillFunctorIhEEEEvRNS_18TensorIteratorBaseERKT_EUliE_EEviT1_ --------------------------
	.section	.nv.info._ZN2at6native18elementwise_kernelILi128ELi4EZNS0_15gpu_kernel_implINS0_11FillFunctorIhEEEEvRNS_18TensorIteratorBaseERKT_EUliE_EEviT1_,"",@"SHT_CUDA_INFO"
	.sectionflags	@""
	.align	4


	//----- nvinfo : EIATTR_CUDA_API_VERSION
	.align		4
        /*0000*/ 	.byte	0x04, 0x37
        /*0002*/ 	.short	(.L_3854 - .L_3853)
.L_3853:
        /*0004*/ 	.word	0x00000082


	//----- nvinfo : EIATTR_KPARAM_INFO
	.align		4
.L_3854:
        /*0008*/ 	.byte	0x04, 0x17
        /*000a*/ 	.short	(.L_3856 - .L_3855)
.L_3855:
        /*000c*/ 	.word	0x00000000
        /*0010*/ 	.short	0x0001
        /*0012*/ 	.short	0x0008
        /*0014*/ 	.byte	0x00, 0xf0, 0xc1, 0x06


	//----- nvinfo : EIATTR_KPARAM_INFO
	.align		4
.L_3856:
        /*0018*/ 	.byte	0x04, 0x17
        /*001a*/ 	.short	(.L_3858 - .L_3857)
.L_3857:
        /*001c*/ 	.word	0x00000000
        /*0020*/ 	.short	0x0000
        /*0022*/ 	.short	0x0000
        /*0024*/ 	.byte	0x00, 0xf0, 0x11, 0x00


	//----- nvinfo : EIATTR_SPARSE_MMA_MASK
	.align		4
.L_3858:
        /*0028*/ 	.byte	0x03, 0x50
        /*002a*/ 	.short	0x0000


	//----- nvinfo : EIATTR_MAXREG_COUNT
	.align		4
        /*002c*/ 	.byte	0x03, 0x1b
        /*002e*/ 	.short	0x0080


	//----- nvinfo : EIATTR_EXTERNS
	.align		4
        /*0030*/ 	.byte	0x04, 0x0f
        /*0032*/ 	.short	(.L_3860 - .L_3859)


	//   ....[0]....
	.align		4
.L_3859:
        /*0034*/ 	.word	index@(__assertfail)


	//----- nvinfo : EIATTR_MERCURY_ISA_VERSION
	.align		4
.L_3860:
        /*0038*/ 	.byte	0x03, 0x5f
        /*003a*/ 	.short	0x0101


	//----- nvinfo : EIATTR_VRC_CTA_INIT_COUNT
	.align		4
        /*003c*/ 	.byte	0x02, 0x4a
	.zero		1
	.zero		1


	//----- nvinfo : EIATTR_SYSCALL_OFFSETS
	.align		4
        /*0040*/ 	.byte	0x04, 0x46
        /*0042*/ 	.short	(.L_3862 - .L_3861)


	//   ....[0]....
.L_3861:
        /*0044*/ 	.word	0x00001db0


	//   ....[1]....
        /*0048*/ 	.word	0x00003940


	//   ....[2]....
        /*004c*/ 	.word	0x00005490


	//   ....[3]....
        /*0050*/ 	.word	0x00006fc0


	//----- nvinfo : EIATTR_EXIT_INSTR_OFFSETS
	.align		4
.L_3862:
        /*0054*/ 	.byte	0x04, 0x1c
        /*0056*/ 	.short	(.L_3864 - .L_3863)


	//   ....[0]....
.L_3863:
        /*0058*/ 	.word	0x00005520


	//   ....[1]....
        /*005c*/ 	.word	0x000067a0


	//   ....[2]....
        /*0060*/ 	.word	0x000067c0


	//   ....[3]....
        /*0064*/ 	.word	0x00006840


	//   ....[4]....
        /*0068*/ 	.word	0x00006860


	//   ....[5]....
        /*006c*/ 	.word	0x00006880


	//   ....[6]....
        /*0070*/ 	.word	0x00006900


	//   ....[7]....
        /*0074*/ 	.word	0x00006930


	//   ....[8]....
        /*0078*/ 	.word	0x000069c0


	//   ....[9]....
        /*007c*/ 	.word	0x00006a00


	//   ....[10]....
        /*0080*/ 	.word	0x00006a20


	//   ....[11]....
        /*0084*/ 	.word	0x00006ac0


	//   ....[12]....
        /*0088*/ 	.word	0x00006af0


	//   ....[13]....
        /*008c*/ 	.word	0x00006bb0


	//   ....[14]....
        /*0090*/ 	.word	0x00006c00


	//   ....[15]....
        /*0094*/ 	.word	0x00006c30


	//   ....[16]....
        /*0098*/ 	.word	0x00006cd0


	//   ....[17]....
        /*009c*/ 	.word	0x00006d80


	//   ....[18]....
        /*00a0*/ 	.word	0x00006e30


	//   ....[19]....
        /*00a4*/ 	.word	0x00006ec0


	//   ....[20]....
        /*00a8*/ 	.word	0x00006fd0


	//   ....[21]....
        /*00ac*/ 	.word	0x00006ff0


	//   ....[22]....
        /*00b0*/ 	.word	0x00007010


	//----- nvinfo : EIATTR_MAX_THREADS
	.align		4
.L_3864:
        /*00b4*/ 	.byte	0x04, 0x05
        /*00b6*/ 	.short	(.L_3866 - .L_3865)
.L_3865:
        /*00b8*/ 	.word	0x00000080
        /*00bc*/ 	.word	0x00000001
        /*00c0*/ 	.word	0x00000001


	//----- nvinfo : EIATTR_CRS_STACK_SIZE
	.align		4
.L_3866:
        /*00c4*/ 	.byte	0x04, 0x1e
        /*00c6*/ 	.short	(.L_3868 - .L_3867)
.L_3867:
        /*00c8*/ 	.word	0x00000000


	//----- nvinfo : EIATTR_CBANK_PARAM_SIZE
	.align		4
.L_3868:
        /*00cc*/ 	.byte	0x03, 0x19
        /*00ce*/ 	.short	0x01b8


	//----- nvinfo : EIATTR_PARAM_CBANK
	.align		4
        /*00d0*/ 	.byte	0x04, 0x0a
        /*00d2*/ 	.short	(.L_3870 - .L_3869)
	.align		4
.L_3869:
        /*00d4*/ 	.word	index@(.nv.constant0._ZN2at6native18elementwise_kernelILi128ELi4EZNS0_15gpu_kernel_implINS0_11FillFunctorIhEEEEvRNS_18TensorIteratorBaseERKT_EUliE_EEviT1_)
        /*00d8*/ 	.short	0x0380
        /*00da*/ 	.short	0x01b8


	//----- nvinfo : EIATTR_SW_WAR
	.align		4
.L_3870:
        /*00dc*/ 	.byte	0x04, 0x36
        /*00de*/ 	.short	(.L_3872 - .L_3871)
.L_3871:
        /*00e0*/ 	.word	0x00000008
.L_3872:


//--------------------- .nv.info._ZN2at6native27unrolled_elementwise_kernelINS0_11FillFunctorIhEESt5arrayIPcLm1EELi4E23TrivialOffsetCalculatorILi0EjES7_ILi1EjENS0_6memory12LoadWithCastILi0EEENSA_13StoreWithCastILi1EEEEEviT_T0_T2_T3_T4_T5_ --------------------------
	.section	.nv.info._ZN2at6native27unrolled_elementwise_kernelINS0_11FillFunctorIhEESt5arrayIPcLm1EELi4E23TrivialOffsetCalculatorILi0EjES7_ILi1EjENS0_6memory12LoadWithCastILi0EEENSA_13StoreWithCastILi1EEEEEviT_T0_T2_T3_T4_T5_,"",@"SHT_CUDA_INFO"
	.sectionflags	@""
	.align	4


	//----- nvinfo : EIATTR_CUDA_API_VERSION
	.align		4
        /*0000*/ 	.byte	0x04, 0x37
        /*0002*/ 	.short	(.L_3874 - .L_3873)
.L_3873:
        /*0004*/ 	.word	0x00000082


	//----- nvinfo : EIATTR_KPARAM_INFO
	.align		4
.L_3874:
        /*0008*/ 	.byte	0x04, 0x17
        /*000a*/ 	.short	(.L_3876 - .L_3875)
.L_3875:
        /*000c*/ 	.word	0x00000000
        /*0010*/ 	.short	0x0006
        /*0012*/ 	.short	0x001c
        /*0014*/ 	.byte	0x00, 0xf0, 0x21, 0x00


	//----- nvinfo : EIATTR_KPARAM_INFO
	.align		4
.L_3876:
        /*0018*/ 	.byte	0x04, 0x17
        /*001a*/ 	.short	(.L_3878 - .L_3877)
.L_3877:
        /*001c*/ 	.word	0x00000000
        /*0020*/ 	.short	0x0005
        /*0022*/ 	.short	0x0014
        /*0024*/ 	.byte	0x00, 0xf0, 0x21, 0x00


	//----- nvinfo : EIATTR_KPARAM_INFO
	.align		4
.L_3878:
        /*0028*/ 	.byte	0x04, 0x17
        /*002a*/ 	.short	(.L_3880 - .L_3879)
.L_3879:
        /*002c*/ 	.word	0x00000000
        /*0030*/ 	.short	0x0004
        /*0032*/ 	.short	0x0011
        /*0034*/ 	.byte	0x00, 0xf0, 0x05, 0x00


	//----- nvinfo : EIATTR_KPARAM_INFO
	.align		4
.L_3880:
        /*0038*/ 	.byte	0x04, 0x17
        /*003a*/ 	.short	(.L_3882 - .L_3881)
.L_3881:
        /*003c*/ 	.word	0x00000000
        /*0040*/ 	.short	0x0003
        /*0042*/ 	.short	0x0010
        /*0044*/ 	.byte	0x00, 0xf0, 0x05, 0x00


	//----- nvinfo : EIATTR_KPARAM_INFO
	.align		4
.L_3882:
        /*0048*/ 	.byte	0x04, 0x17
        /*004a*/ 	.short	(.L_3884 - .L_3883)
.L_3883:
        /*004c*/ 	.word	0x00000000
        /*0050*/ 	.short	0x0002
        /*0052*/ 	.short	0x0008
        /*0054*/ 	.byte	0x00, 0xf0, 0x21, 0x00


	//----- nvinfo : EIATTR_KPARAM_INFO
	.align		4
.L_3884:
        /*0058*/ 	.byte	0x04, 0x17
        /*005a*/ 	.short	(.L_3886 - .L_3885)
.L_3885:
        /*005c*/ 	.word	0x00000000
        /*0060*/ 	.short	0x0001
        /*0062*/ 	.short	0x0004
        /*0064*/ 	.byte	0x00, 0xf0, 0x05, 0x00


	//----- nvinfo : EIATTR_KPARAM_INFO
	.align		4
.L_3886:
        /*0068*/ 	.byte	0x04, 0x17
        /*006a*/ 	.short	(.L_3888 - .L_3887)
.L_3887:
        /*006c*/ 	.word	0x00000000
        /*0070*/ 	.short	0x0000
        /*0072*/ 	.short	0x0000
        /*0074*/ 	.byte	0x00, 0xf0, 0x11, 0x00


	//----- nvinfo : EIATTR_SPARSE_MMA_MASK
	.align		4
.L_3888:
        /*0078*/ 	.byte	0x03, 0x50
        /*007a*/ 	.short	0x0000


	//----- nvinfo : EIATTR_MAXREG_COUNT
	.align		4
        /*007c*/ 	.byte	0x03, 0x1b
        /*007e*/ 	.short	0x00ff


	//----- nvinfo : EIATTR_EXTERNS
	.align		4
        /*0080*/ 	.byte	0x04, 0x0f
        /*0082*/ 	.short	(.L_3890 - .L_3889)


	//   ....[0]....
	.align		4
.L_3889:
        /*0084*/ 	.word	index@(__assertfail)


	//----- nvinfo : EIATTR_MERCURY_ISA_VERSION
	.align		4
.L_3890:
        /*0088*/ 	.byte	0x03, 0x5f
        /*008a*/ 	.short	0x0101


	//----- nvinfo : EIATTR_VRC_CTA_INIT_COUNT
	.align		4
        /*008c*/ 	.byte	0x02, 0x4a
	.zero		1
	.zero		1


	//----- nvinfo : EIATTR_SYSCALL_OFFSETS
	.align		4
        /*0090*/ 	.byte	0x04, 0x46
        /*0092*/ 	.short	(.L_3892 - .L_3891)


	//   ....[0]....
.L_3891:
        /*0094*/ 	.word	0x00000c90


	//   ....[1]....
        /*0098*/ 	.word	0x00001960


	//   ....[2]....
        /*009c*/ 	.word	0x00002730


	//   ....[3]....
        /*00a0*/ 	.word	0x00003510


	//----- nvinfo : EIATTR_EXIT_INSTR_OFFSETS
	.align		4
.L_3892:
        /*00a4*/ 	.byte	0x04, 0x1c
        /*00a6*/ 	.short	(.L_3894 - .L_3893)


	//   ....[0]....
.L_3893:
        /*00a8*/ 	.word	0x000029b0


	//   ....[1]....
        /*00ac*/ 	.word	0x00002ae0


	//   ....[2]....
        /*00b0*/ 	.word	0x00002b00


	//   ....[3]....
        /*00b4*/ 	.word	0x00002ba0


	//   ....[4]....
        /*00b8*/ 	.word	0x00002bc0


	//   ....[5]....
        /*00bc*/ 	.word	0x00002be0


	//   ....[6]....
        /*00c0*/ 	.word	0x00002c80


	//   ....[7]....
        /*00c4*/ 	.word	0x00002cd0


	//   ....[8]....
        /*00c8*/ 	.word	0x00002d80


	//   ....[9]....
        /*00cc*/ 	.word	0x00002de0


	//   ....[10]....
        /*00d0*/ 	.word	0x00002e10


	//   ....[11]....
        /*00d4*/ 	.word	0x00002ed0


	//   ....[12]....
        /*00d8*/ 	.word	0x00003000


	//   ....[13]....
        /*00dc*/ 	.word	0x00003130


	//   ....[14]....
        /*00e0*/ 	.word	0x00003270


	//   ....[15]....
        /*00e4*/ 	.word	0x000032b0


	//   ....[16]....
        /*00e8*/ 	.word	0x000032d0


	//   ....[17]....
        /*00ec*/ 	.word	0x00003370


	//   ....[18]....
        /*00f0*/ 	.word	0x000033b0


	//   ....[19]....
        /*00f4*/ 	.word	0x00003520


	//   ....[20]....
        /*00f8*/ 	.word	0x000035f0


	//   ....[21]....
        /*00fc*/ 	.word	0x000036a0


	//   ....[22]....
        /*0100*/ 	.word	0x000036d0


	//   ....[23]....
        /*0104*/ 	.word	0x00003720


	//   ....[24]....
        /*0108*/ 	.word	0x00003770


	//----- nvinfo : EIATTR_MAX_THREADS
	.align		4
.L_3894:
        /*010c*/ 	.byte	0x04, 0x05
        /*010e*/ 	.short	(.L_3896 - .L_3895)
.L_3895:
        /*0110*/ 	.word	0x00000080
        /*0114*/ 	.word	0x00000001
        /*0118*/ 	.word	0x00000001


	//----- nvinfo : EIATTR_CRS_STACK_SIZE
	.align		4
.L_3896:
        /*011c*/ 	.byte	0x04, 0x1e
        /*011e*/ 	.short	(.L_3898 - .L_3897)
.L_3897:
        /*0120*/ 	.word	0x00000000


	//----- nvinfo : EIATTR_CBANK_PARAM_SIZE
	.align		4
.L_3898:
        /*0124*/ 	.byte	0x03, 0x19
        /*0126*/ 	.short	0x0024


	//----- nvinfo : EIATTR_PARAM_CBANK
	.align		4
        /*0128*/ 	.byte	0x04, 0x0a
        /*012a*/ 	.short	(.L_3900 - .L_3899)
	.align		4
.L_3899:
        /*012c*/ 	.word	index@(.nv.constant0._ZN2at6native27unrolled_elementwise_kernelINS0_11FillFunctorIhEESt5arrayIPcLm1EELi4E23TrivialOffsetCalculatorILi0EjES7_ILi1EjENS0_6memory12LoadWithCastILi0EEENSA_13StoreWithCastILi1EEEEEviT_T0_T2_T3_T4_T5_)
        /*0130*/ 	.short	0x0380
        /*0132*/ 	.short	0x0024


	//----- nvinfo : EIATTR_SW_WAR
	.align		4
.L_3900:
        /*0134*/ 	.byte	0x04, 0x36
        /*0136*/ 	.short	(.L_3902 - .L_3901)
.L_3901:
        /*0138*/ 	.word	0x00000008
.L_3902:


//--------------------- .nv.info._ZN2at6native18elementwise_kernelILi128ELi4EZNS0_22gpu_kernel_impl_nocastINS0_11FillFunctorIhEEEEvRNS_18TensorIteratorBaseERKT_EUliE_EEviT1_ --------------------------
	.section	.nv.info._ZN2at6native18elementwise_kernelILi128ELi4EZNS0_22gpu_kernel_impl_nocastINS0_11FillFunctorIhEEEEvRNS_18TensorIteratorBaseERKT_EUliE_EEviT1_,"",@"SHT_CUDA_INFO"
	.sectionflags	@""
	.align	4


	//----- nvinfo : EIATTR_CUDA_API_VERSION
	.align		4
        /*0000*/ 	.byte	0x04, 0x37
        /*0002*/ 	.short	(.L_3904 - .L_3903)
.L_3903:
        /*0004*/ 	.word	0x00000082


	//----- nvinfo : EIATTR_KPARAM_INFO
	.align		4
.L_3904:
        /*0008*/ 	.byte	0x04, 0x17
        /*000a*/ 	.short	(.L_3906 - .L_3905)
.L_3905:
        /*000c*/ 	.word	0x00000000
        /*0010*/ 	.short	0x0001
        /*0012*/ 	.short	0x0008
        /*0014*/ 	.byte	0x00, 0xf0, 0xc1, 0x06


	//----- nvinfo : EIATTR_KPARAM_INFO
	.align		4
.L_3906:
        /*0018*/ 	.byte	0x04, 0x17
        /*001a*/ 	.short	(.L_3908 - .L_3907)
.L_3907:
        /*001c*/ 	.word	0x00000000
        /*0020*/ 	.short	0x0000
        /*0022*/ 	.short	0x0000
        /*0024*/ 	.byte	0x00, 0xf0, 0x11, 0x00


	//----- nvinfo : EIATTR_SPARSE_MMA_MASK
	.align		4
.L_3908:
        /*0028*/ 	.byte	0x03, 0x50
        /*002a*/ 	.short	0x0000


	//----- nvinfo : EIATTR_MAXREG_COUNT
	.align		4
        /*002c*/ 	.byte	0x03, 0x1b
        /*002e*/ 	.short	0x0080


	//----- nvinfo : EIATTR_MERCURY_ISA_VERSION
	.align		4
        /*0030*/ 	.byte	0x03, 0x5f
        /*0032*/ 	.short	0x0101


	//----- nvinfo : EIATTR_VRC_CTA_INIT_COUNT
	.align		4
        /*0034*/ 	.byte	0x02, 0x4a
	.zero		1
	.zero		1


	//----- nvinfo : EIATTR_EXIT_INSTR_OFFSETS
	.align		4
        /*0038*/ 	.byte	0x04, 0x1c
        /*003a*/ 	.short	(.L_3910 - .L_3909)


	//   ....[0]....
.L_3909:
        /*003c*/ 	.word	0x000000c0


	//   ....[1]....
        /*0040*/ 	.word	0x000000f0


	//   ....[2]....
        /*0044*/ 	.word	0x00003650


	//   ....[3]....
        /*0048*/ 	.word	0x000047b0


	//----- nvinfo : EIATTR_MAX_THREADS
	.align		4
.L_3910:
        /*004c*/ 	.byte	0x04, 0x05
        /*004e*/ 	.short	(.L_3912 - .L_3911)
.L_3911:
        /*0050*/ 	.word	0x00000080
        /*0054*/ 	.word	0x00000001
        /*0058*/ 	.word	0x00000001


	//----- nvinfo : EIATTR_CRS_STACK_SIZE
	.align		4
.L_3912:
        /*005c*/ 	.byte	0x04, 0x1e
        /*005e*/ 	.short	(.L_3914 - .L_3913)
.L_3913:
        /*0060*/ 	.word	0x00000000


	//----- nvinfo : EIATTR_CBANK_PARAM_SIZE
	.align		4
.L_3914:
        /*0064*/ 	.byte	0x03, 0x19
        /*0066*/ 	.short	0x01b8


	//----- nvinfo : EIATTR_PARAM_CBANK
	.align		4
        /*0068*/ 	.byte	0x04, 0x0a
        /*006a*/ 	.short	(.L_3916 - .L_3915)
	.align		4
.L_3915:
        /*006c*/ 	.word	index@(.nv.constant0._ZN2at6native18elementwise_kernelILi128ELi4EZNS0_22gpu_kernel_impl_nocastINS0_11FillFunctorIhEEEEvRNS_18TensorIteratorBaseERKT_EUliE_EEviT1_)
        /*0070*/ 	.short	0x0380
        /*0072*/ 	.short	0x01b8


	//----- nvinfo : EIATTR_SW_WAR
	.align		4
.L_3916:
        /*0074*/ 	.byte	0x04, 0x36
        /*0076*/ 	.short	(.L_3918 - .L_3917)
.L_3917:
        /*0078*/ 	.word	0x00000008
.L_3918:


//--------------------- .nv.info._ZN2at6native27unrolled_elementwise_kernelINS0_11FillFunctorIhEESt5arrayIPcLm1EELi4E23TrivialOffsetCalculatorILi0EjES7_ILi1EjENS0_6memory15LoadWithoutCastENSA_16StoreWithoutCastEEEviT_T0_T2_T3_T4_T5_ --------------------------
	.section	.nv.info._ZN2at6native27unrolled_elementwise_kernelINS0_11FillFunctorIhEESt5arrayIPcLm1EELi4E23TrivialOffsetCalculatorILi0EjES7_ILi1EjENS0_6memory15LoadWithoutCastENSA_16StoreWithoutCastEEEviT_T0_T2_T3_T4_T5_,"",@"SHT_CUDA_INFO"
	.sectionflags	@""
	.align	4


	//----- nvinfo : EIATTR_CUDA_API_VERSION
	.align		4
        /*0000*/ 	.byte	0x04, 0x37
        /*0002*/ 	.short	(.L_3920 - .L_3919)
.L_3919:
        /*0004*/ 	.word	0x00000082


	//----- nvinfo : EIATTR_KPARAM_INFO
	.align		4
.L_3920:
        /*0008*/ 	.byte	0x04, 0x17
        /*000a*/ 	.short	(.L_3922 - .L_3921)
.L_3921:
        /*000c*/ 	.word	0x00000000
        /*0010*/ 	.short	0x0006
        /*0012*/ 	.short	0x0013
        /*0014*/ 	.byte	0x00, 0xf0, 0x05, 0x00


	//----- nvinfo : EIATTR_KPARAM_INFO
	.align		4
.L_3922:
        /*0018*/ 	.byte	0x04, 0x17
        /*001a*/ 	.short	(.L_3924 - .L_3923)
.L_3923:
        /*001c*/ 	.word	0x00000000
        /*0020*/ 	.short	0x0005
        /*0022*/ 	.short	0x0012
        /*0024*/ 	.byte	0x00, 0xf0, 0x05, 0x00


	//----- nvinfo : EIATTR_KPARAM_INFO
	.align		4
.L_3924:
        /*0028*/ 	.byte	0x04, 0x17
        /*002a*/ 	.short	(.L_3926 - .L_3925)
.L_3925:
        /*002c*/ 	.word	0x00000000
        /*0030*/ 	.short	0x0004
        /*0032*/ 	.short	0x0011
        /*0034*/ 	.byte	0x00, 0xf0, 0x05, 0x00


	//----- nvinfo : EIATTR_KPARAM_INFO
	.align		4
.L_3926:
        /*0038*/ 	.byte	0x04, 0x17
        /*003a*/ 	.short	(.L_3928 - .L_3927)
.L_3927:
        /*003c*/ 	.word	0x00000000
        /*0040*/ 	.short	0x0003
        /*0042*/ 	.short	0x0010
        /*0044*/ 	.byte	0x00, 0xf0, 0x05, 0x00


	//----- nvinfo : EIATTR_KPARAM_INFO
	.align		4
.L_3928:
        /*0048*/ 	.byte	0x04, 0x17
        /*004a*/ 	.short	(.L_3930 - .L_3929)
.L_3929:
        /*004c*/ 	.word	0x00000000
        /*0050*/ 	.short	0x0002
        /*0052*/ 	.short	0x0008
        /*0054*/ 	.byte	0x00, 0xf0, 0x21, 0x00


	//----- nvinfo : EIATTR_KPARAM_INFO
	.align		4
.L_3930:
        /*0058*/ 	.byte	0x04, 0x17
        /*005a*/ 	.short	(.L_3932 - .L_3931)
.L_3931:
        /*005c*/ 	.word	0x00000000
        /*0060*/ 	.short	0x0001
        /*0062*/ 	.short	0x0004
        /*0064*/ 	.byte	0x00, 0xf0, 0x05, 0x00


	//----- nvinfo : EIATTR_KPARAM_INFO
	.align		4
.L_3932:
        /*0068*/ 	.byte	0x04, 0x17
        /*006a*/ 	.short	(.L_3934 - .L_3933)
.L_3933:
        /*006c*/ 	.word	0x00000000
        /*0070*/ 	.short	0x0000
        /*0072*/ 	.short	0x0000
        /*0074*/ 	.byte	0x00, 0xf0, 0x11, 0x00


	//----- nvinfo : EIATTR_SPARSE_MMA_MASK
	.align		4
.L_3934:
        /*0078*/ 	.byte	0x03, 0x50
        /*007a*/ 	.short	0x0000


	//----- nvinfo : EIATTR_MAXREG_COUNT
	.align		4
        /*007c*/ 	.byte	0x03, 0x1b
        /*007e*/ 	.short	0x00ff


	//----- nvinfo : EIATTR_MERCURY_ISA_VERSION
	.align		4
        /*0080*/ 	.byte	0x03, 0x5f
        /*0082*/ 	.short	0x0101


	//----- nvinfo : EIATTR_VRC_CTA_INIT_COUNT
	.align		4
        /*0084*/ 	.byte	0x02, 0x4a
	.zero		1
	.zero		1


	//----- nvinfo : EIATTR_EXIT_INSTR_OFFSETS
	.align		4
        /*0088*/ 	.byte	0x04, 0x1c
        /*008a*/ 	.short	(.L_3936 - .L_3935)


	//   ....[0]....
.L_3935:
        /*008c*/ 	.word	0x00000200


	//   ....[1]....
        /*0090*/ 	.word	0x00000260


	//----- nvinfo : EIATTR_MAX_THREADS
	.align		4
.L_3936:
        /*0094*/ 	.byte	0x04, 0x05
        /*0096*/ 	.short	(.L_3938 - .L_3937)
.L_3937:
        /*0098*/ 	.word	0x00000080
        /*009c*/ 	.word	0x00000001
        /*00a0*/ 	.word	0x00000001


	//----- nvinfo : EIATTR_CRS_STACK_SIZE
	.align		4
.L_3938:
        /*00a4*/ 	.byte	0x04, 0x1e
        /*00a6*/ 	.short	(.L_3940 - .L_3939)
.L_3939:
        /*00a8*/ 	.word	0x00000000


	//----- nvinfo : EIATTR_CBANK_PARAM_SIZE
	.align		4
.L_3940:
        /*00ac*/ 	.byte	0x03, 0x19
        /*00ae*/ 	.short	0x0014


	//----- nvinfo : EIATTR_PARAM_CBANK
	.align		4
        /*00b0*/ 	.byte	0x04, 0x0a
        /*00b2*/ 	.short	(.L_3942 - .L_3941)
	.align		4
.L_3941:
        /*00b4*/ 	.word	index@(.nv.constant0._ZN2at6native27unrolled_elementwise_kernelINS0_11FillFunctorIhEESt5arrayIPcLm1EELi4E23TrivialOffsetCalculatorILi0EjES7_ILi1EjENS0_6memory15LoadWithoutCastENSA_16StoreWithoutCastEEEviT_T0_T2_T3_T4_T5_)
        /*00b8*/ 	.short	0x0380
        /*00ba*/ 	.short	0x0014


	//----- nvinfo : EIATTR_SW_WAR
	.align		4
.L_3942:
        /*00bc*/ 	.byte	0x04, 0x36
        /*00be*/ 	.short	(.L_3944 - .L_3943)
.L_3943:
        /*00c0*/ 	.word	0x00000008
.L_3944:


//--------------------- .nv.info._ZN2at6native29vectorized_elementwise_kernelILi2ENS0_11FillFunctorIhEESt5arrayIPcLm1EEEEviT0_T1_ --------------------------
	.section	.nv.info._ZN2at6native29vectorized_elementwise_kernelILi2ENS0_11FillFunctorIhEESt5arrayIPcLm1EEEEviT0_T1_,"",@"SHT_CUDA_INFO"
	.sectionflags	@""
	.align	4


	//----- nvinfo : EIATTR_CUDA_API_VERSION
	.align		4
        /*0000*/ 	.byte	0x04, 0x37
        /*0002*/ 	.short	(.L_3946 - .L_3945)
.L_3945:
        /*0004*/ 	.word	0x00000082


	//----- nvinfo : EIATTR_KPARAM_INFO
	.align		4
.L_3946:
        /*0008*/ 	.byte	0x04, 0x17
        /*000a*/ 	.short	(.L_3948 - .L_3947)
.L_3947:
        /*000c*/ 	.word	0x00000000
        /*0010*/ 	.short	0x0002
        /*0012*/ 	.short	0x0008
        /*0014*/ 	.byte	0x00, 0xf0, 0x21, 0x00


	//----- nvinfo : EIATTR_KPARAM_INFO
	.align		4
.L_3948:
        /*0018*/ 	.byte	0x04, 0x17
        /*001a*/ 	.short	(.L_3950 - .L_3949)
.L_3949:
        /*001c*/ 	.word	0x00000000
        /*0020*/ 	.short	0x0001
        /*0022*/ 	.short	0x0004
        /*0024*/ 	.byte	0x00, 0xf0, 0x05, 0x00


	//----- nvinfo : EIATTR_KPARAM_INFO
	.align		4
.L_3950:
        /*0028*/ 	.byte	0x04, 0x17
        /*002a*/ 	.short	(.L_3952 - .L_3951)
.L_3951:
        /*002c*/ 	.word	0x00000000
        /*0030*/ 	.short	0x0000
        /*0032*/ 	.short	0x0000
        /*0034*/ 	.byte	0x00, 0xf0, 0x11, 0x00


	//----- nvinfo : EIATTR_SPARSE_MMA_MASK
	.align		4
.L_3952:
        /*0038*/ 	.byte	0x03, 0x50
        /*003a*/ 	.short	0x0000


	//----- nvinfo : EIATTR_MAXREG_COUNT
	.align		4
        /*003c*/ 	.byte	0x03, 0x1b
        /*003e*/ 	.short	0x00ff


	//----- nvinfo : EIATTR_MERCURY_ISA_VERSION
	.align		4
        /*0040*/ 	.byte	0x03, 0x5f
        /*0042*/ 	.short	0x0101


	//----- nvinfo : EIATTR_VRC_CTA_INIT_COUNT
	.align		4
        /*0044*/ 	.byte	0x02, 0x4a
	.zero		1
	.zero		1


	//----- nvinfo : EIATTR_EXIT_INSTR_OFFSETS
	.align		4
        /*0048*/ 	.byte	0x04, 0x1c
        /*004a*/ 	.short	(.L_3954 - .L_3953)


	//   ....[0]....
.L_3953:
        /*004c*/ 	.word	0x00000880


	//   ....[1]....
        /*0050*/ 	.word	0x000008e0


	//   ....[2]....
        /*0054*/ 	.word	0x000009f0


	//----- nvinfo : EIATTR_MAX_THREADS
	.align		4
.L_3954:
        /*0058*/ 	.byte	0x04, 0x05
        /*005a*/ 	.short	(.L_3956 - .L_3955)
.L_3955:
        /*005c*/ 	.word	0x00000080
        /*0060*/ 	.word	0x00000001
        /*0064*/ 	.word	0x00000001


	//----- nvinfo : EIATTR_CRS_STACK_SIZE
	.align		4
.L_3956:
        /*0068*/ 	.byte	0x04, 0x1e
        /*006a*/ 	.short	(.L_3958 - .L_3957)
.L_3957:
        /*006c*/ 	.word	0x00000000


	//----- nvinfo : EIATTR_CBANK_PARAM_SIZE
	.align		4
.L_3958:
        /*0070*/ 	.byte	0x03, 0x19
        /*0072*/ 	.short	0x0010


	//----- nvinfo : EIATTR_PARAM_CBANK
	.align		4
        /*0074*/ 	.byte	0x04, 0x0a
        /*0076*/ 	.short	(.L_3960 - .L_3959)
	.align		4
.L_3959:
        /*0078*/ 	.word	index@(.nv.constant0._ZN2at6native29vectorized_elementwise_kernelILi2ENS0_11FillFunctorIhEESt5arrayIPcLm1EEEEviT0_T1_)
        /*007c*/ 	.short	0x0380
        /*007e*/ 	.short	0x0010


	//----- nvinfo : EIATTR_SW_WAR
	.align		4
.L_3960:
        /*0080*/ 	.byte	0x04, 0x36
        /*0082*/ 	.short	(.L_3962 - .L_3961)
.L_3961:
        /*0084*/ 	.word	0x00000008
.L_3962:


//--------------------- .nv.info._ZN2at6native29vectorized_elementwise_kernelILi4ENS0_11FillFunctorIhEESt5arrayIPcLm1EEEEviT0_T1_ --------------------------
	.section	.nv.info._ZN2at6native29vectorized_elementwise_kernelILi4ENS0_11FillFunctorIhEESt5arrayIPcLm1EEEEviT0_T1_,"",@"SHT_CUDA_INFO"
	.sectionflags	@""
	.align	4


	//----- nvinfo : EIATTR_CUDA_API_VERSION
	.align		4
        /*0000*/ 	.byte	0x04, 0x37
        /*0002*/ 	.short	(.L_3964 - .L_3963)
.L_3963:
        /*0004*/ 	.word	0x00000082


	//----- nvinfo : EIATTR_KPARAM_INFO
	.align		4
.L_3964:
        /*0008*/ 	.byte	0x04, 0x17
        /*000a*/ 	.short	(.L_3966 - .L_3965)
.L_3965:
        /*000c*/ 	.word	0x00000000
        /*0010*/ 	.short	0x0002
        /*0012*/ 	.short	0x0008
        /*0014*/ 	.byte	0x00, 0xf0, 0x21, 0x00


	//----- nvinfo : EIATTR_KPARAM_INFO
	.align		4
.L_3966:
        /*0018*/ 	.byte	0x04, 0x17
        /*001a*/ 	.short	(.L_3968 - .L_3967)
.L_3967:
        /*001c*/ 	.word	0x00000000
        /*0020*/ 	.short	0x0001
        /*0022*/ 	.short	0x0004
        /*0024*/ 	.byte	0x00, 0xf0, 0x05, 0x00


	//----- nvinfo : EIATTR_KPARAM_INFO
	.align		4
.L_3968:
        /*0028*/ 	.byte	0x04, 0x17
        /*002a*/ 	.short	(.L_3970 - .L_3969)
.L_3969:
        /*002c*/ 	.word	0x00000000
        /*0030*/ 	.short	0x0000
        /*0032*/ 	.short	0x0000
        /*0034*/ 	.byte	0x00, 0xf0, 0x11, 0x00


	//----- nvinfo : EIATTR_SPARSE_MMA_MASK
	.align		4
.L_3970:
        /*0038*/ 	.byte	0x03, 0x50
        /*003a*/ 	.short	0x0000


	//----- nvinfo : EIATTR_MAXREG_COUNT
	.align		4
        /*003c*/ 	.byte	0x03, 0x1b
        /*003e*/ 	.short	0x00ff


	//----- nvinfo : EIATTR_MERCURY_ISA_VERSION
	.align		4
        /*0040*/ 	.byte	0x03, 0x5f
        /*0042*/ 	.short	0x0101


	//----- nvinfo : EIATTR_VRC_CTA_INIT_COUNT
	.align		4
        /*0044*/ 	.byte	0x02, 0x4a
	.zero		1
	.zero		1


	//----- nvinfo : EIATTR_EXIT_INSTR_OFFSETS
	.align		4
        /*0048*/ 	.byte	0x04, 0x1c
        /*004a*/ 	.short	(.L_3972 - .L_3971)


	//   ....[0]....
.L_3971:
        /*004c*/ 	.word	0x00000880


	//   ....[1]....
        /*0050*/ 	.word	0x000008e0


	//   ....[2]....
        /*0054*/ 	.word	0x000009c0


	//----- nvinfo : EIATTR_MAX_THREADS
	.align		4
.L_3972:
        /*0058*/ 	.byte	0x04, 0x05
        /*005a*/ 	.short	(.L_3974 - .L_3973)
.L_3973:
        /*005c*/ 	.word	0x00000080
        /*0060*/ 	.word	0x00000001
        /*0064*/ 	.word	0x00000001


	//----- nvinfo : EIATTR_CRS_STACK_SIZE
	.align		4
.L_3974:
        /*0068*/ 	.byte	0x04, 0x1e
        /*006a*/ 	.short	(.L_3976 - .L_3975)
.L_3975:
        /*006c*/ 	.word	0x00000000


	//----- nvinfo : EIATTR_CBANK_PARAM_SIZE
	.align		4
.L_3976:
        /*0070*/ 	.byte	0x03, 0x19
        /*0072*/ 	.short	0x0010


	//----- nvinfo : EIATTR_PARAM_CBANK
	.align		4
        /*0074*/ 	.byte	0x04, 0x0a
        /*0076*/ 	.short	(.L_3978 - .L_3977)
	.align		4
.L_3977:
        /*0078*/ 	.word	index@(.nv.constant0._ZN2at6native29vectorized_elementwise_kernelILi4ENS0_11FillFunctorIhEESt5arrayIPcLm1EEEEviT0_T1_)
        /*007c*/ 	.short	0x0380
        /*007e*/ 	.short	0x0010


	//----- nvinfo : EIATTR_SW_WAR
	.align		4
.L_3978:
        /*0080*/ 	.byte	0x04, 0x36
        /*0082*/ 	.short	(.L_3980 - .L_3979)
.L_3979:
        /*0084*/ 	.word	0x00000008
.L_3980:


//--------------------- .nv.info._ZN2at6native29vectorized_elementwise_kernelILi8ENS0_11FillFunctorIhEESt5arrayIPcLm1EEEEviT0_T1_ --------------------------
	.section	.nv.info._ZN2at6native29vectorized_elementwise_kernelILi8ENS0_11FillFunctorIhEESt5arrayIPcLm1EEEEviT0_T1_,"",@"SHT_CUDA_INFO"
	.sectionflags	@""
	.align	4


	//----- nvinfo : EIATTR_CUDA_API_VERSION
	.align		4
        /*0000*/ 	.byte	0x04, 0x37
        /*0002*/ 	.short	(.L_3982 - .L_3981)
.L_3981:
        /*0004*/ 	.word	0x00000082


	//----- nvinfo : EIATTR_KPARAM_INFO
	.align		4
.L_3982:
        /*0008*/ 	.byte	0x04, 0x17
        /*000a*/ 	.short	(.L_3984 - .L_3983)
.L_3983:
        /*000c*/ 	.word	0x00000000
        /*0010*/ 	.short	0x0002
        /*0012*/ 	.short	0x0008
        /*0014*/ 	.byte	0x00, 0xf0, 0x21, 0x00


	//----- nvinfo : EIATTR_KPARAM_INFO
	.align		4
.L_3984:
        /*0018*/ 	.byte	0x04, 0x17
        /*001a*/ 	.short	(.L_3986 - .L_3985)
.L_3985:
        /*001c*/ 	.word	0x00000000
        /*0020*/ 	.short	0x0001
        /*0022*/ 	.short	0x0004
        /*0024*/ 	.byte	0x00, 0xf0, 0x05, 0x00


	//----- nvinfo : EIATTR_KPARAM_INFO
	.align		4
.L_3986:
        /*0028*/ 	.byte	0x04, 0x17
        /*002a*/ 	.short	(.L_3988 - .L_3987)
.L_3987:
        /*002c*/ 	.word	0x00000000
        /*0030*/ 	.short	0x0000
        /*0032*/ 	.short	0x0000
        /*0034*/ 	.byte	0x00, 0xf0, 0x11, 0x00


	//----- nvinfo : EIATTR_SPARSE_MMA_MASK
	.align		4
.L_3988:
        /*0038*/ 	.byte	0x03, 0x50
        /*003a*/ 	.short	0x0000


	//----- nvinfo : EIATTR_MAXREG_COUNT
	.align		4
        /*003c*/ 	.byte	0x03, 0x1b
        /*003e*/ 	.short	0x00ff


	//----- nvinfo : EIATTR_MERCURY_ISA_VERSION
	.align		4
        /*0040*/ 	.byte	0x03, 0x5f
        /*0042*/ 	.short	0x0101


	//----- nvinfo : EIATTR_VRC_CTA_INIT_COUNT
	.align		4
        /*0044*/ 	.byte	0x02, 0x4a
	.zero		1
	.zero		1


	//----- nvinfo : EIATTR_EXIT_INSTR_OFFSETS
	.align		4
        /*0048*/ 	.byte	0x04, 0x1c
        /*004a*/ 	.short	(.L_3990 - .L_3989)


	//   ....[0]....
.L_3989:
        /*004c*/ 	.word	0x00000880


	//   ....[1]....
        /*0050*/ 	.word	0x000008e0


	//   ....[2]....
        /*0054*/ 	.word	0x000009d0


	//----- nvinfo : EIATTR_MAX_THREADS
	.align		4
.L_3990:
        /*0058*/ 	.byte	0x04, 0x05
        /*005a*/ 	.short	(.L_3992 - .L_3991)
.L_3991:
        /*005c*/ 	.word	0x00000080
        /*0060*/ 	.word	0x00000001
        /*0064*/ 	.word	0x00000001


	//----- nvinfo : EIATTR_CRS_STACK_SIZE
	.align		4
.L_3992:
        /*0068*/ 	.byte	0x04, 0x1e
        /*006a*/ 	.short	(.L_3994 - .L_3993)
.L_3993:
        /*006c*/ 	.word	0x00000000


	//----- nvinfo : EIATTR_CBANK_PARAM_SIZE
	.align		4
.L_3994:
        /*0070*/ 	.byte	0x03, 0x19
        /*0072*/ 	.short	0x0010


	//----- nvinfo : EIATTR_PARAM_CBANK
	.align		4
        /*0074*/ 	.byte	0x04, 0x0a
        /*0076*/ 	.short	(.L_3996 - .L_3995)
	.align		4
.L_3995:
        /*0078*/ 	.word	index@(.nv.constant0._ZN2at6native29vectorized_elementwise_kernelILi8ENS0_11FillFunctorIhEESt5arrayIPcLm1EEEEviT0_T1_)
        /*007c*/ 	.short	0x0380
        /*007e*/ 	.short	0x0010


	//----- nvinfo : EIATTR_SW_WAR
	.align		4
.L_3996:
        /*0080*/ 	.byte	0x04, 0x36
        /*0082*/ 	.short	(.L_3998 - .L_3997)
.L_3997:
        /*0084*/ 	.word	0x00000008
.L_3998:


//--------------------- .nv.callgraph             --------------------------
	.section	.nv.callgraph,"",@"SHT_CUDA_CALLGRAPH"
	.align	4
	.sectionentsize	8
	.align		4
        /*0000*/ 	.word	0x00000000
	.align		4
        /*0004*/ 	.word	0xffffffff
	.align		4
        /*0008*/ 	.word	index@(_ZN2at6native18elementwise_kernelILi128ELi4EZNS0_15gpu_kernel_implINS0_11FillFunctorImEEEEvRNS_18TensorIteratorBaseERKT_EUliE_EEviT1_)
	.align		4
        /*000c*/ 	.word	index@(__assertfail)
	.align		4
        /*0010*/ 	.word	index@(_ZN2at6native27unrolled_elementwise_kernelINS0_11FillFunctorImEESt5arrayIPcLm1EELi4E23TrivialOffsetCalculatorILi0EjES7_ILi1EjENS0_6memory12LoadWithCastILi0EEENSA_13StoreWithCastILi1EEEEEviT_T0_T2_T3_T4_T5_)
	.align		4
        /*0014*/ 	.word	index@(__assertfail)
	.align		4
        /*0018*/ 	.word	index@(_ZN2at6native18elementwise_kernelILi128ELi4EZNS0_15gpu_kernel_implINS0_11FillFunctorIjEEEEvRNS_18TensorIteratorBaseERKT_EUliE_EEviT1_)
	.align		4
        /*001c*/ 	.word	index@(__assertfail)
	.align		4
        /*0020*/ 	.word	index@(_ZN2at6native27unrolled_elementwise_kernelINS0_11FillFunctorIjEESt5arrayIPcLm1EELi4E23TrivialOffsetCalculatorILi0EjES7_ILi1EjENS0_6memory12LoadWithCastILi0EEENSA_13StoreWithCastILi1EEEEEviT_T0_T2_T3_T4_T5_)
	.align		4
        /*0024*/ 	.word	index@(__assertfail)
	.align		4
        /*0028*/ 	.word	index@(_ZN2at6native18elementwise_kernelILi128ELi4EZNS0_15gpu_kernel_implINS0_11FillFunctorItEEEEvRNS_18TensorIteratorBaseERKT_EUliE_EEviT1_)
	.align		4
        /*002c*/ 	.word	index@(__assertfail)
	.align		4
        /*0030*/ 	.word	index@(_ZN2at6native27unrolled_elementwise_kernelINS0_11FillFunctorItEESt5arrayIPcLm1EELi4E23TrivialOffsetCalculatorILi0EjES7_ILi1EjENS0_6memory12LoadWithCastILi0EEENSA_13StoreWithCastILi1EEEEEviT_T0_T2_T3_T4_T5_)
	.align		4
        /*0034*/ 	.word	index@(__assertfail)
	.align		4
        /*0038*/ 	.word	index@(_ZN2at6native18elementwise_kernelILi128ELi4EZNS0_15gpu_kernel_implINS0_11FillFunctorIN3c1014Float8_e8m0fnuEEEEEvRNS_18TensorIteratorBaseERKT_EUliE_EEviT1_)
	.align		4
        /*003c*/ 	.word	index@(__assertfail)
	.align		4
        /*0040*/ 	.word	index@(_ZN2at6native27unrolled_elementwise_kernelINS0_11FillFunctorIN3c1014Float8_e8m0fnuEEESt5arrayIPcLm1EELi4E23TrivialOffsetCalculatorILi0EjES9_ILi1EjENS0_6memory12LoadWithCastILi0EEENSC_13StoreWithCastILi1EEEEEviT_T0_T2_T3_T4_T5_)
	.align		4
        /*0044*/ 	.word	index@(__assertfail)
	.align		4
        /*0048*/ 	.word	index@(_ZN2at6native18elementwise_kernelILi128ELi4EZNS0_15gpu_kernel_implINS0_11FillFunctorIN3c1015Float8_e4m3fnuzEEEEEvRNS_18TensorIteratorBaseERKT_EUliE_EEviT1_)
	.align		4
        /*004c*/ 	.word	index@(__assertfail)
	.align		4
        /*0050*/ 	.word	index@(_ZN2at6native27unrolled_elementwise_kernelINS0_11FillFunctorIN3c1015Float8_e4m3fnuzEEESt5arrayIPcLm1EELi4E23TrivialOffsetCalculatorILi0EjES9_ILi1EjENS0_6memory12LoadWithCastILi0EEENSC_13StoreWithCastILi1EEEEEviT_T0_T2_T3_T4_T5_)
	.align		4
        /*0054*/ 	.word	index@(__assertfail)
	.align		4
        /*0058*/ 	.word	index@(_ZN2at6native18elementwise_kernelILi128ELi4EZNS0_15gpu_kernel_implINS0_11FillFunctorIN3c1013Float8_e4m3fnEEEEEvRNS_18TensorIteratorBaseERKT_EUliE_EEviT1_)
	.align		4
        /*005c*/ 	.word	index@(__assertfail)
	.align		4
        /*0060*/ 	.word	index@(_ZN2at6native27unrolled_elementwise_kernelINS0_11FillFunctorIN3c1013Float8_e4m3fnEEESt5arrayIPcLm1EELi4E23TrivialOffsetCalculatorILi0EjES9_ILi1EjENS0_6memory12LoadWithCastILi0EEENSC_13StoreWithCastILi1EEEEEviT_T0_T2_T3_T4_T5_)
	.align		4
        /*0064*/ 	.word	index@(__assertfail)
	.align		4
        /*0068*/ 	.word	index@(_ZN2at6native18elementwise_kernelILi128ELi4EZNS0_15gpu_kernel_implINS0_11FillFunctorIN3c1015Float8_e5m2fnuzEEEEEvRNS_18TensorIteratorBaseERKT_EUliE_EEviT1_)
	.align		4
        /*006c*/ 	.word	index@(__assertfail)
	.align		4
        /*0070*/ 	.word	index@(_ZN2at6native27unrolled_elementwise_kernelINS0_11FillFunctorIN3c1015Float8_e5m2fnuzEEESt5arrayIPcLm1EELi4E23TrivialOffsetCalculatorILi0EjES9_ILi1EjENS0_6memory12LoadWithCastILi0EEENSC_13StoreWithCastILi1EEEEEviT_T0_T2_T3_T4_T5_)
	.align		4
        /*0074*/ 	.word	index@(__assertfail)
	.align		4
        /*0078*/ 	.word	index@(_ZN2at6native18elementwise_kernelILi128ELi4EZNS0_15gpu_kernel_implINS0_11FillFunctorIN3c1011Float8_e5m2EEEEEvRNS_18TensorIteratorBaseERKT_EUliE_EEviT1_)
	.align		4
        /*007c*/ 	.word	index@(__assertfail)
	.align		4
        /*0080*/ 	.word	index@(_ZN2at6native27unrolled_elementwise_kernelINS0_11FillFunctorIN3c1011Float8_e5m2EEESt5arrayIPcLm1EELi4E23TrivialOffsetCalculatorILi0EjES9_ILi1EjENS0_6memory12LoadWithCastILi0EEENSC_13StoreWithCastILi1EEEEEviT_T0_T2_T3_T4_T5_)
	.align		4
        /*0084*/ 	.word	index@(__assertfail)
	.align		4
        /*0088*/ 	.word	index@(_ZN2at6native18elementwise_kernelILi128ELi4EZNS0_15gpu_kernel_implINS0_11FillFunctorIN3c108BFloat16EEEEEvRNS_18TensorIteratorBaseERKT_EUliE_EEviT1_)
	.align		4
        /*008c*/ 	.word	index@(__assertfail)
	.align		4
        /*0090*/ 	.word	index@(_ZN2at6native27unrolled_elementwise_kernelINS0_11FillFunctorIN3c108BFloat16EEESt5arrayIPcLm1EELi4E23TrivialOffsetCalculatorILi0EjES9_ILi1EjENS0_6memory12LoadWithCastILi0EEENSC_13StoreWithCastILi1EEEEEviT_T0_T2_T3_T4_T5_)
	.align		4
        /*0094*/ 	.word	index@(__assertfail)
	.align		4
        /*0098*/ 	.word	index@(_ZN2at6native18elementwise_kernelILi128ELi4EZNS0_15gpu_kernel_implINS0_11FillFunctorIN3c104HalfEEEEEvRNS_18TensorIteratorBaseERKT_EUliE_EEviT1_)
	.align		4
        /*009c*/ 	.word	index@(__assertfail)
	.align		4
        /*00a0*/ 	.word	index@(_ZN2at6native27unrolled_elementwise_kernelINS0_11FillFunctorIN3c104HalfEEESt5arrayIPcLm1EELi4E23TrivialOffsetCalculatorILi0EjES9_ILi1EjENS0_6memory12LoadWithCastILi0EEENSC_13StoreWithCastILi1EEEEEviT_T0_T2_T3_T4_T5_)
	.align		4
        /*00a4*/ 	.word	index@(__assertfail)
	.align		4
        /*00a8*/ 	.word	index@(_ZN2at6native18elementwise_kernelILi128ELi4EZNS0_15gpu_kernel_implINS0_11FillFunctorIbEEEEvRNS_18TensorIteratorBaseERKT_EUliE_EEviT1_)
	.align		4
        /*00ac*/ 	.word	index@(__assertfail)
	.align		4
        /*00b0*/ 	.word	index@(_ZN2at6native27unrolled_elementwise_kernelINS0_11FillFunctorIbEESt5arrayIPcLm1EELi4E23TrivialOffsetCalculatorILi0EjES7_ILi1EjENS0_6memory12LoadWithCastILi0EEENSA_13StoreWithCastILi1EEEEEviT_T0_T2_T3_T4_T5_)
	.align		4
        /*00b4*/ 	.word	index@(__assertfail)
	.align		4
        /*00b8*/ 	.word	index@(_ZN2at6native18elementwise_kernelILi128ELi4EZNS0_15gpu_kernel_implINS0_11FillFunctorIN3c107complexINS4_4HalfEEEEEEEvRNS_18TensorIteratorBaseERKT_EUliE_EEviT1_)
	.align		4
        /*00bc*/ 	.word	index@(__assertfail)
	.align		4
        /*00c0*/ 	.word	index@(_ZN2at6native27unrolled_elementwise_kernelINS0_11FillFunctorIN3c107complexINS3_4HalfEEEEESt5arrayIPcLm1EELi4E23TrivialOffsetCalculatorILi0EjESB_ILi1EjENS0_6memory12LoadWithCastILi0EEENSE_13StoreWithCastILi1EEEEEviT_T0_T2_T3_T4_T5_)
	.align		4
        /*00c4*/ 	.word	index@(__assertfail)
	.align		4
        /*00c8*/ 	.word	index@(_ZN2at6native18elementwise_kernelILi128ELi4EZNS0_15gpu_kernel_implINS0_11FillFunctorIN3c107complexIfEEEEEEvRNS_18TensorIteratorBaseERKT_EUliE_EEviT1_)
	.align		4
        /*00cc*/ 	.word	index@(__assertfail)
	.align		4
        /*00d0*/ 	.word	index@(_ZN2at6native27unrolled_elementwise_kernelINS0_11FillFunctorIN3c107complexIfEEEESt5arrayIPcLm1EELi4E23TrivialOffsetCalculatorILi0EjESA_ILi1EjENS0_6memory12LoadWithCastILi0EEENSD_13StoreWithCastILi1EEEEEviT_T0_T2_T3_T4_T5_)
	.align		4
        /*00d4*/ 	.word	index@(__assertfail)
	.align		4
        /*00d8*/ 	.word	index@(_ZN2at6native18elementwise_kernelILi128ELi4EZNS0_15gpu_kernel_implINS0_11FillFunctorIN3c107complexIdEEEEEEvRNS_18TensorIteratorBaseERKT_EUliE_EEviT1_)
	.align		4
        /*00dc*/ 	.word	index@(__assertfail)
	.align		4
        /*00e0*/ 	.word	index@(_ZN2at6native27unrolled_elementwise_kernelINS0_11FillFunctorIN3c107complexIdEEEESt5arrayIPcLm1EELi4E23TrivialOffsetCalculatorILi0EjESA_ILi1EjENS0_6memory12LoadWithCastILi0EEENSD_13StoreWithCastILi1EEEEEviT_T0_T2_T3_T4_T5_)
	.align		4
        /*00e4*/ 	.word	index@(__assertfail)
	.align		4
        /*00e8*/ 	.word	index@(_ZN2at6native18elementwise_kernelILi128ELi4EZNS0_15gpu_kernel_implINS0_11FillFunctorIfEEEEvRNS_18TensorIteratorBaseERKT_EUliE_EEviT1_)
	.align		4
        /*00ec*/ 	.word	index@(__assertfail)
	.align		4
        /*00f0*/ 	.word	index@(_ZN2at6native27unrolled_elementwise_kernelINS0_11FillFunctorIfEESt5arrayIPcLm1EELi4E23TrivialOffsetCalculatorILi0EjES7_ILi1EjENS0_6memory12LoadWithCastILi0EEENSA_13StoreWithCastILi1EEEEEviT_T0_T2_T3_T4_T5_)
	.align		4
        /*00f4*/ 	.word	index@(__assertfail)
	.align		4
        /*00f8*/ 	.word	index@(_ZN2at6native18elementwise_kernelILi128ELi4EZNS0_15gpu_kernel_implINS0_11FillFunctorIdEEEEvRNS_18TensorIteratorBaseERKT_EUliE_EEviT1_)
	.align		4
        /*00fc*/ 	.word	index@(__assertfail)
	.align		4
        /*0100*/ 	.word	index@(_ZN2at6native27unrolled_elementwise_kernelINS0_11FillFunctorIdEESt5arrayIPcLm1EELi4E23TrivialOffsetCalculatorILi0EjES7_ILi1EjENS0_6memory12LoadWithCastILi0EEENSA_13StoreWithCastILi1EEEEEviT_T0_T2_T3_T4_T5_)
	.align		4
        /*0104*/ 	.word	index@(__assertfail)
	.align		4
        /*0108*/ 	.word	index@(_ZN2at6native18elementwise_kernelILi128ELi4EZNS0_15gpu_kernel_implINS0_11FillFunctorIsEEEEvRNS_18TensorIteratorBaseERKT_EUliE_EEviT1_)
	.align		4
        /*010c*/ 	.word	index@(__assertfail)
	.align		4
        /*0110*/ 	.word	index@(_ZN2at6native27unrolled_elementwise_kernelINS0_11FillFunctorIsEESt5arrayIPcLm1EELi4E23TrivialOffsetCalculatorILi0EjES7_ILi1EjENS0_6memory12LoadWithCastILi0EEENSA_13StoreWithCastILi1EEEEEviT_T0_T2_T3_T4_T5_)
	.align		4
        /*0114*/ 	.word	index@(__assertfail)
	.align		4
        /*0118*/ 	.word	index@(_ZN2at6native18elementwise_kernelILi128ELi4EZNS0_15gpu_kernel_implINS0_11FillFunctorIlEEEEvRNS_18TensorIteratorBaseERKT_EUliE_EEviT1_)
	.align		4
        /*011c*/ 	.word	index@(__assertfail)
	.align		4
        /*0120*/ 	.word	index@(_ZN2at6native27unrolled_elementwise_kernelINS0_11FillFunctorIlEESt5arrayIPcLm1EELi4E23TrivialOffsetCalculatorILi0EjES7_ILi1EjENS0_6memory12LoadWithCastILi0EEENSA_13StoreWithCastILi1EEEEEviT_T0_T2_T3_T4_T5_)
	.align		4
        /*0124*/ 	.word	index@(__assertfail)
	.align		4
        /*0128*/ 	.word	index@(_ZN2at6native18elementwise_kernelILi128ELi4EZNS0_15gpu_kernel_implINS0_11FillFunctorIiEEEEvRNS_18TensorIteratorBaseERKT_EUliE_EEviT1_)
	.align		4
        /*012c*/ 	.word	index@(__assertfail)
	.align		4
        /*0130*/ 	.word	index@(_ZN2at6native27unrolled_elementwise_kernelINS0_11FillFunctorIiEESt5arrayIPcLm1EELi4E23TrivialOffsetCalculatorILi0EjES7_ILi1EjENS0_6memory12LoadWithCastILi0EEENSA_13StoreWithCastILi1EEEEEviT_T0_T2_T3_T4_T5_)
	.align		4
        /*0134*/ 	.word	index@(__assertfail)
	.align		4
        /*0138*/ 	.word	index@(_ZN2at6native18elementwise_kernelILi128ELi4EZNS0_15gpu_kernel_implINS0_11FillFunctorIaEEEEvRNS_18TensorIteratorBaseERKT_EUliE_EEviT1_)
	.align		4
        /*013c*/ 	.word	index@(__assertfail)
	.align		4
        /*0140*/ 	.word	index@(_ZN2at6native27unrolled_elementwise_kernelINS0_11FillFunctorIaEESt5arrayIPcLm1EELi4E23TrivialOffsetCalculatorILi0EjES7_ILi1EjENS0_6memory12LoadWithCastILi0EEENSA_13StoreWithCastILi1EEEEEviT_T0_T2_T3_T4_T5_)
	.align		4
        /*0144*/ 	.word	index@(__assertfail)
	.align		4
        /*0148*/ 	.word	index@(_ZN2at6native18elementwise_kernelILi128ELi4EZNS0_15gpu_kernel_implINS0_11FillFunctorIhEEEEvRNS_18TensorIteratorBaseERKT_EUliE_EEviT1_)
	.align		4
        /*014c*/ 	.word	index@(__assertfail)
	.align		4
        /*0150*/ 	.word	index@(_ZN2at6native27unrolled_elementwise_kernelINS0_11FillFunctorIhEESt5arrayIPcLm1EELi4E23TrivialOffsetCalculatorILi0EjES7_ILi1EjENS0_6memory12LoadWithCastILi0EEENSA_13StoreWithCastILi1EEEEEviT_T0_T2_T3_T4_T5_)
	.align		4
        /*0154*/ 	.word	index@(__assertfail)
	.align		4
        /*0158*/ 	.word	0x00000000
	.align		4
        /*015c*/ 	.word	0xfffffffe
	.align		4
        /*0160*/ 	.word	0x00000000
	.align		4
        /*0164*/ 	.word	0xfffffffd
	.align		4
        /*0168*/ 	.word	0x00000000
	.align		4
        /*016c*/ 	.word	0xfffffffc


//--------------------- .nv.constant4             --------------------------
	.section	.nv.constant4,"a",@progbits
	.align	8
	.align		8
.nv.constant4:
        /*0000*/ 	.dword	__assertfail
	.align		8
        /*0008*/ 	.dword	__unnamed_1
	.align		8
        /*0010*/ 	.dword	__unnamed_2
	.align		8
        /*0018*/ 	.dword	__unnamed_3
	.align		8
        /*0020*/ 	.dword	__unnamed_4
	.align		8
        /*0028*/ 	.dword	__unnamed_5
	.align		8
        /*0030*/ 	.dword	__unnamed_6
	.align		8
        /*0038*/ 	.dword	__unnamed_7
	.align		8
        /*0040*/ 	.dword	__unnamed_8
	.align		8
        /*0048*/ 	.dword	__unnamed_9
	.align		8
        /*0050*/ 	.dword	__unnamed_10
	.align		8
        /*0058*/ 	.dword	__unnamed_11
	.align		8
        /*0060*/ 	.dword	__unnamed_12
	.align		8
        /*0068*/ 	.dword	__unnamed_13
	.align		8
        /*0070*/ 	.dword	__unnamed_14
	.align		8
        /*0078*/ 	.dword	__unnamed_15
	.align		8
        /*0080*/ 	.dword	__unnamed_16
	.align		8
        /*0088*/ 	.dword	__unnamed_17
	.align		8
        /*0090*/ 	.dword	__unnamed_18
	.align		8
        /*0098*/ 	.dword	__unnamed_19
	.align		8
        /*00a0*/ 	.dword	__unnamed_20
	.align		8
        /*00a8*/ 	.dword	__unnamed_21
	.align		8
        /*00b0*/ 	.dword	_ZN44_INTERNAL_db5239c5_13_FillKernel_cu_e561d9724cuda3std3__45__cpo5beginE
	.align		8
        /*00b8*/ 	.dword	_ZN44_INTERNAL_db5239c5_13_FillKernel_cu_e561d9724cuda3std3__45__cpo3endE
	.align		8
        /*00c0*/ 	.dword	_ZN44_INTERNAL_db5239c5_13_FillKernel_cu_e561d9724cuda3std3__45__cpo6cbeginE
	.align		8
        /*00c8*/ 	.dword	_ZN44_INTERNAL_db5239c5_13_FillKernel_cu_e561d9724cuda3std3__45__cpo4cendE
	.align		8
        /*00d0*/ 	.dword	_ZN44_INTERNAL_db5239c5_13_FillKernel_cu_e561d9724cuda3std3__45__cpo6rbeginE
	.align		8
        /*00d8*/ 	.dword	_ZN44_INTERNAL_db5239c5_13_FillKernel_cu_e561d9724cuda3std3__45__cpo4rendE
	.align		8
        /*00e0*/ 	.dword	_ZN44_INTERNAL_db5239c5_13_FillKernel_cu_e561d9724cuda3std3__45__cpo7crbeginE
	.align		8
        /*00e8*/ 	.dword	_ZN44_INTERNAL_db5239c5_13_FillKernel_cu_e561d9724cuda3std3__45__cpo5crendE
	.align		8
        /*00f0*/ 	.dword	_ZN44_INTERNAL_db5239c5_13_FillKernel_cu_e561d9724cuda3std3__446_GLOBAL__N__db5239c5_13_FillKernel_cu_e561d9726ignoreE
	.align		8
        /*00f8*/ 	.dword	_ZN44_INTERNAL_db5239c5_13_FillKernel_cu_e561d9724cuda3std3__419piecewise_constructE
	.align		8
        /*0100*/ 	.dword	_ZN44_INTERNAL_db5239c5_13_FillKernel_cu_e561d9724cuda3std3__48in_placeE
	.align		8
        /*0108*/ 	.dword	_ZN44_INTERNAL_db5239c5_13_FillKernel_cu_e561d9724cuda3std3__420unreachable_sentinelE
	.align		8
        /*0110*/ 	.dword	_ZN44_INTERNAL_db5239c5_13_FillKernel_cu_e561d9724cuda3std6ranges3__45__cpo4swapE
	.align		8
        /*0118*/ 	.dword	_ZN44_INTERNAL_db5239c5_13_FillKernel_cu_e561d9724cuda3std6ranges3__45__cpo9iter_moveE
	.align		8
        /*0120*/ 	.dword	_ZN44_INTERNAL_db5239c5_13_FillKernel_cu_e561d9724cuda3std6ranges3__45__cpo5beginE
	.align		8
        /*0128*/ 	.dword	_ZN44_INTERNAL_db5239c5_13_FillKernel_cu_e561d9724cuda3std6ranges3__45__cpo3endE
	.align		8
        /*0130*/ 	.dword	_ZN44_INTERNAL_db5239c5_13_FillKernel_cu_e561d9724cuda3std6ranges3__45__cpo6cbeginE
	.align		8
        /*0138*/ 	.dword	_ZN44_INTERNAL_db5239c5_13_FillKernel_cu_e561d9724cuda3std6ranges3__45__cpo4cendE
	.align		8
        /*0140*/ 	.dword	_ZN44_INTERNAL_db5239c5_13_FillKernel_cu_e561d9724cuda3std6ranges3__45__cpo7advanceE
	.align		8
        /*0148*/ 	.dword	_ZN44_INTERNAL_db5239c5_13_FillKernel_cu_e561d9724cuda3std6ranges3__45__cpo9iter_swapE
	.align		8
        /*0150*/ 	.dword	_ZN44_INTERNAL_db5239c5_13_FillKernel_cu_e561d9724cuda3std6ranges3__45__cpo4nextE
	.align		8
        /*0158*/ 	.dword	_ZN44_INTERNAL_db5239c5_13_FillKernel_cu_e561d9724cuda3std6ranges3__45__cpo4prevE
	.align		8
        /*0160*/ 	.dword	_ZN44_INTERNAL_db5239c5_13_FillKernel_cu_e561d9724cuda3std6ranges3__45__cpo4dataE
	.align		8
        /*0168*/ 	.dword	_ZN44_INTERNAL_db5239c5_13_FillKernel_cu_e561d9724cuda3std6ranges3__45__cpo5cdataE
	.align		8
        /*0170*/ 	.dword	_ZN44_INTERNAL_db5239c5_13_FillKernel_cu_e561d9724cuda3std6ranges3__45__cpo4sizeE
	.align		8
        /*0178*/ 	.dword	_ZN44_INTERNAL_db5239c5_13_FillKernel_cu_e561d9724cuda3std6ranges3__45__cpo5ssizeE
	.align		8
        /*0180*/ 	.dword	_ZN44_INTERNAL_db5239c5_13_FillKernel_cu_e561d9724cuda3std6ranges3__45__cpo8distanceE
	.align		8
        /*0188*/ 	.dword	_ZN44_INTERNAL_db5239c5_13_FillKernel_cu_e561d9726thrust24THRUST_300001_SM_1000_NS6system6detail10sequential3seqE
	.align		8
        /*0190*/ 	.dword	$str$5
	.align		8
        /*0198*/ 	.dword	$str$6


//--------------------- .text._ZN2at6native18elementwise_kernelILi128ELi4EZNS0_15gpu_kernel_implINS0_11FillFunctorImEEEEvRNS_18TensorIteratorBaseERKT_EUliE_EEviT1_ --------------------------
	.section	.text._ZN2at6native18elementwise_kernelILi128ELi4EZNS0_15gpu_kernel_implINS0_11FillFunctorImEEEEvRNS_18TensorIteratorBaseERKT_EUliE_EEviT1_,"ax",@progbits
	.align	128
        .global         _ZN2at6native18elementwise_kernelILi128ELi4EZNS0_15gpu_kernel_implINS0_11FillFunctorImEEEEvRNS_18TensorIteratorBaseERKT_EUliE_EEviT1_
        .type           _ZN2at6native18elementwise_kernelILi128ELi4EZNS0_15gpu_kernel_implINS0_11FillFunctorImEEEEvRNS_18TensorIteratorBaseERKT_EUliE_EEviT1_,@function
        .size           _ZN2at6native18elementwise_kernelILi128ELi4EZNS0_15gpu_kernel_implINS0_11FillFunctorImEEEEvRNS_18TensorIteratorBaseERKT_EUliE_EEviT1_,(.L_x_7267 - _ZN2at6native18elementwise_kernelILi128ELi4EZNS0_15gpu_kernel_implINS0_11FillFunctorImEEEEvRNS_18TensorIteratorBaseERKT_EUliE_EEviT1_)
        .other          _ZN2at6native18elementwise_kernelILi128ELi4EZNS0_15gpu_kernel_implINS0_11FillFunctorImEEEEvRNS_18TensorIteratorBaseERKT_EUliE_EEviT1_,@"STO_CUDA_ENTRY STV_DEFAULT"
_ZN2at6native18elementwise_kernelILi128ELi4EZNS0_15gpu_kernel_implINS0_11FillFunctorImEEEEvRNS_18TensorIteratorBaseERKT_EUliE_EEviT1_:
.text._ZN2at6native18elementwise_kernelILi128ELi4EZNS0_15gpu_kernel_implINS0_11FillFunctorImEEEEvRNS_18TensorIteratorBaseERKT_EUliE_EEviT1_:
[----:B------:R-:W0:Y:S08]  /*0000*/  LDC R1, c[0x0][0x37c] ;  /* 0x0000df00ff017b82 */ /* 0x000e300000000800 */
[----:B------:R-:W1:Y:S01]  /*0010*/  LDC.64 R10, c[0x0][0x528] ;  /* 0x00014a00ff0a7b82 */ /* 0x000e620000000a00 */
[----:B------:R-:W2:Y:S01]  /*0020*/  S2R R23, SR_TID.X ;  /* 0x0000000000177919 */ /* 0x000ea20000002100 */
[----:B------:R-:W3:Y:S01]  /*0030*/  LDCU UR39, c[0x0][0x388] ;  /* 0x00007100ff2777ac */ /* 0x000ee20008000800 */
[----:B------:R-:W-:Y:S01]  /*0040*/  IMAD.MOV.U32 R24, RZ, RZ, 0x7f ;  /* 0x0000007fff187424 */ /* 0x000fe200078e00ff */
[----:B------:R-:W-:Y:S01]  /*0050*/  BSSY.RECONVERGENT B6, `(.L_x_0) ;  /* 0x00001e4000067945 */ /* 0x000fe20003800200 */
[----:B------:R-:W4:Y:S03]  /*0060*/  LDCU UR5, c[0x0][0x380] ;  /* 0x00007000ff0577ac */ /* 0x000f260008000800 */
[----:B------:R-:W5:Y:S01]  /*0070*/  S2UR UR4, SR_CTAID.X ;  /* 0x00000000000479c3 */ /* 0x000f620000002500 */
[----:B------:R-:W0:Y:S07]  /*0080*/  LDCU.64 UR36, c[0x0][0x358] ;  /* 0x00006b00ff2477ac */ /* 0x000e2e0008000a00 */
[----:B------:R-:W4:Y:S01]  /*0090*/  LDC.64 R4, c[0x0][0x528] ;  /* 0x00014a00ff047b82 */ /* 0x000f220000000a00 */
[----:B---3--:R-:W-:Y:S01]  /*00a0*/  UIADD3 UR40, UPT, UPT, UR39, -0x1, URZ ;  /* 0xffffffff27287890 */ /* 0x008fe2000fffe0ff */
[----:B-1----:R-:W1:Y:S06]  /*00b0*/  I2F.U64 R28, R10 ;  /* 0x0000000a001c7312 */ /* 0x002e6c0000301000 */
[----:B------:R-:W3:Y:S01]  /*00c0*/  LDC.U8 R2, c[0x0][0x530] ;  /* 0x00014c00ff027b82 */ /* 0x000ee20000000000 */
[----:B------:R-:W-:-:S04]  /*00d0*/  UISETP.LT.U32.AND UP0, UPT, UR40, 0x18, UPT ;  /* 0x000000182800788c */ /* 0x000fc8000bf01070 */
[----:B------:R-:W-:Y:S02]  /*00e0*/  USEL UR38, UR40, 0x18, UP0 ;  /* 0x0000001828267887 */ /* 0x000fe40008000000 */
[----:B-----5:R-:W-:Y:S01]  /*00f0*/  USHF.L.U32 UR4, UR4, 0x9, URZ ;  /* 0x0000000904047899 */ /* 0x020fe200080006ff */
[----:B------:R5:W0:Y:S01]  /*0100*/  I2F.F64.U64 R16, R10 ;  /* 0x0000000a00107312 */ /* 0x000a220000301800 */
[----:B------:R-:W-:-:S04]  /*0110*/  UIADD3 UR38, UPT, UPT, UR38, 0x1, URZ ;  /* 0x0000000126267890 */ /* 0x000fc8000fffe0ff */
[----:B--2---:R-:W-:Y:S01]  /*0120*/  LOP3.LUT R23, R23, UR4, RZ, 0xfc, !PT ;  /* 0x0000000417177c12 */ /* 0x004fe2000f8efcff */
[C---:B-1----:R-:W-:Y:S01]  /*0130*/  FADD.FTZ R35, R28.reuse, 8192 ;  /* 0x460000001c237421 */ /* 0x042fe20000010000 */
[--C-:B------:R-:W-:Y:S01]  /*0140*/  SHF.R.U32.HI R37, RZ, 0x17, R28.reuse ;  /* 0x00000017ff257819 */ /* 0x100fe2000001161c */
[C---:B------:R-:W-:Y:S01]  /*0150*/  FADD.FTZ R32, R28.reuse, 64 ;  /* 0x428000001c207421 */ /* 0x040fe20000010000 */
[--C-:B------:R-:W-:Y:S01]  /*0160*/  SHF.R.U32.HI R0, RZ, 0x16, R28.reuse ;  /* 0x00000016ff007819 */ /* 0x100fe2000001161c */
[----:B------:R-:W-:Y:S01]  /*0170*/  FADD.FTZ R26, R28, 16384 ;  /* 0x468000001c1a7421 */ /* 0x000fe20000010000 */
[C---:B------:R-:W-:Y:S01]  /*0180*/  LOP3.LUT P0, RZ, R37.reuse, 0x3fffff, R28, 0xf8, !PT ;  /* 0x003fffff25ff7812 */ /* 0x040fe2000780f81c */
[----:B------:R-:W-:Y:S01]  /*0190*/  VIADD R38, R37, 0x1 ;  /* 0x0000000125267836 */ /* 0x000fe20000000000 */
[----:B------:R-:W-:Y:S01]  /*01a0*/  LOP3.LUT R0, R0, 0x1, RZ, 0xc0, !PT ;  /* 0x0000000100007812 */ /* 0x000fe200078ec0ff */
[----:B------:R-:W-:Y:S01]  /*01b0*/  FADD.FTZ R22, R28, 128 ;  /* 0x430000001c167421 */ /* 0x000fe20000010000 */
[----:B----4-:R-:W-:-:S02]  /*01c0*/  ISETP.NE.U32.AND P1, PT, R4, RZ, PT ;  /* 0x000000ff0400720c */ /* 0x010fc40003f25070 */
[----:B------:R-:W-:Y:S02]  /*01d0*/  ISETP.EQ.U32.AND P0, PT, R0, 0x1, P0 ;  /* 0x000000010000780c */ /* 0x000fe40000702070 */
[----:B------:R-:W-:Y:S02]  /*01e0*/  ISETP.NE.AND.EX P1, PT, R5, RZ, PT, P1 ;  /* 0x000000ff0500720c */ /* 0x000fe40003f25310 */
[--C-:B------:R-:W-:Y:S02]  /*01f0*/  SHF.R.U32.HI R0, RZ, 0x14, R28.reuse ;  /* 0x00000014ff007819 */ /* 0x100fe4000001161c */
[----:B------:R-:W-:Y:S02]  /*0200*/  SHF.R.U32.HI R5, RZ, 0x15, R28 ;  /* 0x00000015ff057819 */ /* 0x000fe4000001161c */
[----:B------:R-:W-:Y:S02]  /*0210*/  ISETP.GE.AND P3, PT, R23, UR5, PT ;  /* 0x0000000517007c0c */ /* 0x000fe4000bf66270 */
[----:B------:R-:W-:-:S02]  /*0220*/  LOP3.LUT R3, R0, 0x1, RZ, 0xc0, !PT ;  /* 0x0000000100037812 */ /* 0x000fc400078ec0ff */
[----:B------:R-:W-:Y:S01]  /*0230*/  LOP3.LUT R5, R5, 0x1, RZ, 0xc0, !PT ;  /* 0x0000000105057812 */ /* 0x000fe200078ec0ff */
[----:B------:R-:W-:Y:S01]  /*0240*/  @!P0 IMAD.MOV R38, RZ, RZ, R37 ;  /* 0x000000ffff268224 */ /* 0x000fe200078e0225 */
[C---:B------:R-:W-:Y:S02]  /*0250*/  IADD3 R3, PT, PT, R28.reuse, R3, RZ ;  /* 0x000000031c037210 */ /* 0x040fe40007ffe0ff */
[C---:B------:R-:W-:Y:S01]  /*0260*/  ISETP.GT.U32.AND P2, PT, R28.reuse, 0x7f800000, PT ;  /* 0x7f8000001c00780c */ /* 0x040fe20003f44070 */
[----:B------:R-:W-:Y:S01]  /*0270*/  IMAD.IADD R5, R28, 0x1, R5 ;  /* 0x000000011c057824 */ /* 0x000fe200078e0205 */
[C---:B------:R-:W-:Y:S01]  /*0280*/  IADD3 R36, PT, PT, R3.reuse, 0x487ffff, RZ ;  /* 0x0487ffff03247810 */ /* 0x040fe20007ffe0ff */
[----:B------:R-:W-:Y:S01]  /*0290*/  VIADD R31, R3, 0x407ffff ;  /* 0x0407ffff031f7836 */ /* 0x000fe20000000000 */
[----:B------:R-:W-:Y:S01]  /*02a0*/  SEL R24, R24, 0x7c, P2 ;  /* 0x0000007c18187807 */ /* 0x000fe20001000000 */
[C---:B------:R-:W-:Y:S01]  /*02b0*/  VIADD R33, R5.reuse, 0x88fffff ;  /* 0x088fffff05217836 */ /* 0x040fe20000000000 */
[----:B------:R-:W-:-:S02]  /*02c0*/  IADD3 R27, PT, PT, R5, 0x80fffff, RZ ;  /* 0x080fffff051b7810 */ /* 0x000fc40007ffe0ff */
[----:B------:R-:W-:Y:S02]  /*02d0*/  LOP3.LUT R34, R35, 0xff, RZ, 0xc0, !PT ;  /* 0x000000ff23227812 */ /* 0x000fe400078ec0ff */
[----:B------:R-:W-:Y:S02]  /*02e0*/  LOP3.LUT R30, R32, 0xff, RZ, 0xc0, !PT ;  /* 0x000000ff201e7812 */ /* 0x000fe400078ec0ff */
[----:B------:R-:W-:Y:S02]  /*02f0*/  SEL R25, RZ, 0x1, !P1 ;  /* 0x00000001ff197807 */ /* 0x000fe40004800000 */
[----:B------:R-:W-:Y:S02]  /*0300*/  SHF.R.U32.HI R36, RZ, 0x14, R36 ;  /* 0x00000014ff247819 */ /* 0x000fe40000011624 */
[----:B------:R-:W-:Y:S02]  /*0310*/  SHF.R.U32.HI R31, RZ, 0x14, R31 ;  /* 0x00000014ff1f7819 */ /* 0x000fe4000001161f */
[----:B------:R-:W-:-:S02]  /*0320*/  SHF.R.U32.HI R33, RZ, 0x15, R33 ;  /* 0x00000015ff217819 */ /* 0x000fc40000011621 */
[----:B------:R-:W-:Y:S01]  /*0330*/  SHF.R.U32.HI R27, RZ, 0x15, R27 ;  /* 0x00000015ff1b7819 */ /* 0x000fe2000001161b */
[----:B0--3-5:R-:W-:Y:S06]  /*0340*/  @P3 BRA `(.L_x_1) ;  /* 0x0000001800d03947 */ /* 0x029fec0003800000 */
[----:B------:R-:W-:Y:S01]  /*0350*/  UISETP.NE.AND UP0, UPT, UR39, URZ, UPT ;  /* 0x000000ff2700728c */ /* 0x000fe2000bf05270 */
[----:B------:R-:W-:-:S08]  /*0360*/  CS2R R6, SRZ ;  /* 0x0000000000067805 */ /* 0x000fd0000001ff00 */
[----:B------:R-:W-:Y:S05]  /*0370*/  BRA.U !UP0, `(.L_x_2) ;  /* 0x0000001108507547 */ /* 0x000fea000b800000 */
[----:B------:R-:W0:Y:S01]  /*0380*/  LDCU.64 UR4, c[0x0][0x390] ;  /* 0x00007200ff0477ac */ /* 0x000e220008000a00 */
[----:B------:R-:W-:Y:S02]  /*0390*/  IMAD.MOV.U32 R6, RZ, RZ, RZ ;  /* 0x000000ffff067224 */ /* 0x000fe400078e00ff */
[----:B------:R-:W-:Y:S01]  /*03a0*/  IMAD.MOV.U32 R7, RZ, RZ, R23 ;  /* 0x000000ffff077224 */ /* 0x000fe200078e0017 */
[----:B------:R-:W1:Y:S01]  /*03b0*/  LDCU UR6, c[0x0][0x38c] ;  /* 0x00007180ff0677ac */ /* 0x000e620008000800 */
[----:B------:R-:W2:Y:S01]  /*03c0*/  LDCU UR7, c[0x0][0x4b8] ;  /* 0x00009700ff0777ac */ /* 0x000ea20008000800 */
[----:B------:R-:W-:Y:S01]  /*03d0*/  UISETP.NE.AND UP0, UPT, UR40, URZ, UPT ;  /* 0x000000ff2800728c */ /* 0x000fe2000bf05270 */
[----:B0-----:R-:W-:-:S05]  /*03e0*/  IMAD.HI.U32 R8, R23, UR4, R6 ;  /* 0x0000000417087c27 */ /* 0x001fca000f8e0006 */
[----:B------:R-:W-:-:S04]  /*03f0*/  SHF.R.U32.HI R9, RZ, UR5, R8 ;  /* 0x00000005ff097c19 */ /* 0x000fc80008011608 */
[----:B------:R-:W-:-:S05]  /*0400*/  IADD3 R0, PT, PT, -R9, RZ, RZ ;  /* 0x000000ff09007210 */ /* 0x000fca0007ffe1ff */
[----:B-1----:R-:W-:-:S04]  /*0410*/  IMAD R0, R0, UR6, R23 ;  /* 0x0000000600007c24 */ /* 0x002fc8000f8e0217 */
[----:B--2---:R-:W-:Y:S01]  /*0420*/  IMAD R0, R0, UR7, RZ ;  /* 0x0000000700007c24 */ /* 0x004fe2000f8e02ff */
[----:B------:R-:W-:Y:S06]  /*0430*/  BRA.U !UP0, `(.L_x_3) ;  /* 0x0000001108187547 */ /* 0x000fec000b800000 */
[----:B------:R-:W0:Y:S01]  /*0440*/  LDCU.64 UR6, c[0x0][0x398] ;  /* 0x00007300ff0677ac */ /* 0x000e220008000a00 */
[----:B------:R-:W-:Y:S01]  /*0450*/  IMAD.MOV.U32 R8, RZ, RZ, RZ ;  /* 0x000000ffff087224 */ /* 0x000fe200078e00ff */
[----:B------:R-:W1:Y:S01]  /*0460*/  LDCU UR4, c[0x0][0x3a0] ;  /* 0x00007400ff0477ac */ /* 0x000e620008000800 */
[----:B------:R-:W2:Y:S01]  /*0470*/  LDCU UR5, c[0x0][0x4bc] ;  /* 0x00009780ff0577ac */ /* 0x000ea20008000800 */
[----:B------:R-:W-:Y:S01]  /*0480*/  UISETP.NE.AND UP0, UPT, UR38, 0x2, UPT ;  /* 0x000000022600788c */ /* 0x000fe2000bf05270 */
[----:B0-----:R-:W-:-:S05]  /*0490*/  IMAD.HI.U32 R6, R9, UR7, R8 ;  /* 0x0000000709067c27 */ /* 0x001fca000f8e0008 */
[----:B-1----:R-:W-:-:S05]  /*04a0*/  SHF.R.U32.HI R7, RZ, UR4, R6 ;  /* 0x00000004ff077c19 */ /* 0x002fca0008011606 */
[----:B------:R-:W-:-:S04]  /*04b0*/  IMAD.MOV R3, RZ, RZ, -R7 ;  /* 0x000000ffff037224 */ /* 0x000fc800078e0a07 */
[----:B------:R-:W-:-:S04]  /*04c0*/  IMAD R9, R3, UR6, R9 ;  /* 0x0000000603097c24 */ /* 0x000fc8000f8e0209 */
[----:B--2---:R-:W-:Y:S01]  /*04d0*/  IMAD R0, R9, UR5, R0 ;  /* 0x0000000509007c24 */ /* 0x004fe2000f8e0200 */
[----:B------:R-:W-:Y:S06]  /*04e0*/  BRA.U !UP0, `(.L_x_3) ;  /* 0x0000000d08ec7547 */ /* 0x000fec000b800000 */
[----:B------:R-:W0:Y:S01]  /*04f0*/  LDCU.64 UR4, c[0x0][0x3a8] ;  /* 0x00007500ff0477ac */ /* 0x000e220008000a00 */
[----:B------:R-:W-:Y:S01]  /*0500*/  HFMA2 R6, -RZ, RZ, 0, 0 ;  /* 0x00000000ff067431 */ /* 0x000fe200000001ff */
[----:B------:R-:W1:Y:S01]  /*0510*/  LDCU UR6, c[0x0][0x3a4] ;  /* 0x00007480ff0677ac */ /* 0x000e620008000800 */
[----:B------:R-:W2:Y:S01]  /*0520*/  LDCU UR7, c[0x0][0x4c0] ;  /* 0x00009800ff0777ac */ /* 0x000ea20008000800 */
[----:B------:R-:W-:Y:S02]  /*0530*/  UISETP.NE.AND UP0, UPT, UR38, 0x3, UPT ;  /* 0x000000032600788c */ /* 0x000fe4000bf05270 */
[----:B0-----:R-:W-:-:S05]  /*0540*/  IMAD.HI.U32 R8, R7, UR4, R6 ;  /* 0x0000000407087c27 */ /* 0x001fca000f8e0006 */
[----:B------:R-:W-:-:S05]  /*0550*/  SHF.R.U32.HI R9, RZ, UR5, R8 ;  /* 0x00000005ff097c19 */ /* 0x000fca0008011608 */
[----:B------:R-:W-:-:S04]  /*0560*/  IMAD.MOV R3, RZ, RZ, -R9 ;  /* 0x000000ffff037224 */ /* 0x000fc800078e0a09 */
[----:B-1----:R-:W-:-:S04]  /*0570*/  IMAD R7, R3, UR6, R7 ;  /* 0x0000000603077c24 */ /* 0x002fc8000f8e0207 */
[----:B--2---:R-:W-:Y:S01]  /*0580*/  IMAD R0, R7, UR7, R0 ;  /* 0x0000000707007c24 */ /* 0x004fe2000f8e0200 */
[----:B------:R-:W-:Y:S06]  /*0590*/  BRA.U !UP0, `(.L_x_3) ;  /* 0x0000000d08c07547 */ /* 0x000fec000b800000 */
[----:B------:R-:W0:Y:S01]  /*05a0*/  LDCU.64 UR6, c[0x0][0x3b0] ;  /* 0x00007600ff0677ac */ /* 0x000e220008000a00 */
[----:B------:R-:W-:Y:S01]  /*05b0*/  IMAD.MOV.U32 R8, RZ, RZ, RZ ;  /* 0x000000ffff087224 */ /* 0x000fe200078e00ff */
[----:B------:R-:W1:Y:S01]  /*05c0*/  LDCU UR4, c[0x0][0x3b8] ;  /* 0x00007700ff0477ac */ /* 0x000e620008000800 */
[----:B------:R-:W2:Y:S01]  /*05d0*/  LDCU UR5, c[0x0][0x4c4] ;  /* 0x00009880ff0577ac */ /* 0x000ea20008000800 */
[----:B------:R-:W-:Y:S01]  /*05e0*/  UISETP.NE.AND UP0, UPT, UR38, 0x4, UPT ;  /* 0x000000042600788c */ /* 0x000fe2000bf05270 */
[----:B0-----:R-:W-:-:S05]  /*05f0*/  IMAD.HI.U32 R6, R9, UR7, R8 ;  /* 0x0000000709067c27 */ /* 0x001fca000f8e0008 */
[----:B-1----:R-:W-:-:S04]  /*0600*/  SHF.R.U32.HI R7, RZ, UR4, R6 ;  /* 0x00000004ff077c19 */ /* 0x002fc80008011606 */
[----:B------:R-:W-:-:S05]  /*0610*/  IADD3 R3, PT, PT, -R7, RZ, RZ ;  /* 0x000000ff07037210 */ /* 0x000fca0007ffe1ff */
[----:B------:R-:W-:-:S04]  /*0620*/  IMAD R9, R3, UR6, R9 ;  /* 0x0000000603097c24 */ /* 0x000fc8000f8e0209 */
        /* <DEDUP_REMOVED lines=8> */
[----:B------:R-:W-:-:S05]  /*06b0*/  SHF.R.U32.HI R9, RZ, UR5, R8 ;  /* 0x00000005ff097c19 */ /* 0x000fca0008011608 */
[----:B------:R-:W-:-:S04]  /*06c0*/  IMAD.MOV R3, RZ, RZ, -R9 ;  /* 0x000000ffff037224 */ /* 0x000fc800078e0a09 */
[----:B-1----:R-:W-:-:S04]  /*06d0*/  IMAD R7, R3, UR6, R7 ;  /* 0x0000000603077c24 */ /* 0x002fc8000f8e0207 */
[----:B--2---:R-:W-:Y:S01]  /*06e0*/  IMAD R0, R7, UR7, R0 ;  /* 0x0000000707007c24 */ /* 0x004fe2000f8e0200 */
[----:B------:R-:W-:Y:S06]  /*06f0*/  BRA.U !UP0, `(.L_x_3) ;  /* 0x0000000d08687547 */ /* 0x000fec000b800000 */
[----:B------:R-:W0:Y:S01]  /*0700*/  LDCU.64 UR6, c[0x0][0x3c8] ;  /* 0x00007900ff0677ac */ /* 0x000e220008000a00 */
[----:B------:R-:W-:Y:S01]  /*0710*/  MOV R8, RZ ;  /* 0x000000ff00087202 */ /* 0x000fe20000000f00 */
[----:B------:R-:W1:Y:S01]  /*0720*/  LDCU UR4, c[0x0][0x3d0] ;  /* 0x00007a00ff0477ac */ /* 0x000e620008000800 */
[----:B------:R-:W2:Y:S01]  /*0730*/  LDCU UR5, c[0x0][0x4cc] ;  /* 0x00009980ff0577ac */ /* 0x000ea20008000800 */
[----:B------:R-:W-:Y:S02]  /*0740*/  UISETP.NE.AND UP0, UPT, UR38, 0x6, UPT ;  /* 0x000000062600788c */ /* 0x000fe4000bf05270 */
[----:B0-----:R-:W-:-:S05]  /*0750*/  IMAD.HI.U32 R6, R9, UR7, R8 ;  /* 0x0000000709067c27 */ /* 0x001fca000f8e0008 */
[----:B-1----:R-:W-:-:S05]  /*0760*/  SHF.R.U32.HI R7, RZ, UR4, R6 ;  /* 0x00000004ff077c19 */ /* 0x002fca0008011606 */
[----:B------:R-:W-:-:S04]  /*0770*/  IMAD.MOV R3, RZ, RZ, -R7 ;  /* 0x000000ffff037224 */ /* 0x000fc800078e0a07 */
        /* <DEDUP_REMOVED lines=9> */
[----:B------:R-:W-:-:S04]  /*0810*/  SHF.R.U32.HI R9, RZ, UR5, R8 ;  /* 0x00000005ff097c19 */ /* 0x000fc80008011608 */
[----:B------:R-:W-:-:S05]  /*0820*/  IADD3 R3, PT, PT, -R9, RZ, RZ ;  /* 0x000000ff09037210 */ /* 0x000fca0007ffe1ff */
        /* <DEDUP_REMOVED lines=193> */
[----:B------:R-:W2:Y:S02]  /*1440*/  LDCU UR7, c[0x0][0x518] ;  /* 0x0000a300ff0777ac */ /* 0x000ea40008000800 */
[----:B0-----:R-:W-:-:S05]  /*1450*/  IMAD.HI.U32 R3, R7, UR4, R6 ;  /* 0x0000000407037c27 */ /* 0x001fca000f8e0006 */
[----:B------:R-:W-:-:S04]  /*1460*/  SHF.R.U32.HI R3, RZ, UR5, R3 ;  /* 0x00000005ff037c19 */ /* 0x000fc80008011603 */
[----:B------:R-:W-:-:S05]  /*1470*/  IADD3 R3, PT, PT, -R3, RZ, RZ ;  /* 0x000000ff03037210 */ /* 0x000fca0007ffe1ff */
[----:B-1----:R-:W-:-:S04]  /*1480*/  IMAD R7, R3, UR6, R7 ;  /* 0x0000000603077c24 */ /* 0x002fc8000f8e0207 */
[----:B--2---:R-:W-:-:S07]  /*1490*/  IMAD R0, R7, UR7, R0 ;  /* 0x0000000707007c24 */ /* 0x004fce000f8e0200 */
.L_x_3:
[----:B------:R-:W-:Y:S02]  /*14a0*/  IMAD.MOV.U32 R6, RZ, RZ, R0 ;  /* 0x000000ffff067224 */ /* 0x000fe400078e0000 */
[----:B------:R-:W-:-:S07]  /*14b0*/  IMAD.MOV.U32 R7, RZ, RZ, RZ ;  /* 0x000000ffff077224 */ /* 0x000fce00078e00ff */
.L_x_2:
[----:B------:R-:W0:Y:S01]  /*14c0*/  LDCU.64 UR4, c[0x0][0x520] ;  /* 0x0000a400ff0477ac */ /* 0x000e220008000a00 */
[----:B------:R-:W-:-:S04]  /*14d0*/  PRMT R0, R2, 0x9910, RZ ;  /* 0x0000991002007816 */ /* 0x000fc800000000ff */
[----:B------:R-:W-:Y:S02]  /*14e0*/  ISETP.GT.AND P0, PT, R0, 0x9, PT ;  /* 0x000000090000780c */ /* 0x000fe40003f04270 */
[----:B0-----:R-:W-:-:S04]  /*14f0*/  IADD3 R6, P1, PT, R6, UR4, RZ ;  /* 0x0000000406067c10 */ /* 0x001fc8000ff3e0ff */
[----:B------:R-:W-:-:S07]  /*1500*/  IADD3.X R7, PT, PT, R7, UR5, RZ, P1, !PT ;  /* 0x0000000507077c10 */ /* 0x000fce0008ffe4ff */
[----:B------:R-:W-:Y:S05]  /*1510*/  @P0 BRA `(.L_x_4) ;  /* 0x0000000000d40947 */ /* 0x000fea0003800000 */
[----:B------:R-:W-:-:S13]  /*1520*/  ISETP.GT.AND P0, PT, R0, 0x4, PT ;  /* 0x000000040000780c */ /* 0x000fda0003f04270 */
[----:B------:R-:W-:Y:S05]  /*1530*/  @P0 BRA `(.L_x_5) ;  /* 0x0000000000640947 */ /* 0x000fea0003800000 */
[----:B------:R-:W-:-:S13]  /*1540*/  ISETP.GT.AND P0, PT, R0, 0x1, PT ;  /* 0x000000010000780c */ /* 0x000fda0003f04270 */
[----:B------:R-:W-:Y:S05]  /*1550*/  @P0 BRA `(.L_x_6) ;  /* 0x0000000000280947 */ /* 0x000fea0003800000 */
[----:B------:R-:W-:-:S13]  /*1560*/  ISETP.NE.AND P0, PT, R2, RZ, PT ;  /* 0x000000ff0200720c */ /* 0x000fda0003f05270 */
[----:B------:R-:W-:Y:S05]  /*1570*/  @!P0 BRA `(.L_x_7) ;  /* 0x0000000000148947 */ /* 0x000fea0003800000 */
[----:B------:R-:W-:-:S13]  /*1580*/  ISETP.NE.AND P0, PT, R0, 0x1, PT ;  /* 0x000000010000780c */ /* 0x000fda0003f05270 */
[----:B------:R-:W-:Y:S05]  /*1590*/  @P0 BRA `(.L_x_8) ;  /* 0x0000000400d80947 */ /* 0x000fea0003800000 */
[----:B------:R-:W0:Y:S02]  /*15a0*/  LDC.U8 R3, c[0x0][0x528] ;  /* 0x00014a00ff037b82 */ /* 0x000e240000000000 */
[----:B0-----:R0:W-:Y:S01]  /*15b0*/  STG.E.U8 desc[UR36][R6.64], R3 ;  /* 0x0000000306007986 */ /* 0x0011e2000c101124 */
[----:B------:R-:W-:Y:S05]  /*15c0*/  BRA `(.L_x_9) ;  /* 0x00000008002c7947 */ /* 0x000fea0003800000 */
.L_x_7:
[----:B------:R-:W0:Y:S02]  /*15d0*/  LDC.U8 R3, c[0x0][0x528] ;  /* 0x00014a00ff037b82 */ /* 0x000e240000000000 */
[----:B0-----:R0:W-:Y:S01]  /*15e0*/  STG.E.U8 desc[UR36][R6.64], R3 ;  /* 0x0000000306007986 */ /* 0x0011e2000c101124 */
[----:B------:R-:W-:Y:S05]  /*15f0*/  BRA `(.L_x_9) ;  /* 0x0000000800207947 */ /* 0x000fea0003800000 */
.L_x_6:
[----:B------:R-:W-:-:S13]  /*1600*/  ISETP.NE.AND P0, PT, R0, 0x2, PT ;  /* 0x000000020000780c */ /* 0x000fda0003f05270 */
[----:B------:R-:W-:Y:S05]  /*1610*/  @!P0 BRA `(.L_x_10) ;  /* 0x0000000000208947 */ /* 0x000fea0003800000 */
[----:B------:R-:W-:-:S13]  /*1620*/  ISETP.NE.AND P0, PT, R0, 0x3, PT ;  /* 0x000000030000780c */ /* 0x000fda0003f05270 */
[----:B------:R-:W-:Y:S05]  /*1630*/  @!P0 BRA `(.L_x_11) ;  /* 0x0000000000108947 */ /* 0x000fea0003800000 */
[----:B------:R-:W-:-:S13]  /*1640*/  ISETP.NE.AND P0, PT, R0, 0x4, PT ;  /* 0x000000040000780c */ /* 0x000fda0003f05270 */
[----:B------:R-:W-:Y:S05]  /*1650*/  @P0 BRA `(.L_x_8) ;  /* 0x0000000400a80947 */ /* 0x000fea0003800000 */
[----:B------:R0:W-:Y:S01]  /*1660*/  STG.E.64 desc[UR36][R6.64], R10 ;  /* 0x0000000a06007986 */ /* 0x0001e2000c101b24 */
[----:B------:R-:W-:Y:S05]  /*1670*/  BRA `(.L_x_9) ;  /* 0x0000000800007947 */ /* 0x000fea0003800000 */
.L_x_11:
[----:B------:R0:W-:Y:S01]  /*1680*/  STG.E desc[UR36][R6.64], R4 ;  /* 0x0000000406007986 */ /* 0x0001e2000c101924 */
[----:B------:R-:W-:Y:S05]  /*1690*/  BRA `(.L_x_9) ;  /* 0x0000000400f87947 */ /* 0x000fea0003800000 */
.L_x_10:
[----:B------:R-:W0:Y:S02]  /*16a0*/  LDC.U16 R3, c[0x0][0x528] ;  /* 0x00014a00ff037b82 */ /* 0x000e240000000400 */
[----:B0-----:R0:W-:Y:S01]  /*16b0*/  STG.E.U16 desc[UR36][R6.64], R3 ;  /* 0x0000000306007986 */ /* 0x0011e2000c101524 */
[----:B------:R-:W-:Y:S05]  /*16c0*/  BRA `(.L_x_9) ;  /* 0x0000000400ec7947 */ /* 0x000fea0003800000 */
.L_x_5:
[----:B------:R-:W-:-:S13]  /*16d0*/  ISETP.GT.AND P0, PT, R0, 0x6, PT ;  /* 0x000000060000780c */ /* 0x000fda0003f04270 */
[----:B------:R-:W-:Y:S05]  /*16e0*/  @P0 BRA `(.L_x_12) ;  /* 0x0000000000240947 */ /* 0x000fea0003800000 */
[----:B------:R-:W-:-:S13]  /*16f0*/  ISETP.NE.AND P0, PT, R0, 0x5, PT ;  /* 0x000000050000780c */ /* 0x000fda0003f05270 */
[----:B------:R-:W-:Y:S05]  /*1700*/  @!P0 BRA `(.L_x_13) ;  /* 0x0000000000108947 */ /* 0x000fea0003800000 */
[----:B------:R-:W-:-:S13]  /*1710*/  ISETP.NE.AND P0, PT, R0, 0x6, PT ;  /* 0x000000060000780c */ /* 0x000fda0003f05270 */
[----:B------:R-:W-:Y:S05]  /*1720*/  @P0 BRA `(.L_x_8) ;  /* 0x0000000400740947 */ /* 0x000fea0003800000 */
[----:B------:R0:W-:Y:S01]  /*1730*/  STG.E desc[UR36][R6.64], R28 ;  /* 0x0000001c06007986 */ /* 0x0001e2000c101924 */
[----:B------:R-:W-:Y:S05]  /*1740*/  BRA `(.L_x_9) ;  /* 0x0000000400cc7947 */ /* 0x000fea0003800000 */
.L_x_13:
[----:B------:R-:W-:-:S05]  /*1750*/  F2FP.F16.F32.PACK_AB R0, RZ, R28 ;  /* 0x0000001cff00723e */ /* 0x000fca00000000ff */
[----:B------:R0:W-:Y:S01]  /*1760*/  STG.E.U16 desc[UR36][R6.64], R0 ;  /* 0x0000000006007986 */ /* 0x0001e2000c101524 */
[----:B------:R-:W-:Y:S05]  /*1770*/  BRA `(.L_x_9) ;  /* 0x0000000400c07947 */ /* 0x000fea0003800000 */
.L_x_12:
[----:B------:R-:W-:-:S13]  /*1780*/  ISETP.NE.AND P0, PT, R0, 0x7, PT ;  /* 0x000000070000780c */ /* 0x000fda0003f05270 */
[----:B------:R-:W-:Y:S05]  /*1790*/  @!P0 BRA `(.L_x_14) ;  /* 0x00000000002c8947 */ /* 0x000fea0003800000 */
[----:B------:R-:W-:-:S13]  /*17a0*/  ISETP.NE.AND P0, PT, R0, 0x8, PT ;  /* 0x000000080000780c */ /* 0x000fda0003f05270 */
[----:B------:R-:W-:Y:S05]  /*17b0*/  @!P0 BRA `(.L_x_15) ;  /* 0x0000000000148947 */ /* 0x000fea0003800000 */
[----:B------:R-:W-:-:S13]  /*17c0*/  ISETP.NE.AND P0, PT, R0, 0x9, PT ;  /* 0x000000090000780c */ /* 0x000fda0003f05270 */
[----:B------:R-:W-:Y:S05]  /*17d0*/  @P0 BRA `(.L_x_8) ;  /* 0x0000000400480947 */ /* 0x000fea0003800000 */
[----:B------:R-:W-:-:S05]  /*17e0*/  HFMA2 R29, -RZ, RZ, 0, 0 ;  /* 0x00000000ff1d7431 */ /* 0x000fca00000001ff */
[----:B------:R0:W-:Y:S01]  /*17f0*/  STG.E.64 desc[UR36][R6.64], R28 ;  /* 0x0000001c06007986 */ /* 0x0001e2000c101b24 */
[----:B------:R-:W-:Y:S05]  /*1800*/  BRA `(.L_x_9) ;  /* 0x00000004009c7947 */ /* 0x000fea0003800000 */
.L_x_15:
[----:B------:R-:W-:-:S04]  /*1810*/  F2FP.F16.F32.PACK_AB R3, RZ, R28 ;  /* 0x0000001cff03723e */ /* 0x000fc800000000ff */
[----:B------:R-:W-:-:S05]  /*1820*/  PRMT R3, R3, 0x5410, RZ ;  /* 0x0000541003037816 */ /* 0x000fca00000000ff */
[----:B------:R0:W-:Y:S01]  /*1830*/  STG.E desc[UR36][R6.64], R3 ;  /* 0x0000000306007986 */ /* 0x0001e2000c101924 */
[----:B------:R-:W-:Y:S05]  /*1840*/  BRA `(.L_x_9) ;  /* 0x00000004008c7947 */ /* 0x000fea0003800000 */
.L_x_14:
[----:B------:R0:W-:Y:S01]  /*1850*/  STG.E.64 desc[UR36][R6.64], R16 ;  /* 0x0000001006007986 */ /* 0x0001e2000c101b24 */
[----:B------:R-:W-:Y:S05]  /*1860*/  BRA `(.L_x_9) ;  /* 0x0000000400847947 */ /* 0x000fea0003800000 */
.L_x_4:
[----:B------:R-:W-:-:S13]  /*1870*/  ISETP.GT.AND P0, PT, R0, 0x18, PT ;  /* 0x000000180000780c */ /* 0x000fda0003f04270 */
[----:B------:R-:W-:Y:S05]  /*1880*/  @P0 BRA `(.L_x_16) ;  /* 0x0000000000800947 */ /* 0x000fea0003800000 */
[----:B------:R-:W-:-:S13]  /*1890*/  ISETP.GT.AND P0, PT, R0, 0xe, PT ;  /* 0x0000000e0000780c */ /* 0x000fda0003f04270 */
[----:B------:R-:W-:Y:S05]  /*18a0*/  @P0 BRA `(.L_x_17) ;  /* 0x0000000000240947 */ /* 0x000fea0003800000 */
[----:B------:R-:W-:-:S13]  /*18b0*/  ISETP.NE.AND P0, PT, R0, 0xa, PT ;  /* 0x0000000a0000780c */ /* 0x000fda0003f05270 */
[----:B------:R-:W-:Y:S05]  /*18c0*/  @!P0 BRA `(.L_x_18) ;  /* 0x0000000000108947 */ /* 0x000fea0003800000 */
[----:B------:R-:W-:-:S13]  /*18d0*/  ISETP.NE.AND P0, PT, R0, 0xb, PT ;  /* 0x0000000b0000780c */ /* 0x000fda0003f05270 */
[----:B------:R-:W-:Y:S05]  /*18e0*/  @P0 BRA `(.L_x_8) ;  /* 0x0000000400040947 */ /* 0x000fea0003800000 */
[----:B------:R0:W-:Y:S01]  /*18f0*/  STG.E.U8 desc[UR36][R6.64], R25 ;  /* 0x0000001906007986 */ /* 0x0001e2000c101124 */
[----:B------:R-:W-:Y:S05]  /*1900*/  BRA `(.L_x_9) ;  /* 0x00000004005c7947 */ /* 0x000fea0003800000 */
.L_x_18:
[----:B------:R-:W-:-:S05]  /*1910*/  CS2R R18, SRZ ;  /* 0x0000000000127805 */ /* 0x000fca000001ff00 */
[----:B------:R0:W-:Y:S01]  /*1920*/  STG.E.128 desc[UR36][R6.64], R16 ;  /* 0x0000001006007986 */ /* 0x0001e2000c101d24 */
[----:B------:R-:W-:Y:S05]  /*1930*/  BRA `(.L_x_9) ;  /* 0x0000000400507947 */ /* 0x000fea0003800000 */
.L_x_17:
[----:B------:R-:W-:-:S13]  /*1940*/  ISETP.NE.AND P0, PT, R0, 0xf, PT ;  /* 0x0000000f0000780c */ /* 0x000fda0003f05270 */
[----:B------:R-:W-:Y:S05]  /*1950*/  @!P0 BRA `(.L_x_19) ;  /* 0x0000000000408947 */ /* 0x000fea0003800000 */
[----:B------:R-:W-:-:S13]  /*1960*/  ISETP.NE.AND P0, PT, R0, 0x17, PT ;  /* 0x000000170000780c */ /* 0x000fda0003f05270 */
[----:B------:R-:W-:Y:S05]  /*1970*/  @!P0 BRA `(.L_x_20) ;  /* 0x0000000000208947 */ /* 0x000fea0003800000 */
[----:B------:R-:W-:-:S13]  /*1980*/  ISETP.NE.AND P0, PT, R0, 0x18, PT ;  /* 0x000000180000780c */ /* 0x000fda0003f05270 */
[----:B------:R-:W-:Y:S05]  /*1990*/  @P0 BRA `(.L_x_8) ;  /* 0x0000000000d80947 */ /* 0x000fea0003800000 */
[C---:B------:R-:W-:Y:S02]  /*19a0*/  ISETP.GE.U32.AND P1, PT, R28.reuse, 0x3c800000, PT ;  /* 0x3c8000001c00780c */ /* 0x040fe40003f26070 */
[----:B------:R-:W-:Y:S02]  /*19b0*/  ISETP.GT.U32.AND P0, PT, R28, 0x43efffff, PT ;  /* 0x43efffff1c00780c */ /* 0x000fe40003f04070 */
[----:B------:R-:W-:-:S04]  /*19c0*/  SEL R0, R26, R31, !P1 ;  /* 0x0000001f1a007207 */ /* 0x000fc80004800000 */
[----:B------:R-:W-:-:S05]  /*19d0*/  SEL R3, R0, 0x7f, !P0 ;  /* 0x0000007f00037807 */ /* 0x000fca0004000000 */
[----:B------:R0:W-:Y:S01]  /*19e0*/  STG.E.U8 desc[UR36][R6.64], R3 ;  /* 0x0000000306007986 */ /* 0x0001e2000c101124 */
[----:B------:R-:W-:Y:S05]  /*19f0*/  BRA `(.L_x_9) ;  /* 0x0000000400207947 */ /* 0x000fea0003800000 */
.L_x_20:
[C---:B------:R-:W-:Y:S02]  /*1a00*/  ISETP.GE.U32.AND P1, PT, R28.reuse, 0x38800000, PT ;  /* 0x388000001c00780c */ /* 0x040fe40003f26070 */
[----:B------:R-:W-:Y:S02]  /*1a10*/  ISETP.GT.U32.AND P0, PT, R28, 0x477fffff, PT ;  /* 0x477fffff1c00780c */ /* 0x000fe40003f04070 */
[----:B------:R-:W-:-:S04]  /*1a20*/  SEL R3, R22, R27, !P1 ;  /* 0x0000001b16037207 */ /* 0x000fc80004800000 */
[----:B------:R-:W-:-:S05]  /*1a30*/  SEL R3, R24, R3, P0 ;  /* 0x0000000318037207 */ /* 0x000fca0000000000 */
[----:B------:R0:W-:Y:S01]  /*1a40*/  STG.E.U8 desc[UR36][R6.64], R3 ;  /* 0x0000000306007986 */ /* 0x0001e2000c101124 */
[----:B------:R-:W-:Y:S05]  /*1a50*/  BRA `(.L_x_9) ;  /* 0x0000000400087947 */ /* 0x000fea0003800000 */
.L_x_19:
[----:B------:R-:W-:-:S05]  /*1a60*/  F2FP.BF16.F32.PACK_AB R0, RZ, R28 ;  /* 0x0000001cff00723e */ /* 0x000fca00000010ff */
[----:B------:R0:W-:Y:S01]  /*1a70*/  STG.E.U16 desc[UR36][R6.64], R0 ;  /* 0x0000000006007986 */ /* 0x0001e2000c101524 */
[----:B------:R-:W-:Y:S05]  /*1a80*/  BRA `(.L_x_9) ;  /* 0x0000000000fc7947 */ /* 0x000fea0003800000 */
.L_x_16:
[----:B------:R-:W-:-:S13]  /*1a90*/  ISETP.GT.AND P0, PT, R0, 0x1b, PT ;  /* 0x0000001b0000780c */ /* 0x000fda0003f04270 */
[----:B------:R-:W-:Y:S05]  /*1aa0*/  @P0 BRA `(.L_x_21) ;  /* 0x00000000007c0947 */ /* 0x000fea0003800000 */
[----:B------:R-:W-:-:S13]  /*1ab0*/  ISETP.NE.AND P0, PT, R0, 0x19, PT ;  /* 0x000000190000780c */ /* 0x000fda0003f05270 */
[----:B------:R-:W-:Y:S05]  /*1ac0*/  @!P0 BRA `(.L_x_22) ;  /* 0x0000000000488947 */ /* 0x000fea0003800000 */
[----:B------:R-:W-:-:S13]  /*1ad0*/  ISETP.NE.AND P0, PT, R0, 0x1a, PT ;  /* 0x0000001a0000780c */ /* 0x000fda0003f05270 */
[----:B------:R-:W-:Y:S05]  /*1ae0*/  @!P0 BRA `(.L_x_23) ;  /* 0x0000000000148947 */ /* 0x000fea0003800000 */
[----:B------:R-:W-:-:S13]  /*1af0*/  ISETP.NE.AND P0, PT, R0, 0x1b, PT ;  /* 0x0000001b0000780c */ /* 0x000fda0003f05270 */
[----:B------:R-:W-:Y:S05]  /*1b00*/  @P0 BRA `(.L_x_8) ;  /* 0x00000000007c0947 */ /* 0x000fea0003800000 */
[----:B------:R-:W0:Y:S02]  /*1b10*/  LDC.U16 R3, c[0x0][0x528] ;  /* 0x00014a00ff037b82 */ /* 0x000e240000000400 */
[----:B0-----:R3:W-:Y:S01]  /*1b20*/  STG.E.U16 desc[UR36][R6.64], R3 ;  /* 0x0000000306007986 */ /* 0x0017e2000c101524 */
[----:B------:R-:W-:Y:S05]  /*1b30*/  BRA `(.L_x_9) ;  /* 0x0000000000d07947 */ /* 0x000fea0003800000 */
.L_x_23:
[----:B------:R-:W-:Y:S01]  /*1b40*/  ISETP.GT.U32.AND P0, PT, R28, 0x437fffff, PT ;  /* 0x437fffff1c00780c */ /* 0x000fe20003f04070 */
[----:B------:R-:W-:-:S12]  /*1b50*/  IMAD.MOV.U32 R3, RZ, RZ, 0x80 ;  /* 0x00000080ff037424 */ /* 0x000fd800078e00ff */
[----:B------:R-:W-:Y:S05]  /*1b60*/  @P0 BRA `(.L_x_24) ;  /* 0x0000000000180947 */ /* 0x000fea0003800000 */
[----:B------:R-:W-:Y:S02]  /*1b70*/  ISETP.NE.AND P0, PT, R34, RZ, PT ;  /* 0x000000ff2200720c */ /* 0x000fe40003f05270 */
[C---:B------:R-:W-:Y:S02]  /*1b80*/  ISETP.GT.U32.AND P1, PT, R28.reuse, 0x3bffffff, PT ;  /* 0x3bffffff1c00780c */ /* 0x040fe40003f24070 */
[----:B------:R-:W-:Y:S02]  /*1b90*/  ISETP.LT.U32.AND P0, PT, R28, 0x3c000000, !P0 ;  /* 0x3c0000001c00780c */ /* 0x000fe40004701070 */
[----:B------:R-:W-:Y:S02]  /*1ba0*/  PRMT R3, RZ, 0x7610, R3 ;  /* 0x00007610ff037816 */ /* 0x000fe40000000003 */
[----:B------:R-:W-:-:S09]  /*1bb0*/  SEL R0, R36, R35, P1 ;  /* 0x0000002324007207 */ /* 0x000fd20000800000 */
[----:B------:R-:W-:-:S07]  /*1bc0*/  @!P0 PRMT R3, R0, 0x7610, R3 ;  /* 0x0000761000038816 */ /* 0x000fce0000000003 */
.L_x_24:
[----:B------:R4:W-:Y:S01]  /*1bd0*/  STG.E.U8 desc[UR36][R6.64], R3 ;  /* 0x0000000306007986 */ /* 0x0009e2000c101124 */
[----:B------:R-:W-:Y:S05]  /*1be0*/  BRA `(.L_x_9) ;  /* 0x0000000000a47947 */ /* 0x000fea0003800000 */
.L_x_22:
        /* <DEDUP_REMOVED lines=9> */
.L_x_25:
[----:B------:R5:W-:Y:S01]  /*1c80*/  STG.E.U8 desc[UR36][R6.64], R3 ;  /* 0x0000000306007986 */ /* 0x000be2000c101124 */
[----:B------:R-:W-:Y:S05]  /*1c90*/  BRA `(.L_x_9) ;  /* 0x0000000000787947 */ /* 0x000fea0003800000 */
.L_x_21:
[----:B------:R-:W-:-:S13]  /*1ca0*/  ISETP.NE.AND P0, PT, R0, 0x1c, PT ;  /* 0x0000001c0000780c */ /* 0x000fda0003f05270 */
[----:B------:R-:W-:Y:S05]  /*1cb0*/  @!P0 BRA `(.L_x_26) ;  /* 0x00000000006c8947 */ /* 0x000fea0003800000 */
[----:B------:R-:W-:-:S13]  /*1cc0*/  ISETP.NE.AND P0, PT, R0, 0x1d, PT ;  /* 0x0000001d0000780c */ /* 0x000fda0003f05270 */
[----:B------:R-:W-:Y:S05]  /*1cd0*/  @!P0 BRA `(.L_x_27) ;  /* 0x00000000005c8947 */ /* 0x000fea0003800000 */
[----:B------:R-:W-:-:S13]  /*1ce0*/  ISETP.NE.AND P0, PT, R0, 0x2c, PT ;  /* 0x0000002c0000780c */ /* 0x000fda0003f05270 */
[----:B------:R-:W-:Y:S05]  /*1cf0*/  @!P0 BRA `(.L_x_28) ;  /* 0x0000000000448947 */ /* 0x000fea0003800000 */
.L_x_8:
[----:B------:R-:W-:Y:S01]  /*1d00*/  MOV R14, 0x0 ;  /* 0x00000000000e7802 */ /* 0x000fe20000000f00 */
[----:B------:R-:W0:Y:S01]  /*1d10*/  LDCU.64 UR4, c[0x4][0x190] ;  /* 0x01003200ff0477ac */ /* 0x000e220008000a00 */
[----:B------:R-:W-:Y:S02]  /*1d20*/  HFMA2 R8, -RZ, RZ, 0, 6.020069122314453125e-06 ;  /* 0x00000065ff087431 */ /* 0x000fe400000001ff */
[----:B------:R-:W-:Y:S01]  /*1d30*/  IMAD.MOV.U32 R12, RZ, RZ, 0x1 ;  /* 0x00000001ff0c7424 */ /* 0x000fe200078e00ff */
[----:B------:R-:W1:Y:S01]  /*1d40*/  LDCU.64 UR6, c[0x4][0x198] ;  /* 0x01003300ff0677ac */ /* 0x000e620008000a00 */
[----:B------:R-:W2:Y:S01]  /*1d50*/  LDC.64 R14, c[0x4][R14] ;  /* 0x010000000e0e7b82 */ /* 0x000ea20000000a00 */
[----:B------:R-:W-:Y:S01]  /*1d60*/  IMAD.MOV.U32 R13, RZ, RZ, RZ ;  /* 0x000000ffff0d7224 */ /* 0x000fe200078e00ff */
[----:B------:R-:W3:Y:S01]  /*1d70*/  LDCU.64 UR8, c[0x4][0xa8] ;  /* 0x01001500ff0877ac */ /* 0x000ee20008000a00 */
[----:B0-----:R-:W-:Y:S01]  /*1d80*/  MOV R4, UR4 ;  /* 0x0000000400047c02 */ /* 0x001fe20008000f00 */
[----:B------:R-:W-:-:S02]  /*1d90*/  IMAD.U32 R5, RZ, RZ, UR5 ;  /* 0x00000005ff057e24 */ /* 0x000fc4000f8e00ff */
[----:B-1----:R-:W-:Y:S01]  /*1da0*/  IMAD.U32 R6, RZ, RZ, UR6 ;  /* 0x00000006ff067e24 */ /* 0x002fe2000f8e00ff */
[----:B------:R-:W-:Y:S01]  /*1db0*/  MOV R7, UR7 ;  /* 0x0000000700077c02 */ /* 0x000fe20008000f00 */
[----:B---3--:R-:W-:Y:S02]  /*1dc0*/  IMAD.U32 R10, RZ, RZ, UR8 ;  /* 0x00000008ff0a7e24 */ /* 0x008fe4000f8e00ff */
[----:B------:R-:W-:-:S07]  /*1dd0*/  IMAD.U32 R11, RZ, RZ, UR9 ;  /* 0x00000009ff0b7e24 */ /* 0x000fce000f8e00ff */
[----:B------:R-:W-:-:S07]  /*1de0*/  LEPC R20, `(.L_x_29) ;  /* 0x000000001014794e */ /* 0x000fce0000000000 */
[----:B--2---:R-:W-:Y:S05]  /*1df0*/  CALL.ABS.NOINC R14 ;  /* 0x000000000e007343 */ /* 0x004fea0003c00000 */
.L_x_29:
[----:B------:R-:W-:Y:S05]  /*1e00*/  BRA `(.L_x_9) ;  /* 0x00000000001c7947 */ /* 0x000fea0003800000 */
.L_x_28:
[----:B------:R-:W-:-:S04]  /*1e10*/  ISETP.NE.AND P0, PT, R37, 0xff, PT ;  /* 0x000000ff2500780c */ /* 0x000fc80003f05270 */
[----:B------:R-:W-:-:S05]  /*1e20*/  SEL R3, R38, 0xffff, P0 ;  /* 0x0000ffff26037807 */ /* 0x000fca0000000000 */
[----:B------:R2:W-:Y:S01]  /*1e30*/  STG.E.U8 desc[UR36][R6.64], R3 ;  /* 0x0000000306007986 */ /* 0x0005e2000c101124 */
[----:B------:R-:W-:Y:S05]  /*1e40*/  BRA `(.L_x_9) ;  /* 0x00000000000c7947 */ /* 0x000fea0003800000 */
.L_x_27:
[----:B------:R1:W-:Y:S01]  /*1e50*/  STG.E.64 desc[UR36][R6.64], R10 ;  /* 0x0000000a06007986 */ /* 0x0003e2000c101b24 */
[----:B------:R-:W-:Y:S05]  /*1e60*/  BRA `(.L_x_9) ;  /* 0x0000000000047947 */ /* 0x000fea0003800000 */
.L_x_26:
[----:B------:R0:W-:Y:S02]  /*1e70*/  STG.E desc[UR36][R6.64], R4 ;  /* 0x0000000406007986 */ /* 0x0001e4000c101924 */
.L_x_9:
[----:B------:R-:W-:-:S07]  /*1e80*/  IADD3 R23, PT, PT, R23, 0x80, RZ ;  /* 0x0000008017177810 */ /* 0x000fce0007ffe0ff */
.L_x_1:
[----:B------:R-:W-:Y:S05]  /*1e90*/  BSYNC.RECONVERGENT B6 ;  /* 0x0000000000067941 */ /* 0x000fea0003800200 */
.L_x_0:
[----:B------:R-:W0:Y:S01]  /*1ea0*/  LDCU UR4, c[0x0][0x380] ;  /* 0x00007000ff0477ac */ /* 0x000e220008000800 */
[----:B------:R-:W-:Y:S01]  /*1eb0*/  BSSY.RECONVERGENT B6, `(.L_x_30) ;  /* 0x00001bb000067945 */ /* 0x000fe20003800200 */
[----:B0-----:R-:W-:-:S13]  /*1ec0*/  ISETP.GE.AND P0, PT, R23, UR4, PT ;  /* 0x0000000417007c0c */ /* 0x001fda000bf06270 */
[----:B------:R-:W-:Y:S05]  /*1ed0*/  @P0 BRA `(.L_x_31) ;  /* 0x0000001800e00947 */ /* 0x000fea0003800000 */
[----:B------:R-:W0:Y:S01]  /*1ee0*/  LDCU UR4, c[0x0][0x388] ;  /* 0x00007100ff0477ac */ /* 0x000e220008000800 */
[----:B------:R-:W-:Y:S01]  /*1ef0*/  CS2R R4, SRZ ;  /* 0x0000000000047805 */ /* 0x000fe2000001ff00 */
[----:B0-----:R-:W-:-:S09]  /*1f00*/  UISETP.NE.AND UP0, UPT, UR4, URZ, UPT ;  /* 0x000000ff0400728c */ /* 0x001fd2000bf05270 */
[----:B------:R-:W-:Y:S05]  /*1f10*/  BRA.U !UP0, `(.L_x_32) ;  /* 0x0000001108507547 */ /* 0x000fea000b800000 */
[----:B------:R-:W1:Y:S01]  /*1f20*/  LDCU.64 UR4, c[0x0][0x390] ;  /* 0x00007200ff0477ac */ /* 0x000e620008000a00 */
[----:B------:R-:W-:Y:S02]  /*1f30*/  IMAD.MOV.U32 R4, RZ, RZ, RZ ;  /* 0x000000ffff047224 */ /* 0x000fe400078e00ff */
[----:B------:R-:W-:Y:S01]  /*1f40*/  IMAD.MOV.U32 R5, RZ, RZ, R23 ;  /* 0x000000ffff057224 */ /* 0x000fe200078e0017 */
[----:B------:R-:W0:Y:S01]  /*1f50*/  LDCU UR6, c[0x0][0x38c] ;  /* 0x00007180ff0677ac */ /* 0x000e220008000800 */
[----:B------:R-:W0:Y:S01]  /*1f60*/  LDCU UR7, c[0x0][0x4b8] ;  /* 0x00009700ff0777ac */ /* 0x000e220008000800 */
[----:B------:R-:W-:Y:S01]  /*1f70*/  UISETP.NE.AND UP0, UPT, UR40, URZ, UPT ;  /* 0x000000ff2800728c */ /* 0x000fe2000bf05270 */
[----:B-12345:R-:W-:-:S05]  /*1f80*/  IMAD.HI.U32 R6, R23, UR4, R4 ;  /* 0x0000000417067c27 */ /* 0x03efca000f8e0004 */
[----:B------:R-:W-:-:S04]  /*1f90*/  SHF.R.U32.HI R7, RZ, UR5, R6 ;  /* 0x00000005ff077c19 */ /* 0x000fc80008011606 */
[----:B------:R-:W-:-:S05]  /*1fa0*/  IADD3 R0, PT, PT, -R7, RZ, RZ ;  /* 0x000000ff07007210 */ /* 0x000fca0007ffe1ff */
[----:B0-----:R-:W-:-:S04]  /*1fb0*/  IMAD R0, R0, UR6, R23 ;  /* 0x0000000600007c24 */ /* 0x001fc8000f8e0217 */
[----:B------:R-:W-:Y:S01]  /*1fc0*/  IMAD R0, R0, UR7, RZ ;  /* 0x0000000700007c24 */ /* 0x000fe2000f8e02ff */
        /* <DEDUP_REMOVED lines=263> */
.L_x_33:
[----:B------:R-:W-:Y:S02]  /*3040*/  IMAD.MOV.U32 R4, RZ, RZ, R0 ;  /* 0x000000ffff047224 */ /* 0x000fe400078e0000 */
[----:B------:R-:W-:-:S07]  /*3050*/  IMAD.MOV.U32 R5, RZ, RZ, RZ ;  /* 0x000000ffff057224 */ /* 0x000fce00078e00ff */
.L_x_32:
        /* <DEDUP_REMOVED lines=14> */
[----:B--2345:R-:W0:Y:S02]  /*3140*/  LDC.U8 R3, c[0x0][0x528] ;  /* 0x00014a00ff037b82 */ /* 0x03ce240000000000 */
[----:B0-----:R0:W-:Y:S01]  /*3150*/  STG.E.U8 desc[UR36][R4.64], R3 ;  /* 0x0000000304007986 */ /* 0x0011e2000c101124 */
[----:B------:R-:W-:Y:S05]  /*3160*/  BRA `(.L_x_39) ;  /* 0x0000000800387947 */ /* 0x000fea0003800000 */
.L_x_37:
[----:B--2345:R-:W0:Y:S02]  /*3170*/  LDC.U8 R3, c[0x0][0x528] ;  /* 0x00014a00ff037b82 */ /* 0x03ce240000000000 */
[----:B0-----:R0:W-:Y:S01]  /*3180*/  STG.E.U8 desc[UR36][R4.64], R3 ;  /* 0x0000000304007986 */ /* 0x0011e2000c101124 */
[----:B------:R-:W-:Y:S05]  /*3190*/  BRA `(.L_x_39) ;  /* 0x00000008002c7947 */ /* 0x000fea0003800000 */
.L_x_36:
[----:B------:R-:W-:-:S13]  /*31a0*/  ISETP.NE.AND P0, PT, R0, 0x2, PT ;  /* 0x000000020000780c */ /* 0x000fda0003f05270 */
[----:B------:R-:W-:Y:S05]  /*31b0*/  @!P0 BRA `(.L_x_40) ;  /* 0x0000000000288947 */ /* 0x000fea0003800000 */
[----:B------:R-:W-:-:S13]  /*31c0*/  ISETP.NE.AND P0, PT, R0, 0x3, PT ;  /* 0x000000030000780c */ /* 0x000fda0003f05270 */
[----:B------:R-:W-:Y:S05]  /*31d0*/  @!P0 BRA `(.L_x_41) ;  /* 0x0000000000148947 */ /* 0x000fea0003800000 */
[----:B------:R-:W-:-:S13]  /*31e0*/  ISETP.NE.AND P0, PT, R0, 0x4, PT ;  /* 0x000000040000780c */ /* 0x000fda0003f05270 */
[----:B------:R-:W-:Y:S05]  /*31f0*/  @P0 BRA `(.L_x_38) ;  /* 0x0000000400bc0947 */ /* 0x000fea0003800000 */
[----:B-12345:R-:W0:Y:S02]  /*3200*/  LDC.64 R6, c[0x0][0x528] ;  /* 0x00014a00ff067b82 */ /* 0x03ee240000000a00 */
[----:B0-----:R0:W-:Y:S01]  /*3210*/  STG.E.64 desc[UR36][R4.64], R6 ;  /* 0x0000000604007986 */ /* 0x0011e2000c101b24 */
[----:B------:R-:W-:Y:S05]  /*3220*/  BRA `(.L_x_39) ;  /* 0x0000000800087947 */ /* 0x000fea0003800000 */
.L_x_41:
[----:B--2345:R-:W0:Y:S02]  /*3230*/  LDC R3, c[0x0][0x528] ;  /* 0x00014a00ff037b82 */ /* 0x03ce240000000800 */
[----:B0-----:R0:W-:Y:S01]  /*3240*/  STG.E desc[UR36][R4.64], R3 ;  /* 0x0000000304007986 */ /* 0x0011e2000c101924 */
[----:B------:R-:W-:Y:S05]  /*3250*/  BRA `(.L_x_39) ;  /* 0x0000000400fc7947 */ /* 0x000fea0003800000 */
.L_x_40:
[----:B--2345:R-:W0:Y:S02]  /*3260*/  LDC.U16 R3, c[0x0][0x528] ;  /* 0x00014a00ff037b82 */ /* 0x03ce240000000400 */
[----:B0-----:R0:W-:Y:S01]  /*3270*/  STG.E.U16 desc[UR36][R4.64], R3 ;  /* 0x0000000304007986 */ /* 0x0011e2000c101524 */
[----:B------:R-:W-:Y:S05]  /*3280*/  BRA `(.L_x_39) ;  /* 0x0000000400f07947 */ /* 0x000fea0003800000 */
.L_x_35:
        /* <DEDUP_REMOVED lines=8> */
.L_x_43:
[----:B------:R-:W-:-:S05]  /*3310*/  F2FP.F16.F32.PACK_AB R0, RZ, R28 ;  /* 0x0000001cff00723e */ /* 0x000fca00000000ff */
[----:B------:R0:W-:Y:S01]  /*3320*/  STG.E.U16 desc[UR36][R4.64], R0 ;  /* 0x0000000004007986 */ /* 0x0001e2000c101524 */
[----:B------:R-:W-:Y:S05]  /*3330*/  BRA `(.L_x_39) ;  /* 0x0000000400c47947 */ /* 0x000fea0003800000 */
.L_x_42:
        /* <DEDUP_REMOVED lines=9> */
.L_x_45:
[----:B------:R-:W-:-:S04]  /*33d0*/  F2FP.F16.F32.PACK_AB R0, RZ, R28 ;  /* 0x0000001cff00723e */ /* 0x000fc800000000ff */
[----:B------:R-:W-:-:S05]  /*33e0*/  PRMT R0, R0, 0x5410, RZ ;  /* 0x0000541000007816 */ /* 0x000fca00000000ff */
[----:B------:R0:W-:Y:S01]  /*33f0*/  STG.E desc[UR36][R4.64], R0 ;  /* 0x0000000004007986 */ /* 0x0001e2000c101924 */
[----:B------:R-:W-:Y:S05]  /*3400*/  BRA `(.L_x_39) ;  /* 0x0000000400907947 */ /* 0x000fea0003800000 */
.L_x_44:
[----:B------:R0:W-:Y:S01]  /*3410*/  STG.E.64 desc[UR36][R4.64], R16 ;  /* 0x0000001004007986 */ /* 0x0001e2000c101b24 */
[----:B------:R-:W-:Y:S05]  /*3420*/  BRA `(.L_x_39) ;  /* 0x0000000400887947 */ /* 0x000fea0003800000 */
.L_x_34:
        /* <DEDUP_REMOVED lines=10> */
.L_x_48:
[----:B------:R-:W-:-:S05]  /*34d0*/  CS2R R18, SRZ ;  /* 0x0000000000127805 */ /* 0x000fca000001ff00 */
[----:B------:R0:W-:Y:S01]  /*34e0*/  STG.E.128 desc[UR36][R4.64], R16 ;  /* 0x0000001004007986 */ /* 0x0001e2000c101d24 */
[----:B------:R-:W-:Y:S05]  /*34f0*/  BRA `(.L_x_39) ;  /* 0x0000000400547947 */ /* 0x000fea0003800000 */
.L_x_47:
        /* <DEDUP_REMOVED lines=9> */
[----:B--2345:R-:W-:-:S05]  /*3590*/  SEL R3, R0, 0x7f, !P1 ;  /* 0x0000007f00037807 */ /* 0x03cfca0004800000 */
[----:B------:R0:W-:Y:S01]  /*35a0*/  STG.E.U8 desc[UR36][R4.64], R3 ;  /* 0x0000000304007986 */ /* 0x0001e2000c101124 */
[----:B------:R-:W-:Y:S05]  /*35b0*/  BRA `(.L_x_39) ;  /* 0x0000000400247947 */ /* 0x000fea0003800000 */
.L_x_50:
[C---:B------:R-:W-:Y:S02]  /*35c0*/  ISETP.GE.U32.AND P0, PT, R28.reuse, 0x38800000, PT ;  /* 0x388000001c00780c */ /* 0x040fe40003f06070 */
[----:B------:R-:W-:Y:S02]  /*35d0*/  ISETP.GT.U32.AND P1, PT, R28, 0x477fffff, PT ;  /* 0x477fffff1c00780c */ /* 0x000fe40003f24070 */
[----:B--2345:R-:W-:-:S04]  /*35e0*/  SEL R3, R22, R27, !P0 ;  /* 0x0000001b16037207 */ /* 0x03cfc80004000000 */
[----:B------:R-:W-:-:S05]  /*35f0*/  SEL R3, R24, R3, P1 ;  /* 0x0000000318037207 */ /* 0x000fca0000800000 */
[----:B------:R0:W-:Y:S01]  /*3600*/  STG.E.U8 desc[UR36][R4.64], R3 ;  /* 0x0000000304007986 */ /* 0x0001e2000c101124 */
[----:B------:R-:W-:Y:S05]  /*3610*/  BRA `(.L_x_39) ;  /* 0x00000004000c7947 */ /* 0x000fea0003800000 */
.L_x_49:
[----:B------:R-:W-:-:S05]  /*3620*/  F2FP.BF16.F32.PACK_AB R0, RZ, R28 ;  /* 0x0000001cff00723e */ /* 0x000fca00000010ff */
[----:B------:R0:W-:Y:S01]  /*3630*/  STG.E.U16 desc[UR36][R4.64], R0 ;  /* 0x0000000004007986 */ /* 0x0001e2000c101524 */
[----:B------:R-:W-:Y:S05]  /*3640*/  BRA `(.L_x_39) ;  /* 0x0000000400007947 */ /* 0x000fea0003800000 */
.L_x_46:
        /* <DEDUP_REMOVED lines=8> */
[----:B--2345:R-:W0:Y:S02]  /*36d0*/  LDC.U16 R3, c[0x0][0x528] ;  /* 0x00014a00ff037b82 */ /* 0x03ce240000000400 */
[----:B0-----:R4:W-:Y:S01]  /*36e0*/  STG.E.U16 desc[UR36][R4.64], R3 ;  /* 0x0000000304007986 */ /* 0x0019e2000c101524 */
[----:B------:R-:W-:Y:S05]  /*36f0*/  BRA `(.L_x_39) ;  /* 0x0000000000d47947 */ /* 0x000fea0003800000 */
.L_x_53:
[----:B------:R-:W-:Y:S01]  /*3700*/  ISETP.GT.U32.AND P0, PT, R28, 0x437fffff, PT ;  /* 0x437fffff1c00780c */ /* 0x000fe20003f04070 */
[----:B------:R-:W-:-:S12]  /*3710*/  IMAD.MOV.U32 R0, RZ, RZ, 0x80 ;  /* 0x00000080ff007424 */ /* 0x000fd800078e00ff */
[----:B------:R-:W-:Y:S05]  /*3720*/  @P0 BRA `(.L_x_54) ;  /* 0x0000000000180947 */ /* 0x000fea0003800000 */
[----:B------:R-:W-:Y:S02]  /*3730*/  ISETP.NE.AND P0, PT, R34, RZ, PT ;  /* 0x000000ff2200720c */ /* 0x000fe40003f05270 */
[C---:B------:R-:W-:Y:S02]  /*3740*/  ISETP.GT.U32.AND P1, PT, R28.reuse, 0x3bffffff, PT ;  /* 0x3bffffff1c00780c */ /* 0x040fe40003f24070 */
[----:B------:R-:W-:Y:S02]  /*3750*/  ISETP.LT.U32.AND P0, PT, R28, 0x3c000000, !P0 ;  /* 0x3c0000001c00780c */ /* 0x000fe40004701070 */
[----:B------:R-:W-:Y:S02]  /*3760*/  PRMT R0, RZ, 0x7610, R0 ;  /* 0x00007610ff007816 */ /* 0x000fe40000000000 */
[----:B--2345:R-:W-:-:S09]  /*3770*/  SEL R3, R36, R35, P1 ;  /* 0x0000002324037207 */ /* 0x03cfd20000800000 */
[----:B------:R-:W-:-:S07]  /*3780*/  @!P0 PRMT R0, R3, 0x7610, R0 ;  /* 0x0000761003008816 */ /* 0x000fce0000000000 */
.L_x_54:
[----:B------:R0:W-:Y:S01]  /*3790*/  STG.E.U8 desc[UR36][R4.64], R0 ;  /* 0x0000000004007986 */ /* 0x0001e2000c101124 */
[----:B------:R-:W-:Y:S05]  /*37a0*/  BRA `(.L_x_39) ;  /* 0x0000000000a87947 */ /* 0x000fea0003800000 */
.L_x_52:
        /* <DEDUP_REMOVED lines=9> */
.L_x_55:
[----:B------:R0:W-:Y:S01]  /*3840*/  STG.E.U8 desc[UR36][R4.64], R0 ;  /* 0x0000000004007986 */ /* 0x0001e2000c101124 */
[----:B------:R-:W-:Y:S05]  /*3850*/  BRA `(.L_x_39) ;  /* 0x00000000007c7947 */ /* 0x000fea0003800000 */
.L_x_51:
[----:B------:R-:W-:-:S13]  /*3860*/  ISETP.NE.AND P0, PT, R0, 0x1c, PT ;  /* 0x0000001c0000780c */ /* 0x000fda0003f05270 */
[----:B------:R-:W-:Y:S05]  /*3870*/  @!P0 BRA `(.L_x_56) ;  /* 0x00000000006c8947 */ /* 0x000fea0003800000 */
[----:B------:R-:W-:-:S13]  /*3880*/  ISETP.NE.AND P0, PT, R0, 0x1d, PT ;  /* 0x0000001d0000780c */ /* 0x000fda0003f05270 */
[----:B------:R-:W-:Y:S05]  /*3890*/  @!P0 BRA `(.L_x_57) ;  /* 0x0000000000588947 */ /* 0x000fea0003800000 */
[----:B------:R-:W-:-:S13]  /*38a0*/  ISETP.NE.AND P0, PT, R0, 0x2c, PT ;  /* 0x0000002c0000780c */ /* 0x000fda0003f05270 */
[----:B------:R-:W-:-:S04]  /*38b0*/  @!P0 ISETP.NE.AND P1, PT, R37, 0xff, PT ;  /* 0x000000ff2500880c */ /* 0x000fc80003f25270 */
[----:B--2345:R-:W-:-:S05]  /*38c0*/  @!P0 SEL R3, R38, 0xffff, P1 ;  /* 0x0000ffff26038807 */ /* 0x03cfca0000800000 */
[----:B------:R3:W-:Y:S01]  /*38d0*/  @!P0 STG.E.U8 desc[UR36][R4.64], R3 ;  /* 0x0000000304008986 */ /* 0x0007e2000c101124 */
[----:B------:R-:W-:Y:S05]  /*38e0*/  @!P0 BRA `(.L_x_39) ;  /* 0x0000000000588947 */ /* 0x000fea0003800000 */
.L_x_38:
[----:B------:R-:W-:Y:S01]  /*38f0*/  MOV R14, 0x0 ;  /* 0x00000000000e7802 */ /* 0x000fe20000000f00 */
[----:B------:R-:W3:Y:S01]  /*3900*/  LDCU.64 UR4, c[0x4][0x190] ;  /* 0x01003200ff0477ac */ /* 0x000ee20008000a00 */
[----:B------:R-:W-:Y:S02]  /*3910*/  HFMA2 R8, -RZ, RZ, 0, 6.020069122314453125e-06 ;  /* 0x00000065ff087431 */ /* 0x000fe400000001ff */
[----:B------:R-:W-:Y:S01]  /*3920*/  IMAD.MOV.U32 R12, RZ, RZ, 0x1 ;  /* 0x00000001ff0c7424 */ /* 0x000fe200078e00ff */
[----:B------:R-:W1:Y:S01]  /*3930*/  LDCU.64 UR6, c[0x4][0x198] ;  /* 0x01003300ff0677ac */ /* 0x000e620008000a00 */
[----:B------:R-:W0:Y:S01]  /*3940*/  LDC.64 R14, c[0x4][R14] ;  /* 0x010000000e0e7b82 */ /* 0x000e220000000a00 */
[----:B------:R-:W-:Y:S01]  /*3950*/  IMAD.MOV.U32 R13, RZ, RZ, RZ ;  /* 0x000000ffff0d7224 */ /* 0x000fe200078e00ff */
[----:B------:R-:W1:Y:S01]  /*3960*/  LDCU.64 UR8, c[0x4][0xa8] ;  /* 0x01001500ff0877ac */ /* 0x000e620008000a00 */
[----:B---3--:R-:W-:Y:S01]  /*3970*/  MOV R4, UR4 ;  /* 0x0000000400047c02 */ /* 0x008fe20008000f00 */
[----:B------:R-:W-:-:S02]  /*3980*/  IMAD.U32 R5, RZ, RZ, UR5 ;  /* 0x00000005ff057e24 */ /* 0x000fc4000f8e00ff */
[----:B-12-45:R-:W-:Y:S01]  /*3990*/  IMAD.U32 R6, RZ, RZ, UR6 ;  /* 0x00000006ff067e24 */ /* 0x036fe2000f8e00ff */
[----:B------:R-:W-:Y:S01]  /*39a0*/  MOV R7, UR7 ;  /* 0x0000000700077c02 */ /* 0x000fe20008000f00 */
[----:B------:R-:W-:Y:S02]  /*39b0*/  IMAD.U32 R10, RZ, RZ, UR8 ;  /* 0x00000008ff0a7e24 */ /* 0x000fe4000f8e00ff */
[----:B------:R-:W-:-:S07]  /*39c0*/  IMAD.U32 R11, RZ, RZ, UR9 ;  /* 0x00000009ff0b7e24 */ /* 0x000fce000f8e00ff */
[----:B------:R-:W-:-:S07]  /*39d0*/  LEPC R20, `(.L_x_58) ;  /* 0x000000001014794e */ /* 0x000fce0000000000 */
[----:B0-----:R-:W-:Y:S05]  /*39e0*/  CALL.ABS.NOINC R14 ;  /* 0x000000000e007343 */ /* 0x001fea0003c00000 */
.L_x_58:
[----:B------:R-:W-:Y:S05]  /*39f0*/  BRA `(.L_x_39) ;  /* 0x0000000000147947 */ /* 0x000fea0003800000 */
.L_x_57:
[----:B-12345:R-:W0:Y:S02]  /*3a00*/  LDC.64 R6, c[0x0][0x528] ;  /* 0x00014a00ff067b82 */ /* 0x03ee240000000a00 */
[----:B0-----:R2:W-:Y:S01]  /*3a10*/  STG.E.64 desc[UR36][R4.64], R6 ;  /* 0x0000000604007986 */ /* 0x0015e2000c101b24 */
[----:B------:R-:W-:Y:S05]  /*3a20*/  BRA `(.L_x_39) ;  /* 0x0000000000087947 */ /* 0x000fea0003800000 */
.L_x_56:
[----:B--2345:R-:W0:Y:S02]  /*3a30*/  LDC R3, c[0x0][0x528] ;  /* 0x00014a00ff037b82 */ /* 0x03ce240000000800 */
[----:B0-----:R0:W-:Y:S02]  /*3a40*/  STG.E desc[UR36][R4.64], R3 ;  /* 0x0000000304007986 */ /* 0x0011e4000c101924 */
.L_x_39:
[----:B------:R-:W-:-:S07]  /*3a50*/  IADD3 R23, PT, PT, R23, 0x80, RZ ;  /* 0x0000008017177810 */ /* 0x000fce0007ffe0ff */
.L_x_31:
[----:B------:R-:W-:Y:S05]  /*3a60*/  BSYNC.RECONVERGENT B6 ;  /* 0x0000000000067941 */ /* 0x000fea0003800200 */
.L_x_30:
[----:B------:R-:W0:Y:S01]  /*3a70*/  LDCU UR4, c[0x0][0x380] ;  /* 0x00007000ff0477ac */ /* 0x000e220008000800 */
[----:B------:R-:W-:Y:S01]  /*3a80*/  BSSY.RECONVERGENT B6, `(.L_x_59) ;  /* 0x00001bb000067945 */ /* 0x000fe20003800200 */
[----:B0-----:R-:W-:-:S13]  /*3a90*/  ISETP.GE.AND P0, PT, R23, UR4, PT ;  /* 0x0000000417007c0c */ /* 0x001fda000bf06270 */
[----:B------:R-:W-:Y:S05]  /*3aa0*/  @P0 BRA `(.L_x_60) ;  /* 0x0000001800e00947 */ /* 0x000fea0003800000 */
[----:B------:R-:W0:Y:S01]  /*3ab0*/  LDCU UR4, c[0x0][0x388] ;  /* 0x00007100ff0477ac */ /* 0x000e220008000800 */
[----:B--234-:R-:W-:Y:S01]  /*3ac0*/  CS2R R4, SRZ ;  /* 0x0000000000047805 */ /* 0x01cfe2000001ff00 */
[----:B0-----:R-:W-:-:S09]  /*3ad0*/  UISETP.NE.AND UP0, UPT, UR4, URZ, UPT ;  /* 0x000000ff0400728c */ /* 0x001fd2000bf05270 */
[----:B------:R-:W-:Y:S05]  /*3ae0*/  BRA.U !UP0, `(.L_x_61) ;  /* 0x0000001108507547 */ /* 0x000fea000b800000 */
[----:B------:R-:W1:Y:S01]  /*3af0*/  LDCU.64 UR4, c[0x0][0x390] ;  /* 0x00007200ff0477ac */ /* 0x000e620008000a00 */
[----:B------:R-:W-:Y:S02]  /*3b00*/  IMAD.MOV.U32 R4, RZ, RZ, RZ ;  /* 0x000000ffff047224 */ /* 0x000fe400078e00ff */
[----:B------:R-:W-:Y:S01]  /*3b10*/  IMAD.MOV.U32 R5, RZ, RZ, R23 ;  /* 0x000000ffff057224 */ /* 0x000fe200078e0017 */
[----:B------:R-:W0:Y:S01]  /*3b20*/  LDCU UR6, c[0x0][0x38c] ;  /* 0x00007180ff0677ac */ /* 0x000e220008000800 */
[----:B------:R-:W2:Y:S01]  /*3b30*/  LDCU UR7, c[0x0][0x4b8] ;  /* 0x00009700ff0777ac */ /* 0x000ea20008000800 */
[----:B------:R-:W-:Y:S01]  /*3b40*/  UISETP.NE.AND UP0, UPT, UR40, URZ, UPT ;  /* 0x000000ff2800728c */ /* 0x000fe2000bf05270 */
[----:B-1---5:R-:W-:-:S05]  /*3b50*/  IMAD.HI.U32 R6, R23, UR4, R4 ;  /* 0x0000000417067c27 */ /* 0x022fca000f8e0004 */
[----:B------:R-:W-:-:S04]  /*3b60*/  SHF.R.U32.HI R7, RZ, UR5, R6 ;  /* 0x00000005ff077c19 */ /* 0x000fc80008011606 */
[----:B------:R-:W-:-:S05]  /*3b70*/  IADD3 R0, PT, PT, -R7, RZ, RZ ;  /* 0x000000ff07007210 */ /* 0x000fca0007ffe1ff */
[----:B0-----:R-:W-:-:S04]  /*3b80*/  IMAD R0, R0, UR6, R23 ;  /* 0x0000000600007c24 */ /* 0x001fc8000f8e0217 */
        /* <DEDUP_REMOVED lines=264> */
.L_x_62:
[----:B------:R-:W-:Y:S02]  /*4c10*/  IMAD.MOV.U32 R4, RZ, RZ, R0 ;  /* 0x000000ffff047224 */ /* 0x000fe400078e0000 */
[----:B------:R-:W-:-:S07]  /*4c20*/  IMAD.MOV.U32 R5, RZ, RZ, RZ ;  /* 0x000000ffff057224 */ /* 0x000fce00078e00ff */
.L_x_61:
        /* <DEDUP_REMOVED lines=14> */
[----:B-----5:R-:W0:Y:S02]  /*4d10*/  LDC.U8 R3, c[0x0][0x528] ;  /* 0x00014a00ff037b82 */ /* 0x020e240000000000 */
[----:B0-----:R5:W-:Y:S01]  /*4d20*/  STG.E.U8 desc[UR36][R4.64], R3 ;  /* 0x0000000304007986 */ /* 0x001be2000c101124 */
[----:B------:R-:W-:Y:S05]  /*4d30*/  BRA `(.L_x_68) ;  /* 0x0000000800387947 */ /* 0x000fea0003800000 */
.L_x_66:
[----:B-----5:R-:W0:Y:S02]  /*4d40*/  LDC.U8 R3, c[0x0][0x528] ;  /* 0x00014a00ff037b82 */ /* 0x020e240000000000 */
[----:B0-----:R4:W-:Y:S01]  /*4d50*/  STG.E.U8 desc[UR36][R4.64], R3 ;  /* 0x0000000304007986 */ /* 0x0019e2000c101124 */
[----:B------:R-:W-:Y:S05]  /*4d60*/  BRA `(.L_x_68) ;  /* 0x00000008002c7947 */ /* 0x000fea0003800000 */
.L_x_65:
[----:B------:R-:W-:-:S13]  /*4d70*/  ISETP.NE.AND P0, PT, R0, 0x2, PT ;  /* 0x000000020000780c */ /* 0x000fda0003f05270 */
[----:B------:R-:W-:Y:S05]  /*4d80*/  @!P0 BRA `(.L_x_69) ;  /* 0x0000000000288947 */ /* 0x000fea0003800000 */
[----:B------:R-:W-:-:S13]  /*4d90*/  ISETP.NE.AND P0, PT, R0, 0x3, PT ;  /* 0x000000030000780c */ /* 0x000fda0003f05270 */
[----:B------:R-:W-:Y:S05]  /*4da0*/  @!P0 BRA `(.L_x_70) ;  /* 0x0000000000148947 */ /* 0x000fea0003800000 */
[----:B------:R-:W-:-:S13]  /*4db0*/  ISETP.NE.AND P0, PT, R0, 0x4, PT ;  /* 0x000000040000780c */ /* 0x000fda0003f05270 */
[----:B------:R-:W-:Y:S05]  /*4dc0*/  @P0 BRA `(.L_x_67) ;  /* 0x0000000400bc0947 */ /* 0x000fea0003800000 */
[----:B-1---5:R-:W0:Y:S02]  /*4dd0*/  LDC.64 R6, c[0x0][0x528] ;  /* 0x00014a00ff067b82 */ /* 0x022e240000000a00 */
[----:B0-----:R0:W-:Y:S01]  /*4de0*/  STG.E.64 desc[UR36][R4.64], R6 ;  /* 0x0000000604007986 */ /* 0x0011e2000c101b24 */
[----:B------:R-:W-:Y:S05]  /*4df0*/  BRA `(.L_x_68) ;  /* 0x0000000800087947 */ /* 0x000fea0003800000 */
.L_x_70:
[----:B-----5:R-:W0:Y:S02]  /*4e00*/  LDC R3, c[0x0][0x528] ;  /* 0x00014a00ff037b82 */ /* 0x020e240000000800 */
[----:B0-----:R2:W-:Y:S01]  /*4e10*/  STG.E desc[UR36][R4.64], R3 ;  /* 0x0000000304007986 */ /* 0x0015e2000c101924 */
[----:B------:R-:W-:Y:S05]  /*4e20*/  BRA `(.L_x_68) ;  /* 0x0000000400fc7947 */ /* 0x000fea0003800000 */
.L_x_69:
[----:B-----5:R-:W0:Y:S02]  /*4e30*/  LDC.U16 R3, c[0x0][0x528] ;  /* 0x00014a00ff037b82 */ /* 0x020e240000000400 */
[----:B0-----:R3:W-:Y:S01]  /*4e40*/  STG.E.U16 desc[UR36][R4.64], R3 ;  /* 0x0000000304007986 */ /* 0x0017e2000c101524 */
[----:B------:R-:W-:Y:S05]  /*4e50*/  BRA `(.L_x_68) ;  /* 0x0000000400f07947 */ /* 0x000fea0003800000 */
.L_x_64:
        /* <DEDUP_REMOVED lines=8> */
.L_x_72:
[----:B------:R-:W-:-:S05]  /*4ee0*/  F2FP.F16.F32.PACK_AB R0, RZ, R28 ;  /* 0x0000001cff00723e */ /* 0x000fca00000000ff */
[----:B------:R0:W-:Y:S01]  /*4ef0*/  STG.E.U16 desc[UR36][R4.64], R0 ;  /* 0x0000000004007986 */ /* 0x0001e2000c101524 */
[----:B------:R-:W-:Y:S05]  /*4f00*/  BRA `(.L_x_68) ;  /* 0x0000000400c47947 */ /* 0x000fea0003800000 */
.L_x_71:
        /* <DEDUP_REMOVED lines=9> */
.L_x_74:
[----:B------:R-:W-:-:S04]  /*4fa0*/  F2FP.F16.F32.PACK_AB R0, RZ, R28 ;  /* 0x0000001cff00723e */ /* 0x000fc800000000ff */
[----:B------:R-:W-:-:S05]  /*4fb0*/  PRMT R0, R0, 0x5410, RZ ;  /* 0x0000541000007816 */ /* 0x000fca00000000ff */
[----:B------:R0:W-:Y:S01]  /*4fc0*/  STG.E desc[UR36][R4.64], R0 ;  /* 0x0000000004007986 */ /* 0x0001e2000c101924 */
[----:B------:R-:W-:Y:S05]  /*4fd0*/  BRA `(.L_x_68) ;  /* 0x0000000400907947 */ /* 0x000fea0003800000 */
.L_x_73:
[----:B------:R0:W-:Y:S01]  /*4fe0*/  STG.E.64 desc[UR36][R4.64], R16 ;  /* 0x0000001004007986 */ /* 0x0001e2000c101b24 */
[----:B------:R-:W-:Y:S05]  /*4ff0*/  BRA `(.L_x_68) ;  /* 0x0000000400887947 */ /* 0x000fea0003800000 */
.L_x_63:
        /* <DEDUP_REMOVED lines=10> */
.L_x_77:
[----:B------:R-:W-:-:S05]  /*50a0*/  CS2R R18, SRZ ;  /* 0x0000000000127805 */ /* 0x000fca000001ff00 */
[----:B------:R0:W-:Y:S01]  /*50b0*/  STG.E.128 desc[UR36][R4.64], R16 ;  /* 0x0000001004007986 */ /* 0x0001e2000c101d24 */
[----:B------:R-:W-:Y:S05]  /*50c0*/  BRA `(.L_x_68) ;  /* 0x0000000400547947 */ /* 0x000fea0003800000 */
.L_x_76:
        /* <DEDUP_REMOVED lines=9> */
[----:B-----5:R-:W-:-:S05]  /*5160*/  SEL R3, R0, 0x7f, !P1 ;  /* 0x0000007f00037807 */ /* 0x020fca0004800000 */
[----:B------:R0:W-:Y:S01]  /*5170*/  STG.E.U8 desc[UR36][R4.64], R3 ;  /* 0x0000000304007986 */ /* 0x0001e2000c101124 */
[----:B------:R-:W-:Y:S05]  /*5180*/  BRA `(.L_x_68) ;  /* 0x0000000400247947 */ /* 0x000fea0003800000 */
.L_x_79:
[C---:B------:R-:W-:Y:S02]  /*5190*/  ISETP.GE.U32.AND P0, PT, R28.reuse, 0x38800000, PT ;  /* 0x388000001c00780c */ /* 0x040fe40003f06070 */
[----:B------:R-:W-:Y:S02]  /*51a0*/  ISETP.GT.U32.AND P1, PT, R28, 0x477fffff, PT ;  /* 0x477fffff1c00780c */ /* 0x000fe40003f24070 */
[----:B-----5:R-:W-:-:S04]  /*51b0*/  SEL R3, R22, R27, !P0 ;  /* 0x0000001b16037207 */ /* 0x020fc80004000000 */
[----:B------:R-:W-:-:S05]  /*51c0*/  SEL R3, R24, R3, P1 ;  /* 0x0000000318037207 */ /* 0x000fca0000800000 */
[----:B------:R0:W-:Y:S01]  /*51d0*/  STG.E.U8 desc[UR36][R4.64], R3 ;  /* 0x0000000304007986 */ /* 0x0001e2000c101124 */
[----:B------:R-:W-:Y:S05]  /*51e0*/  BRA `(.L_x_68) ;  /* 0x00000004000c7947 */ /* 0x000fea0003800000 */
.L_x_78:
[----:B------:R-:W-:-:S05]  /*51f0*/  F2FP.BF16.F32.PACK_AB R0, RZ, R28 ;  /* 0x0000001cff00723e */ /* 0x000fca00000010ff */
[----:B------:R0:W-:Y:S01]  /*5200*/  STG.E.U16 desc[UR36][R4.64], R0 ;  /* 0x0000000004007986 */ /* 0x0001e2000c101524 */
[----:B------:R-:W-:Y:S05]  /*5210*/  BRA `(.L_x_68) ;  /* 0x0000000400007947 */ /* 0x000fea0003800000 */
.L_x_75:
        /* <DEDUP_REMOVED lines=8> */
[----:B-----5:R-:W0:Y:S02]  /*52a0*/  LDC.U16 R3, c[0x0][0x528] ;  /* 0x00014a00ff037b82 */ /* 0x020e240000000400 */
[----:B0-----:R0:W-:Y:S01]  /*52b0*/  STG.E.U16 desc[UR36][R4.64], R3 ;  /* 0x0000000304007986 */ /* 0x0011e2000c101524 */
[----:B------:R-:W-:Y:S05]  /*52c0*/  BRA `(.L_x_68) ;  /* 0x0000000000d47947 */ /* 0x000fea0003800000 */
.L_x_82:
[----:B------:R-:W-:Y:S01]  /*52d0*/  ISETP.GT.U32.AND P0, PT, R28, 0x437fffff, PT ;  /* 0x437fffff1c00780c */ /* 0x000fe20003f04070 */
[----:B------:R-:W-:-:S12]  /*52e0*/  IMAD.MOV.U32 R0, RZ, RZ, 0x80 ;  /* 0x00000080ff007424 */ /* 0x000fd800078e00ff */
[----:B------:R-:W-:Y:S05]  /*52f0*/  @P0 BRA `(.L_x_83) ;  /* 0x0000000000180947 */ /* 0x000fea0003800000 */
[----:B------:R-:W-:Y:S02]  /*5300*/  ISETP.NE.AND P0, PT, R34, RZ, PT ;  /* 0x000000ff2200720c */ /* 0x000fe40003f05270 */
[C---:B------:R-:W-:Y:S02]  /*5310*/  ISETP.GT.U32.AND P1, PT, R28.reuse, 0x3bffffff, PT ;  /* 0x3bffffff1c00780c */ /* 0x040fe40003f24070 */
[----:B------:R-:W-:Y:S02]  /*5320*/  ISETP.LT.U32.AND P0, PT, R28, 0x3c000000, !P0 ;  /* 0x3c0000001c00780c */ /* 0x000fe40004701070 */
[----:B------:R-:W-:Y:S02]  /*5330*/  PRMT R0, RZ, 0x7610, R0 ;  /* 0x00007610ff007816 */ /* 0x000fe40000000000 */
[----:B-----5:R-:W-:-:S09]  /*5340*/  SEL R3, R36, R35, P1 ;  /* 0x0000002324037207 */ /* 0x020fd20000800000 */
[----:B------:R-:W-:-:S07]  /*5350*/  @!P0 PRMT R0, R3, 0x7610, R0 ;  /* 0x0000761003008816 */ /* 0x000fce0000000000 */
.L_x_83:
[----:B------:R0:W-:Y:S01]  /*5360*/  STG.E.U8 desc[UR36][R4.64], R0 ;  /* 0x0000000004007986 */ /* 0x0001e2000c101124 */
[----:B------:R-:W-:Y:S05]  /*5370*/  BRA `(.L_x_68) ;  /* 0x0000000000a87947 */ /* 0x000fea0003800000 */
.L_x_81:
        /* <DEDUP_REMOVED lines=9> */
.L_x_84:
[----:B------:R0:W-:Y:S01]  /*5410*/  STG.E.U8 desc[UR36][R4.64], R0 ;  /* 0x0000000004007986 */ /* 0x0001e2000c101124 */
[----:B------:R-:W-:Y:S05]  /*5420*/  BRA `(.L_x_68) ;  /* 0x00000000007c7947 */ /* 0x000fea0003800000 */
.L_x_80:
[----:B------:R-:W-:-:S13]  /*5430*/  ISETP.NE.AND P0, PT, R0, 0x1c, PT ;  /* 0x0000001c0000780c */ /* 0x000fda0003f05270 */
[----:B------:R-:W-:Y:S05]  /*5440*/  @!P0 BRA `(.L_x_85) ;  /* 0x00000000006c8947 */ /* 0x000fea0003800000 */
[----:B------:R-:W-:-:S13]  /*5450*/  ISETP.NE.AND P0, PT, R0, 0x1d, PT ;  /* 0x0000001d0000780c */ /* 0x000fda0003f05270 */
[----:B------:R-:W-:Y:S05]  /*5460*/  @!P0 BRA `(.L_x_86) ;  /* 0x0000000000588947 */ /* 0x000fea0003800000 */
[----:B------:R-:W-:-:S13]  /*5470*/  ISETP.NE.AND P0, PT, R0, 0x2c, PT ;  /* 0x0000002c0000780c */ /* 0x000fda0003f05270 */
[----:B------:R-:W-:-:S04]  /*5480*/  @!P0 ISETP.NE.AND P1, PT, R37, 0xff, PT ;  /* 0x000000ff2500880c */ /* 0x000fc80003f25270 */
[----:B-----5:R-:W-:-:S05]  /*5490*/  @!P0 SEL R3, R38, 0xffff, P1 ;  /* 0x0000ffff26038807 */ /* 0x020fca0000800000 */
[----:B------:R0:W-:Y:S01]  /*54a0*/  @!P0 STG.E.U8 desc[UR36][R4.64], R3 ;  /* 0x0000000304008986 */ /* 0x0001e2000c101124 */
[----:B------:R-:W-:Y:S05]  /*54b0*/  @!P0 BRA `(.L_x_68) ;  /* 0x0000000000588947 */ /* 0x000fea0003800000 */
.L_x_67:
        /* <DEDUP_REMOVED lines=10> */
[----:B-1---5:R-:W-:Y:S01]  /*5560*/  IMAD.U32 R6, RZ, RZ, UR6 ;  /* 0x00000006ff067e24 */ /* 0x022fe2000f8e00ff */
[----:B------:R-:W-:Y:S01]  /*5570*/  MOV R7, UR7 ;  /* 0x0000000700077c02 */ /* 0x000fe20008000f00 */
[----:B---3--:R-:W-:Y:S02]  /*5580*/  IMAD.U32 R10, RZ, RZ, UR8 ;  /* 0x00000008ff0a7e24 */ /* 0x008fe4000f8e00ff */
[----:B------:R-:W-:-:S07]  /*5590*/  IMAD.U32 R11, RZ, RZ, UR9 ;  /* 0x00000009ff0b7e24 */ /* 0x000fce000f8e00ff */
[----:B------:R-:W-:-:S07]  /*55a0*/  LEPC R20, `(.L_x_87) ;  /* 0x000000001014794e */ /* 0x000fce0000000000 */
[----:B--2---:R-:W-:Y:S05]  /*55b0*/  CALL.ABS.NOINC R14 ;  /* 0x000000000e007343 */ /* 0x004fea0003c00000 */
.L_x_87:
[----:B------:R-:W-:Y:S05]  /*55c0*/  BRA `(.L_x_68) ;  /* 0x0000000000147947 */ /* 0x000fea0003800000 */
.L_x_86:
[----:B-1---5:R-:W0:Y:S02]  /*55d0*/  LDC.64 R6, c[0x0][0x528] ;  /* 0x00014a00ff067b82 */ /* 0x022e240000000a00 */
[----:B0-----:R0:W-:Y:S01]  /*55e0*/  STG.E.64 desc[UR36][R4.64], R6 ;  /* 0x0000000604007986 */ /* 0x0011e2000c101b24 */
[----:B------:R-:W-:Y:S05]  /*55f0*/  BRA `(.L_x_68) ;  /* 0x0000000000087947 */ /* 0x000fea0003800000 */
.L_x_85:
[----:B-----5:R-:W0:Y:S02]  /*5600*/  LDC R3, c[0x0][0x528] ;  /* 0x00014a00ff037b82 */ /* 0x020e240000000800 */
[----:B0-----:R0:W-:Y:S02]  /*5610*/  STG.E desc[UR36][R4.64], R3 ;  /* 0x0000000304007986 */ /* 0x0011e4000c101924 */
.L_x_68:
[----:B------:R-:W-:-:S07]  /*5620*/  IADD3 R23, PT, PT, R23, 0x80, RZ ;  /* 0x0000008017177810 */ /* 0x000fce0007ffe0ff */
.L_x_60:
[----:B------:R-:W-:Y:S05]  /*5630*/  BSYNC.RECONVERGENT B6 ;  /* 0x0000000000067941 */ /* 0x000fea0003800200 */
.L_x_59:
[----:B------:R-:W0:Y:S02]  /*5640*/  LDCU UR4, c[0x0][0x380] ;  /* 0x00007000ff0477ac */ /* 0x000e240008000800 */
[----:B0-----:R-:W-:-:S13]  /*5650*/  ISETP.GE.AND P0, PT, R23, UR4, PT ;  /* 0x0000000417007c0c */ /* 0x001fda000bf06270 */
[----:B------:R-:W-:Y:S05]  /*5660*/  @P0 EXIT ;  /* 0x000000000000094d */ /* 0x000fea0003800000 */
[----:B------:R-:W0:Y:S01]  /*5670*/  LDCU UR4, c[0x0][0x388] ;  /* 0x00007100ff0477ac */ /* 0x000e220008000800 */
[----:B--2345:R-:W-:Y:S01]  /*5680*/  CS2R R4, SRZ ;  /* 0x0000000000047805 */ /* 0x03cfe2000001ff00 */
[----:B0-----:R-:W-:-:S09]  /*5690*/  UISETP.NE.AND UP0, UPT, UR4, URZ, UPT ;  /* 0x000000ff0400728c */ /* 0x001fd2000bf05270 */
[----:B------:R-:W-:Y:S05]  /*56a0*/  BRA.U !UP0, `(.L_x_88) ;  /* 0x0000001108507547 */ /* 0x000fea000b800000 */
[----:B------:R-:W0:Y:S01]  /*56b0*/  LDCU.64 UR4, c[0x0][0x390] ;  /* 0x00007200ff0477ac */ /* 0x000e220008000a00 */
[----:B------:R-:W-:Y:S02]  /*56c0*/  IMAD.MOV.U32 R4, RZ, RZ, RZ ;  /* 0x000000ffff047224 */ /* 0x000fe400078e00ff */
[----:B------:R-:W-:Y:S01]  /*56d0*/  IMAD.MOV.U32 R5, RZ, RZ, R23 ;  /* 0x000000ffff057224 */ /* 0x000fe200078e0017 */
[----:B------:R-:W2:Y:S01]  /*56e0*/  LDCU UR6, c[0x0][0x38c] ;  /* 0x00007180ff0677ac */ /* 0x000ea20008000800 */
[----:B------:R-:W3:Y:S01]  /*56f0*/  LDCU UR7, c[0x0][0x4b8] ;  /* 0x00009700ff0777ac */ /* 0x000ee20008000800 */
[----:B------:R-:W-:Y:S01]  /*5700*/  UISETP.NE.AND UP0, UPT, UR40, URZ, UPT ;  /* 0x000000ff2800728c */ /* 0x000fe2000bf05270 */
[----:B0-----:R-:W-:-:S05]  /*5710*/  IMAD.HI.U32 R4, R23, UR4, R4 ;  /* 0x0000000417047c27 */ /* 0x001fca000f8e0004 */
[----:B------:R-:W-:-:S04]  /*5720*/  SHF.R.U32.HI R5, RZ, UR5, R4 ;  /* 0x00000005ff057c19 */ /* 0x000fc80008011604 */
[----:B------:R-:W-:-:S05]  /*5730*/  IADD3 R0, PT, PT, -R5, RZ, RZ ;  /* 0x000000ff05007210 */ /* 0x000fca0007ffe1ff */
[----:B--2---:R-:W-:-:S04]  /*5740*/  IMAD R0, R0, UR6, R23 ;  /* 0x0000000600007c24 */ /* 0x004fc8000f8e0217 */
[----:B---3--:R-:W-:Y:S01]  /*5750*/  IMAD R0, R0, UR7, RZ ;  /* 0x0000000700007c24 */ /* 0x008fe2000f8e02ff */
[----:B------:R-:W-:Y:S06]  /*5760*/  BRA.U !UP0, `(.L_x_89) ;  /* 0x0000001108187547 */ /* 0x000fec000b800000 */
[----:B------:R-:W1:Y:S01]  /*5770*/  LDCU.64 UR6, c[0x0][0x398] ;  /* 0x00007300ff0677ac */ /* 0x000e620008000a00 */
[----:B------:R-:W-:Y:S01]  /*5780*/  IMAD.MOV.U32 R4, RZ, RZ, RZ ;  /* 0x000000ffff047224 */ /* 0x000fe200078e00ff */
[----:B------:R-:W0:Y:S01]  /*5790*/  LDCU UR4, c[0x0][0x3a0] ;  /* 0x00007400ff0477ac */ /* 0x000e220008000800 */
[----:B------:R-:W2:Y:S01]  /*57a0*/  LDCU UR5, c[0x0][0x4bc] ;  /* 0x00009780ff0577ac */ /* 0x000ea20008000800 */
[----:B------:R-:W-:Y:S01]  /*57b0*/  UISETP.NE.AND UP0, UPT, UR38, 0x2, UPT ;  /* 0x000000022600788c */ /* 0x000fe2000bf05270 */
[----:B-1----:R-:W-:-:S05]  /*57c0*/  IMAD.HI.U32 R6, R5, UR7, R4 ;  /* 0x0000000705067c27 */ /* 0x002fca000f8e0004 */
[----:B0-----:R-:W-:-:S04]  /*57d0*/  SHF.R.U32.HI R7, RZ, UR4, R6 ;  /* 0x00000004ff077c19 */ /* 0x001fc80008011606 */
        /* <DEDUP_REMOVED lines=255> */
.L_x_89:
[----:B------:R-:W-:Y:S01]  /*67d0*/  IMAD.MOV.U32 R4, RZ, RZ, R0 ;  /* 0x000000ffff047224 */ /* 0x000fe200078e0000 */
[----:B------:R-:W-:-:S07]  /*67e0*/  MOV R5, RZ ;  /* 0x000000ff00057202 */ /* 0x000fce0000000f00 */
.L_x_88:
        /* <DEDUP_REMOVED lines=15> */
[----:B0-----:R-:W-:Y:S01]  /*68e0*/  STG.E.U8 desc[UR36][R4.64], R3 ;  /* 0x0000000304007986 */ /* 0x001fe2000c101124 */
[----:B------:R-:W-:Y:S05]  /*68f0*/  EXIT ;  /* 0x000000000000794d */ /* 0x000fea0003800000 */
.L_x_93:
[----:B------:R-:W0:Y:S02]  /*6900*/  LDC.U8 R3, c[0x0][0x528] ;  /* 0x00014a00ff037b82 */ /* 0x000e240000000000 */
[----:B0-----:R-:W-:Y:S01]  /*6910*/  STG.E.U8 desc[UR36][R4.64], R3 ;  /* 0x0000000304007986 */ /* 0x001fe2000c101124 */
[----:B------:R-:W-:Y:S05]  /*6920*/  EXIT ;  /* 0x000000000000794d */ /* 0x000fea0003800000 */
.L_x_92:
[----:B------:R-:W-:-:S13]  /*6930*/  ISETP.NE.AND P0, PT, R0, 0x2, PT ;  /* 0x000000020000780c */ /* 0x000fda0003f05270 */
[----:B------:R-:W-:Y:S05]  /*6940*/  @!P0 BRA `(.L_x_95) ;  /* 0x0000000000288947 */ /* 0x000fea0003800000 */
[----:B------:R-:W-:-:S13]  /*6950*/  ISETP.NE.AND P0, PT, R0, 0x3, PT ;  /* 0x000000030000780c */ /* 0x000fda0003f05270 */
[----:B------:R-:W-:Y:S05]  /*6960*/  @!P0 BRA `(.L_x_96) ;  /* 0x0000000000148947 */ /* 0x000fea0003800000 */
[----:B------:R-:W-:-:S13]  /*6970*/  ISETP.NE.AND P0, PT, R0, 0x4, PT ;  /* 0x000000040000780c */ /* 0x000fda0003f05270 */
[----:B------:R-:W-:Y:S05]  /*6980*/  @P0 BRA `(.L_x_94) ;  /* 0x0000000400b80947 */ /* 0x000fea0003800000 */
[----:B------:R-:W0:Y:S02]  /*6990*/  LDC.64 R2, c[0x0][0x528] ;  /* 0x00014a00ff027b82 */ /* 0x000e240000000a00 */
[----:B0-----:R-:W-:Y:S01]  /*69a0*/  STG.E.64 desc[UR36][R4.64], R2 ;  /* 0x0000000204007986 */ /* 0x001fe2000c101b24 */
[----:B------:R-:W-:Y:S05]  /*69b0*/  EXIT ;  /* 0x000000000000794d */ /* 0x000fea0003800000 */
.L_x_96:
[----:B------:R-:W0:Y:S02]  /*69c0*/  LDC R3, c[0x0][0x528] ;  /* 0x00014a00ff037b82 */ /* 0x000e240000000800 */
[----:B0-----:R-:W-:Y:S01]  /*69d0*/  STG.E desc[UR36][R4.64], R3 ;  /* 0x0000000304007986 */ /* 0x001fe2000c101924 */
[----:B------:R-:W-:Y:S05]  /*69e0*/  EXIT ;  /* 0x000000000000794d */ /* 0x000fea0003800000 */
.L_x_95:
[----:B------:R-:W0:Y:S02]  /*69f0*/  LDC.U16 R3, c[0x0][0x528] ;  /* 0x00014a00ff037b82 */ /* 0x000e240000000400 */
[----:B0-----:R-:W-:Y:S01]  /*6a00*/  STG.E.U16 desc[UR36][R4.64], R3 ;  /* 0x0000000304007986 */ /* 0x001fe2000c101524 */
[----:B------:R-:W-:Y:S05]  /*6a10*/  EXIT ;  /* 0x000000000000794d */ /* 0x000fea0003800000 */
.L_x_91:
[----:B------:R-:W-:-:S13]  /*6a20*/  ISETP.GT.AND P0, PT, R0, 0x6, PT ;  /* 0x000000060000780c */ /* 0x000fda0003f04270 */
[----:B------:R-:W-:Y:S05]  /*6a30*/  @P0 BRA `(.L_x_97) ;  /* 0x0000000000240947 */ /* 0x000fea0003800000 */
[----:B------:R-:W-:-:S13]  /*6a40*/  ISETP.NE.AND P0, PT, R0, 0x5, PT ;  /* 0x000000050000780c */ /* 0x000fda0003f05270 */
[----:B------:R-:W-:Y:S05]  /*6a50*/  @!P0 BRA `(.L_x_98) ;  /* 0x0000000000108947 */ /* 0x000fea0003800000 */
[----:B------:R-:W-:-:S13]  /*6a60*/  ISETP.NE.AND P0, PT, R0, 0x6, PT ;  /* 0x000000060000780c */ /* 0x000fda0003f05270 */
[----:B------:R-:W-:Y:S05]  /*6a70*/  @P0 BRA `(.L_x_94) ;  /* 0x00000004007c0947 */ /* 0x000fea0003800000 */
[----:B------:R-:W-:Y:S01]  /*6a80*/  STG.E desc[UR36][R4.64], R28 ;  /* 0x0000001c04007986 */ /* 0x000fe2000c101924 */
[----:B------:R-:W-:Y:S05]  /*6a90*/  EXIT ;  /* 0x000000000000794d */ /* 0x000fea0003800000 */
.L_x_98:
[----:B------:R-:W-:-:S05]  /*6aa0*/  F2FP.F16.F32.PACK_AB R28, RZ, R28 ;  /* 0x0000001cff1c723e */ /* 0x000fca00000000ff */
[----:B------:R-:W-:Y:S01]  /*6ab0*/  STG.E.U16 desc[UR36][R4.64], R28 ;  /* 0x0000001c04007986 */ /* 0x000fe2000c101524 */
[----:B------:R-:W-:Y:S05]  /*6ac0*/  EXIT ;  /* 0x000000000000794d */ /* 0x000fea0003800000 */
.L_x_97:
[----:B------:R-:W-:-:S13]  /*6ad0*/  ISETP.NE.AND P0, PT, R0, 0x7, PT ;  /* 0x000000070000780c */ /* 0x000fda0003f05270 */
[----:B------:R-:W-:Y:S05]  /*6ae0*/  @!P0 BRA `(.L_x_99) ;  /* 0x00000000002c8947 */ /* 0x000fea0003800000 */
[----:B------:R-:W-:-:S13]  /*6af0*/  ISETP.NE.AND P0, PT, R0, 0x8, PT ;  /* 0x000000080000780c */ /* 0x000fda0003f05270 */
[----:B------:R-:W-:Y:S05]  /*6b00*/  @!P0 BRA `(.L_x_100) ;  /* 0x0000000000148947 */ /* 0x000fea0003800000 */
[----:B------:R-:W-:-:S13]  /*6b10*/  ISETP.NE.AND P0, PT, R0, 0x9, PT ;  /* 0x000000090000780c */ /* 0x000fda0003f05270 */
[----:B------:R-:W-:Y:S05]  /*6b20*/  @P0 BRA `(.L_x_94) ;  /* 0x0000000400500947 */ /* 0x000fea0003800000 */
[----:B------:R-:W-:-:S05]  /*6b30*/  IMAD.MOV.U32 R29, RZ, RZ, RZ ;  /* 0x000000ffff1d7224 */ /* 0x000fca00078e00ff */
[----:B------:R-:W-:Y:S01]  /*6b40*/  STG.E.64 desc[UR36][R4.64], R28 ;  /* 0x0000001c04007986 */ /* 0x000fe2000c101b24 */
[----:B------:R-:W-:Y:S05]  /*6b50*/  EXIT ;  /* 0x000000000000794d */ /* 0x000fea0003800000 */
.L_x_100:
[----:B------:R-:W-:-:S04]  /*6b60*/  F2FP.F16.F32.PACK_AB R28, RZ, R28 ;  /* 0x0000001cff1c723e */ /* 0x000fc800000000ff */
[----:B------:R-:W-:-:S05]  /*6b70*/  PRMT R28, R28, 0x5410, RZ ;  /* 0x000054101c1c7816 */ /* 0x000fca00000000ff */
[----:B------:R-:W-:Y:S01]  /*6b80*/  STG.E desc[UR36][R4.64], R28 ;  /* 0x0000001c04007986 */ /* 0x000fe2000c101924 */
[----:B------:R-:W-:Y:S05]  /*6b90*/  EXIT ;  /* 0x000000000000794d */ /* 0x000fea0003800000 */
.L_x_99:
[----:B------:R-:W-:Y:S01]  /*6ba0*/  STG.E.64 desc[UR36][R4.64], R16 ;  /* 0x0000001004007986 */ /* 0x000fe2000c101b24 */
[----:B------:R-:W-:Y:S05]  /*6bb0*/  EXIT ;  /* 0x000000000000794d */ /* 0x000fea0003800000 */
.L_x_90:
        /* <DEDUP_REMOVED lines=8> */
[----:B------:R-:W-:Y:S01]  /*6c40*/  STG.E.U8 desc[UR36][R4.64], R25 ;  /* 0x0000001904007986 */ /* 0x000fe2000c101124 */
[----:B------:R-:W-:Y:S05]  /*6c50*/  EXIT ;  /* 0x000000000000794d */ /* 0x000fea0003800000 */
.L_x_103:
[----:B------:R-:W-:-:S05]  /*6c60*/  CS2R R18, SRZ ;  /* 0x0000000000127805 */ /* 0x000fca000001ff00 */
[----:B------:R-:W-:Y:S01]  /*6c70*/  STG.E.128 desc[UR36][R4.64], R16 ;  /* 0x0000001004007986 */ /* 0x000fe2000c101d24 */
[----:B------:R-:W-:Y:S05]  /*6c80*/  EXIT ;  /* 0x000000000000794d */ /* 0x000fea0003800000 */
.L_x_102:
        /* <DEDUP_REMOVED lines=10> */
[----:B------:R-:W-:Y:S01]  /*6d30*/  STG.E.U8 desc[UR36][R4.64], R3 ;  /* 0x0000000304007986 */ /* 0x000fe2000c101124 */
[----:B------:R-:W-:Y:S05]  /*6d40*/  EXIT ;  /* 0x000000000000794d */ /* 0x000fea0003800000 */
.L_x_105:
[C---:B------:R-:W-:Y:S02]  /*6d50*/  ISETP.GT.U32.AND P1, PT, R28.reuse, 0x477fffff, PT ;  /* 0x477fffff1c00780c */ /* 0x040fe40003f24070 */
[----:B------:R-:W-:-:S11]  /*6d60*/  ISETP.GE.U32.AND P0, PT, R28, 0x38800000, PT ;  /* 0x388000001c00780c */ /* 0x000fd60003f06070 */
[----:B------:R-:W-:-:S05]  /*6d70*/  @!P1 SEL R24, R22, R27, !P0 ;  /* 0x0000001b16189207 */ /* 0x000fca0004000000 */
[----:B------:R-:W-:Y:S01]  /*6d80*/  STG.E.U8 desc[UR36][R4.64], R24 ;  /* 0x0000001804007986 */ /* 0x000fe2000c101124 */
[----:B------:R-:W-:Y:S05]  /*6d90*/  EXIT ;  /* 0x000000000000794d */ /* 0x000fea0003800000 */
.L_x_104:
[----:B------:R-:W-:-:S05]  /*6da0*/  F2FP.BF16.F32.PACK_AB R28, RZ, R28 ;  /* 0x0000001cff1c723e */ /* 0x000fca00000010ff */
[----:B------:R-:W-:Y:S01]  /*6db0*/  STG.E.U16 desc[UR36][R4.64], R28 ;  /* 0x0000001c04007986 */ /* 0x000fe2000c101524 */
[----:B------:R-:W-:Y:S05]  /*6dc0*/  EXIT ;  /* 0x000000000000794d */ /* 0x000fea0003800000 */
.L_x_101:
        /* <DEDUP_REMOVED lines=9> */
[----:B0-----:R-:W-:Y:S01]  /*6e60*/  STG.E.U16 desc[UR36][R4.64], R3 ;  /* 0x0000000304007986 */ /* 0x001fe2000c101524 */
[----:B------:R-:W-:Y:S05]  /*6e70*/  EXIT ;  /* 0x000000000000794d */ /* 0x000fea0003800000 */
.L_x_108:
[----:B------:R-:W-:Y:S01]  /*6e80*/  ISETP.GT.U32.AND P0, PT, R28, 0x437fffff, PT ;  /* 0x437fffff1c00780c */ /* 0x000fe20003f04070 */
[----:B------:R-:W-:-:S12]  /*6e90*/  HFMA2 R2, -RZ, RZ, 0, 7.62939453125e-06 ;  /* 0x00000080ff027431 */ /* 0x000fd800000001ff */
[----:B------:R-:W-:Y:S05]  /*6ea0*/  @P0 BRA `(.L_x_109) ;  /* 0x0000000000180947 */ /* 0x000fea0003800000 */
[----:B------:R-:W-:Y:S02]  /*6eb0*/  ISETP.NE.AND P0, PT, R34, RZ, PT ;  /* 0x000000ff2200720c */ /* 0x000fe40003f05270 */
[C---:B------:R-:W-:Y:S02]  /*6ec0*/  ISETP.GT.U32.AND P1, PT, R28.reuse, 0x3bffffff, PT ;  /* 0x3bffffff1c00780c */ /* 0x040fe40003f24070 */
[----:B------:R-:W-:Y:S02]  /*6ed0*/  ISETP.LT.U32.AND P0, PT, R28, 0x3c000000, !P0 ;  /* 0x3c0000001c00780c */ /* 0x000fe40004701070 */
[----:B------:R-:W-:Y:S02]  /*6ee0*/  PRMT R2, RZ, 0x7610, R2 ;  /* 0x00007610ff027816 */ /* 0x000fe40000000002 */
[----:B------:R-:W-:-:S09]  /*6ef0*/  SEL R35, R36, R35, P1 ;  /* 0x0000002324237207 */ /* 0x000fd20000800000 */
[----:B------:R-:W-:-:S07]  /*6f00*/  @!P0 PRMT R2, R35, 0x7610, R2 ;  /* 0x0000761023028816 */ /* 0x000fce0000000002 */
.L_x_109:
[----:B------:R-:W-:Y:S01]  /*6f10*/  STG.E.U8 desc[UR36][R4.64], R2 ;  /* 0x0000000204007986 */ /* 0x000fe2000c101124 */
[----:B------:R-:W-:Y:S05]  /*6f20*/  EXIT ;  /* 0x000000000000794d */ /* 0x000fea0003800000 */
.L_x_107:
        /* <DEDUP_REMOVED lines=9> */
.L_x_110:
[----:B------:R-:W-:Y:S01]  /*6fc0*/  STG.E.U8 desc[UR36][R4.64], R2 ;  /* 0x0000000204007986 */ /* 0x000fe2000c101124 */
[----:B------:R-:W-:Y:S05]  /*6fd0*/  EXIT ;  /* 0x000000000000794d */ /* 0x000fea0003800000 */
.L_x_106:
[----:B------:R-:W-:-:S13]  /*6fe0*/  ISETP.NE.AND P0, PT, R0, 0x1c, PT ;  /* 0x0000001c0000780c */ /* 0x000fda0003f05270 */
[----:B------:R-:W-:Y:S05]  /*6ff0*/  @!P0 BRA `(.L_x_111) ;  /* 0x00000000006c8947 */ /* 0x000fea0003800000 */
[----:B------:R-:W-:-:S13]  /*7000*/  ISETP.NE.AND P0, PT, R0, 0x1d, PT ;  /* 0x0000001d0000780c */ /* 0x000fda0003f05270 */
[----:B------:R-:W-:Y:S05]  /*7010*/  @!P0 BRA `(.L_x_112) ;  /* 0x0000000000588947 */ /* 0x000fea0003800000 */
[----:B------:R-:W-:-:S13]  /*7020*/  ISETP.NE.AND P0, PT, R0, 0x2c, PT ;  /* 0x0000002c0000780c */ /* 0x000fda0003f05270 */
[----:B------:R-:W-:-:S04]  /*7030*/  @!P0 ISETP.NE.AND P1, PT, R37, 0xff, PT ;  /* 0x000000ff2500880c */ /* 0x000fc80003f25270 */
[----:B------:R-:W-:-:S05]  /*7040*/  @!P0 SEL R3, R38, 0xffff, P1 ;  /* 0x0000ffff26038807 */ /* 0x000fca0000800000 */
[----:B------:R0:W-:Y:S01]  /*7050*/  @!P0 STG.E.U8 desc[UR36][R4.64], R3 ;  /* 0x0000000304008986 */ /* 0x0001e2000c101124 */
[----:B------:R-:W-:Y:S05]  /*7060*/  @!P0 EXIT ;  /* 0x000000000000894d */ /* 0x000fea0003800000 */
.L_x_94:
[----:B------:R-:W-:Y:S01]  /*7070*/  MOV R0, 0x0 ;  /* 0x0000000000007802 */ /* 0x000fe20000000f00 */
[----:B------:R-:W2:Y:S01]  /*7080*/  LDCU.64 UR4, c[0x4][0x190] ;  /* 0x01003200ff0477ac */ /* 0x000ea20008000a00 */
[----:B------:R-:W-:Y:S02]  /*7090*/  HFMA2 R8, -RZ, RZ, 0, 6.020069122314453125e-06 ;  /* 0x00000065ff087431 */ /* 0x000fe400000001ff */
[----:B------:R-:W-:Y:S01]  /*70a0*/  IMAD.MOV.U32 R12, RZ, RZ, 0x1 ;  /* 0x00000001ff0c7424 */ /* 0x000fe200078e00ff */
[----:B0-----:R0:W3:Y:S01]  /*70b0*/  LDC.64 R2, c[0x4][R0] ;  /* 0x0100000000027b82 */ /* 0x0010e20000000a00 */
[----:B------:R-:W1:Y:S01]  /*70c0*/  LDCU.64 UR6, c[0x4][0x198] ;  /* 0x01003300ff0677ac */ /* 0x000e620008000a00 */
[----:B------:R-:W-:Y:S01]  /*70d0*/  MOV R13, RZ ;  /* 0x000000ff000d7202 */ /* 0x000fe20000000f00 */
[----:B------:R-:W4:Y:S01]  /*70e0*/  LDCU.64 UR8, c[0x4][0xa8] ;  /* 0x01001500ff0877ac */ /* 0x000f220008000a00 */
[----:B--2---:R-:W-:Y:S01]  /*70f0*/  MOV R4, UR4 ;  /* 0x0000000400047c02 */ /* 0x004fe20008000f00 */
[----:B------:R-:W-:Y:S01]  /*7100*/  IMAD.U32 R5, RZ, RZ, UR5 ;  /* 0x00000005ff057e24 */ /* 0x000fe2000f8e00ff */
[----:B-1----:R-:W-:Y:S01]  /*7110*/  MOV R6, UR6 ;  /* 0x0000000600067c02 */ /* 0x002fe20008000f00 */
[----:B------:R-:W-:Y:S01]  /*7120*/  IMAD.U32 R7, RZ, RZ, UR7 ;  /* 0x00000007ff077e24 */ /* 0x000fe2000f8e00ff */
[----:B----4-:R-:W-:Y:S01]  /*7130*/  MOV R10, UR8 ;  /* 0x00000008000a7c02 */ /* 0x010fe20008000f00 */
[----:B0-----:R-:W-:-:S07]  /*7140*/  IMAD.U32 R11, RZ, RZ, UR9 ;  /* 0x00000009ff0b7e24 */ /* 0x001fce000f8e00ff */
[----:B------:R-:W-:-:S07]  /*7150*/  LEPC R20, `(.L_x_113) ;  /* 0x000000001014794e */ /* 0x000fce0000000000 */
[----:B---3--:R-:W-:Y:S05]  /*7160*/  CALL.ABS.NOINC R2 ;  /* 0x0000000002007343 */ /* 0x008fea0003c00000 */
.L_x_113:
[----:B------:R-:W-:Y:S05]  /*7170*/  EXIT ;  /* 0x000000000000794d */ /* 0x000fea0003800000 */
.L_x_112:
[----:B------:R-:W0:Y:S02]  /*7180*/  LDC.64 R2, c[0x0][0x528] ;  /* 0x00014a00ff027b82 */ /* 0x000e240000000a00 */
[----:B0-----:R-:W-:Y:S01]  /*7190*/  STG.E.64 desc[UR36][R4.64], R2 ;  /* 0x0000000204007986 */ /* 0x001fe2000c101b24 */
[----:B------:R-:W-:Y:S05]  /*71a0*/  EXIT ;  /* 0x000000000000794d */ /* 0x000fea0003800000 */
.L_x_111:
[----:B------:R-:W0:Y:S02]  /*71b0*/  LDC R3, c[0x0][0x528] ;  /* 0x00014a00ff037b82 */ /* 0x000e240000000800 */
[----:B0-----:R-:W-:Y:S01]  /*71c0*/  STG.E desc[UR36][R4.64], R3 ;  /* 0x0000000304007986 */ /* 0x001fe2000c101924 */
[----:B------:R-:W-:Y:S05]  /*71d0*/  EXIT ;  /* 0x000000000000794d */ /* 0x000fea0003800000 */
.L_x_114:
[----:B------:R-:W-:-:S00]  /*71e0*/  BRA `(.L_x_114) ;  /* 0xfffffffc00fc7947 */ /* 0x000fc0000383ffff */
[----:B------:R-:W-:-:S00]  /*71f0*/  NOP ;  /* 0x0000000000007918 */ /* 0x000fc00000000000 */
        /* <DEDUP_REMOVED lines=8> */
.L_x_7267:


//--------------------- .text._ZN2at6native27unrolled_elementwise_kernelINS0_11FillFunctorImEESt5arrayIPcLm1EELi4E23TrivialOffsetCalculatorILi0EjES7_ILi1EjENS0_6memory12LoadWithCastILi0EEENSA_13StoreWithCastILi1EEEEEviT_T0_T2_T3_T4_T5_ --------------------------
	.section	.text._ZN2at6native27unrolled_elementwise_kernelINS0_11FillFunctorImEESt5arrayIPcLm1EELi4E23TrivialOffsetCalculatorILi0EjES7_ILi1EjENS0_6memory12LoadWithCastILi0EEENSA_13StoreWithCastILi1EEEEEviT_T0_T2_T3_T4_T5_,"ax",@progbits
	.align	128
        .global         _ZN2at6native27unrolled_elementwise_kernelINS0_11FillFunctorImEESt5arrayIPcLm1EELi4E23TrivialOffsetCalculatorILi0EjES7_ILi1EjENS0_6memory12LoadWithCastILi0EEENSA_13StoreWithCastILi1EEEEEviT_T0_T2_T3_T4_T5_
        .type           _ZN2at6native27unrolled_elementwise_kernelINS0_11FillFunctorImEESt5arrayIPcLm1EELi4E23TrivialOffsetCalculatorILi0EjES7_ILi1EjENS0_6memory12LoadWithCastILi0EEENSA_13StoreWithCastILi1EEEEEviT_T0_T2_T3_T4_T5_,@function
        .size           _ZN2at6native27unrolled_elementwise_kernelINS0_11FillFunctorImEESt5arrayIPcLm1EELi4E23TrivialOffsetCalculatorILi0EjES7_ILi1EjENS0_6memory12LoadWithCastILi0EEENSA_13StoreWithCastILi1EEEEEviT_T0_T2_T3_T4_T5_,(.L_x_7268 - _ZN2at6native27unrolled_elementwise_kernelINS0_11FillFunctorImEESt5arrayIPcLm1EELi4E23TrivialOffsetCalculatorILi0EjES7_ILi1EjENS0_6memory12LoadWithCastILi0EEENSA_13StoreWithCastILi1EEEEEviT_T0_T2_T3_T4_T5_)
        .other          _ZN2at6native27unrolled_elementwise_kernelINS0_11FillFunctorImEESt5arrayIPcLm1EELi4E23TrivialOffsetCalculatorILi0EjES7_ILi1EjENS0_6memory12LoadWithCastILi0EEENSA_13StoreWithCastILi1EEEEEviT_T0_T2_T3_T4_T5_,@"STO_CUDA_ENTRY STV_DEFAULT"
_ZN2at6native27unrolled_elementwise_kernelINS0_11FillFunctorImEESt5arrayIPcLm1EELi4E23TrivialOffsetCalculatorILi0EjES7_ILi1EjENS0_6memory12LoadWithCastILi0EEENSA_13StoreWithCastILi1EEEEEviT_T0_T2_T3_T4_T5_:
.text._ZN2at6native27unrolled_elementwise_kernelINS0_11FillFunctorImEESt5arrayIPcLm1EELi4E23TrivialOffsetCalculatorILi0EjES7_ILi1EjENS0_6memory12LoadWithCastILi0EEENSA_13StoreWithCastILi1EEEEEviT_T0_T2_T3_T4_T5_:
[----:B------:R-:W0:Y:S01]  /*0000*/  LDC R1, c[0x0][0x37c] ;  /* 0x0000df00ff017b82 */ /* 0x000e220000000800 */
[----:B------:R-:W1:Y:S07]  /*0010*/  S2R R16, SR_CTAID.X ;  /* 0x0000000000107919 */ /* 0x000e6e0000002500 */
[----:B------:R-:W1:Y:S01]  /*0020*/  LDC R17, c[0x0][0x380] ;  /* 0x0000e000ff117b82 */ /* 0x000e620000000800 */
[----:B------:R-:W2:Y:S01]  /*0030*/  LDCU.64 UR36, c[0x0][0x358] ;  /* 0x00006b00ff2477ac */ /* 0x000ea20008000a00 */
[----:B------:R-:W-:Y:S01]  /*0040*/  BSSY.RECONVERGENT B6, `(.L_x_115) ;  /* 0x00000ea000067945 */ /* 0x000fe20003800200 */
[----:B------:R-:W3:Y:S01]  /*0050*/  S2R R18, SR_TID.X ;  /* 0x0000000000127919 */ /* 0x000ee20000002100 */
[----:B------:R-:W4:Y:S01]  /*0060*/  LDCU.U8 UR38, c[0x0][0x3a4] ;  /* 0x00007480ff2677ac */ /* 0x000f220008000000 */
[----:B-1----:R-:W-:-:S05]  /*0070*/  IMAD R17, R16, -0x200, R17 ;  /* 0xfffffe0010117824 */ /* 0x002fca00078e0211 */
[----:B---3--:R-:W-:-:S13]  /*0080*/  ISETP.GE.AND P0, PT, R18, R17, PT ;  /* 0x000000111200720c */ /* 0x008fda0003f06270 */
[----:B0-2-4-:R-:W-:Y:S05]  /*0090*/  @P0 BRA `(.L_x_116) ;  /* 0x0000000c00900947 */ /* 0x015fea0003800000 */
[----:B------:R-:W0:Y:S01]  /*00a0*/  LDC.64 R2, c[0x0][0x390] ;  /* 0x0000e400ff027b82 */ /* 0x000e220000000a00 */
[----:B------:R-:W1:Y:S01]  /*00b0*/  LDCU UR5, c[0x0][0x3a8] ;  /* 0x00007500ff0577ac */ /* 0x000e620008000800 */
[----:B------:R-:W-:Y:S02]  /*00c0*/  IMAD R0, R16, 0x200, R18 ;  /* 0x0000020010007824 */ /* 0x000fe400078e0212 */
[----:B------:R-:W-:Y:S01]  /*00d0*/  VIADD R18, R18, 0x80 ;  /* 0x0000008012127836 */ /* 0x000fe20000000000 */
[----:B------:R-:W-:-:S04]  /*00e0*/  UPRMT UR4, UR38, 0x9910, URZ ;  /* 0x0000991026047896 */ /* 0x000fc800080000ff */
[----:B------:R-:W-:Y:S01]  /*00f0*/  UISETP.GT.AND UP0, UPT, UR4, 0x9, UPT ;  /* 0x000000090400788c */ /* 0x000fe2000bf04270 */
[----:B-1----:R-:W-:-:S05]  /*0100*/  IMAD R5, R0, UR5, RZ ;  /* 0x0000000500057c24 */ /* 0x002fca000f8e02ff */
[----:B0-----:R-:W-:-:S05]  /*0110*/  IADD3 R2, P0, PT, R5, R2, RZ ;  /* 0x0000000205027210 */ /* 0x001fca0007f1e0ff */
[----:B------:R-:W-:Y:S01]  /*0120*/  IMAD.X R3, RZ, RZ, R3, P0 ;  /* 0x000000ffff037224 */ /* 0x000fe200000e0603 */
[----:B------:R-:W-:Y:S07]  /*0130*/  BRA.U UP0, `(.L_x_117) ;  /* 0x0000000500047547 */ /* 0x000fee000b800000 */
[----:B------:R-:W-:-:S09]  /*0140*/  UISETP.GT.AND UP0, UPT, UR4, 0x4, UPT ;  /* 0x000000040400788c */ /* 0x000fd2000bf04270 */
[----:B------:R-:W-:Y:S05]  /*0150*/  BRA.U UP0, `(.L_x_118) ;  /* 0x00000001006c7547 */ /* 0x000fea000b800000 */
[----:B------:R-:W-:-:S09]  /*0160*/  UISETP.GT.AND UP0, UPT, UR4, 0x1, UPT ;  /* 0x000000010400788c */ /* 0x000fd2000bf04270 */
[----:B------:R-:W-:Y:S05]  /*0170*/  BRA.U UP0, `(.L_x_119) ;  /* 0x0000000100287547 */ /* 0x000fea000b800000 */
[----:B------:R-:W-:-:S09]  /*0180*/  UISETP.NE.AND UP0, UPT, UR38, URZ, UPT ;  /* 0x000000ff2600728c */ /* 0x000fd2000bf05270 */
[----:B------:R-:W-:Y:S05]  /*0190*/  BRA.U !UP0, `(.L_x_120) ;  /* 0x0000000108147547 */ /* 0x000fea000b800000 */
[----:B------:R-:W-:-:S09]  /*01a0*/  UISETP.NE.AND UP0, UPT, UR4, 0x1, UPT ;  /* 0x000000010400788c */ /* 0x000fd2000bf05270 */
[----:B------:R-:W-:Y:S05]  /*01b0*/  BRA.U UP0, `(.L_x_121) ;  /* 0x0000000900b87547 */ /* 0x000fea000b800000 */
[----:B------:R-:W0:Y:S02]  /*01c0*/  LDC.U8 R5, c[0x0][0x388] ;  /* 0x0000e200ff057b82 */ /* 0x000e240000000000 */
[----:B0-----:R4:W-:Y:S01]  /*01d0*/  STG.E.U8 desc[UR36][R2.64], R5 ;  /* 0x0000000502007986 */ /* 0x0019e2000c101124 */
[----:B------:R-:W-:Y:S05]  /*01e0*/  BRA `(.L_x_116) ;  /* 0x0000000c003c7947 */ /* 0x000fea0003800000 */
.L_x_120:
[----:B------:R-:W0:Y:S02]  /*01f0*/  LDC.U8 R5, c[0x0][0x388] ;  /* 0x0000e200ff057b82 */ /* 0x000e240000000000 */
[----:B0-----:R3:W-:Y:S01]  /*0200*/  STG.E.U8 desc[UR36][R2.64], R5 ;  /* 0x0000000502007986 */ /* 0x0017e2000c101124 */
[----:B------:R-:W-:Y:S05]  /*0210*/  BRA `(.L_x_116) ;  /* 0x0000000c00307947 */ /* 0x000fea0003800000 */
.L_x_119:
[----:B------:R-:W-:-:S09]  /*0220*/  UISETP.NE.AND UP0, UPT, UR4, 0x2, UPT ;  /* 0x000000020400788c */ /* 0x000fd2000bf05270 */
[----:B------:R-:W-:Y:S05]  /*0230*/  BRA.U !UP0, `(.L_x_122) ;  /* 0x0000000108287547 */ /* 0x000fea000b800000 */
[----:B------:R-:W-:-:S09]  /*0240*/  UISETP.NE.AND UP0, UPT, UR4, 0x3, UPT ;  /* 0x000000030400788c */ /* 0x000fd2000bf05270 */
[----:B------:R-:W-:Y:S05]  /*0250*/  BRA.U !UP0, `(.L_x_123) ;  /* 0x0000000108147547 */ /* 0x000fea000b800000 */
[----:B------:R-:W-:-:S09]  /*0260*/  UISETP.NE.AND UP0, UPT, UR4, 0x4, UPT ;  /* 0x000000040400788c */ /* 0x000fd2000bf05270 */
[----:B------:R-:W-:Y:S05]  /*0270*/  BRA.U UP0, `(.L_x_121) ;  /* 0x0000000900887547 */ /* 0x000fea000b800000 */
[----:B------:R-:W0:Y:S02]  /*0280*/  LDC.64 R4, c[0x0][0x388] ;  /* 0x0000e200ff047b82 */ /* 0x000e240000000a00 */
[----:B0-----:R0:W-:Y:S01]  /*0290*/  STG.E.64 desc[UR36][R2.64], R4 ;  /* 0x0000000402007986 */ /* 0x0011e2000c101b24 */
[----:B------:R-:W-:Y:S05]  /*02a0*/  BRA `(.L_x_116) ;  /* 0x0000000c000c7947 */ /* 0x000fea0003800000 */
.L_x_123:
[----:B------:R-:W0:Y:S02]  /*02b0*/  LDC R5, c[0x0][0x388] ;  /* 0x0000e200ff057b82 */ /* 0x000e240000000800 */
[----:B0-----:R1:W-:Y:S01]  /*02c0*/  STG.E desc[UR36][R2.64], R5 ;  /* 0x0000000502007986 */ /* 0x0013e2000c101924 */
[----:B------:R-:W-:Y:S05]  /*02d0*/  BRA `(.L_x_116) ;  /* 0x0000000c00007947 */ /* 0x000fea0003800000 */
.L_x_122:
[----:B------:R-:W0:Y:S02]  /*02e0*/  LDC.U16 R5, c[0x0][0x388] ;  /* 0x0000e200ff057b82 */ /* 0x000e240000000400 */
[----:B0-----:R2:W-:Y:S01]  /*02f0*/  STG.E.U16 desc[UR36][R2.64], R5 ;  /* 0x0000000502007986 */ /* 0x0015e2000c101524 */
[----:B------:R-:W-:Y:S05]  /*0300*/  BRA `(.L_x_116) ;  /* 0x0000000800f47947 */ /* 0x000fea0003800000 */
.L_x_118:
[----:B------:R-:W-:-:S09]  /*0310*/  UISETP.GT.AND UP0, UPT, UR4, 0x6, UPT ;  /* 0x000000060400788c */ /* 0x000fd2000bf04270 */
[----:B------:R-:W-:Y:S05]  /*0320*/  BRA.U UP0, `(.L_x_124) ;  /* 0x0000000100347547 */ /* 0x000fea000b800000 */
[----:B------:R-:W-:-:S09]  /*0330*/  UISETP.NE.AND UP0, UPT, UR4, 0x5, UPT ;  /* 0x000000050400788c */ /* 0x000fd2000bf05270 */
[----:B------:R-:W-:Y:S05]  /*0340*/  BRA.U !UP0, `(.L_x_125) ;  /* 0x0000000108187547 */ /* 0x000fea000b800000 */
[----:B------:R-:W-:-:S09]  /*0350*/  UISETP.NE.AND UP0, UPT, UR4, 0x6, UPT ;  /* 0x000000060400788c */ /* 0x000fd2000bf05270 */
[----:B------:R-:W-:Y:S05]  /*0360*/  BRA.U UP0, `(.L_x_121) ;  /* 0x00000009004c7547 */ /* 0x000fea000b800000 */
[----:B------:R-:W0:Y:S02]  /*0370*/  LDCU.64 UR4, c[0x0][0x388] ;  /* 0x00007100ff0477ac */ /* 0x000e240008000a00 */
[----:B0-----:R-:W0:Y:S02]  /*0380*/  I2F.U64 R5, UR4 ;  /* 0x0000000400057d12 */ /* 0x001e240008301000 */
[----:B0-----:R0:W-:Y:S01]  /*0390*/  STG.E desc[UR36][R2.64], R5 ;  /* 0x0000000502007986 */ /* 0x0011e2000c101924 */
[----:B------:R-:W-:Y:S05]  /*03a0*/  BRA `(.L_x_116) ;  /* 0x0000000800cc7947 */ /* 0x000fea0003800000 */
.L_x_125:
[----:B------:R-:W0:Y:S02]  /*03b0*/  LDCU.64 UR4, c[0x0][0x388] ;  /* 0x00007100ff0477ac */ /* 0x000e240008000a00 */
[----:B0-----:R-:W0:Y:S02]  /*03c0*/  I2F.U64 R0, UR4 ;  /* 0x0000000400007d12 */ /* 0x001e240008301000 */
[----:B0-----:R-:W-:-:S05]  /*03d0*/  F2FP.F16.F32.PACK_AB R0, RZ, R0 ;  /* 0x00000000ff00723e */ /* 0x001fca00000000ff */
[----:B------:R0:W-:Y:S01]  /*03e0*/  STG.E.U16 desc[UR36][R2.64], R0 ;  /* 0x0000000002007986 */ /* 0x0001e2000c101524 */
[----:B------:R-:W-:Y:S05]  /*03f0*/  BRA `(.L_x_116) ;  /* 0x0000000800b87947 */ /* 0x000fea0003800000 */
.L_x_124:
[----:B------:R-:W-:-:S09]  /*0400*/  UISETP.NE.AND UP0, UPT, UR4, 0x7, UPT ;  /* 0x000000070400788c */ /* 0x000fd2000bf05270 */
[----:B------:R-:W-:Y:S05]  /*0410*/  BRA.U !UP0, `(.L_x_126) ;  /* 0x00000001083c7547 */ /* 0x000fea000b800000 */
[----:B------:R-:W-:-:S09]  /*0420*/  UISETP.NE.AND UP0, UPT, UR4, 0x8, UPT ;  /* 0x000000080400788c */ /* 0x000fd2000bf05270 */
[----:B------:R-:W-:Y:S05]  /*0430*/  BRA.U !UP0, `(.L_x_127) ;  /* 0x00000001081c7547 */ /* 0x000fea000b800000 */
[----:B------:R-:W-:-:S09]  /*0440*/  UISETP.NE.AND UP0, UPT, UR4, 0x9, UPT ;  /* 0x000000090400788c */ /* 0x000fd2000bf05270 */
[----:B------:R-:W-:Y:S05]  /*0450*/  BRA.U UP0, `(.L_x_121) ;  /* 0x0000000900107547 */ /* 0x000fea000b800000 */
[----:B------:R-:W0:Y:S01]  /*0460*/  LDCU.64 UR4, c[0x0][0x388] ;  /* 0x00007100ff0477ac */ /* 0x000e220008000a00 */
[----:B------:R-:W-:Y:S01]  /*0470*/  IMAD.MOV.U32 R5, RZ, RZ, RZ ;  /* 0x000000ffff057224 */ /* 0x000fe200078e00ff */
[----:B0-----:R-:W0:Y:S04]  /*0480*/  I2F.U64 R4, UR4 ;  /* 0x0000000400047d12 */ /* 0x001e280008301000 */
[----:B0-----:R0:W-:Y:S01]  /*0490*/  STG.E.64 desc[UR36][R2.64], R4 ;  /* 0x0000000402007986 */ /* 0x0011e2000c101b24 */
[----:B------:R-:W-:Y:S05]  /*04a0*/  BRA `(.L_x_116) ;  /* 0x00000008008c7947 */ /* 0x000fea0003800000 */
.L_x_127:
[----:B------:R-:W0:Y:S02]  /*04b0*/  LDCU.64 UR4, c[0x0][0x388] ;  /* 0x00007100ff0477ac */ /* 0x000e240008000a00 */
[----:B0-----:R-:W0:Y:S02]  /*04c0*/  I2F.U64 R0, UR4 ;  /* 0x0000000400007d12 */ /* 0x001e240008301000 */
[----:B0-----:R-:W-:-:S04]  /*04d0*/  F2FP.F16.F32.PACK_AB R5, RZ, R0 ;  /* 0x00000000ff05723e */ /* 0x001fc800000000ff */
[----:B------:R-:W-:-:S05]  /*04e0*/  PRMT R5, R5, 0x5410, RZ ;  /* 0x0000541005057816 */ /* 0x000fca00000000ff */
[----:B------:R0:W-:Y:S01]  /*04f0*/  STG.E desc[UR36][R2.64], R5 ;  /* 0x0000000502007986 */ /* 0x0001e2000c101924 */
[----:B------:R-:W-:Y:S05]  /*0500*/  BRA `(.L_x_116) ;  /* 0x0000000800747947 */ /* 0x000fea0003800000 */
.L_x_126:
[----:B------:R-:W0:Y:S02]  /*0510*/  LDCU.64 UR4, c[0x0][0x388] ;  /* 0x00007100ff0477ac */ /* 0x000e240008000a00 */
[----:B0-----:R-:W0:Y:S02]  /*0520*/  I2F.F64.U64 R4, UR4 ;  /* 0x0000000400047d12 */ /* 0x001e240008301800 */
[----:B0-----:R5:W-:Y:S01]  /*0530*/  STG.E.64 desc[UR36][R2.64], R4 ;  /* 0x0000000402007986 */ /* 0x001be2000c101b24 */
[----:B------:R-:W-:Y:S05]  /*0540*/  BRA `(.L_x_116) ;  /* 0x0000000800647947 */ /* 0x000fea0003800000 */
.L_x_117:
[----:B------:R-:W-:-:S09]  /*0550*/  UISETP.GT.AND UP0, UPT, UR4, 0x18, UPT ;  /* 0x000000180400788c */ /* 0x000fd2000bf04270 */
[----:B------:R-:W-:Y:S05]  /*0560*/  BRA.U UP0, `(.L_x_128) ;  /* 0x0000000100e87547 */ /* 0x000fea000b800000 */
[----:B------:R-:W-:-:S09]  /*0570*/  UISETP.GT.AND UP0, UPT, UR4, 0xe, UPT ;  /* 0x0000000e0400788c */ /* 0x000fd2000bf04270 */
[----:B------:R-:W-:Y:S05]  /*0580*/  BRA.U UP0, `(.L_x_129) ;  /* 0x00000001003c7547 */ /* 0x000fea000b800000 */
[----:B------:R-:W-:-:S09]  /*0590*/  UISETP.NE.AND UP0, UPT, UR4, 0xa, UPT ;  /* 0x0000000a0400788c */ /* 0x000fd2000bf05270 */
[----:B------:R-:W-:Y:S05]  /*05a0*/  BRA.U !UP0, `(.L_x_130) ;  /* 0x0000000108207547 */ /* 0x000fea000b800000 */
[----:B------:R-:W-:-:S09]  /*05b0*/  UISETP.NE.AND UP0, UPT, UR4, 0xb, UPT ;  /* 0x0000000b0400788c */ /* 0x000fd2000bf05270 */
[----:B------:R-:W-:Y:S05]  /*05c0*/  BRA.U UP0, `(.L_x_121) ;  /* 0x0000000500b47547 */ /* 0x000fea000b800000 */
[----:B------:R-:W0:Y:S02]  /*05d0*/  LDCU.64 UR4, c[0x0][0x388] ;  /* 0x00007100ff0477ac */ /* 0x000e240008000a00 */
[----:B0-----:R-:W-:-:S04]  /*05e0*/  ISETP.NE.U32.AND P0, PT, RZ, UR4, PT ;  /* 0x00000004ff007c0c */ /* 0x001fc8000bf05070 */
[----:B------:R-:W-:-:S04]  /*05f0*/  ISETP.NE.AND.EX P0, PT, RZ, UR5, PT, P0 ;  /* 0x00000005ff007c0c */ /* 0x000fc8000bf05300 */
[----:B------:R-:W-:-:S05]  /*0600*/  SEL R5, RZ, 0x1, !P0 ;  /* 0x00000001ff057807 */ /* 0x000fca0004000000 */
[----:B------:R0:W-:Y:S01]  /*0610*/  STG.E.U8 desc[UR36][R2.64], R5 ;  /* 0x0000000502007986 */ /* 0x0001e2000c101124 */
[----:B------:R-:W-:Y:S05]  /*0620*/  BRA `(.L_x_116) ;  /* 0x00000008002c7947 */ /* 0x000fea0003800000 */
.L_x_130:
[----:B------:R-:W0:Y:S01]  /*0630*/  LDCU.64 UR4, c[0x0][0x388] ;  /* 0x00007100ff0477ac */ /* 0x000e220008000a00 */
[----:B------:R-:W-:Y:S01]  /*0640*/  CS2R R6, SRZ ;  /* 0x0000000000067805 */ /* 0x000fe2000001ff00 */
[----:B0-----:R-:W0:Y:S04]  /*0650*/  I2F.F64.U64 R4, UR4 ;  /* 0x0000000400047d12 */ /* 0x001e280008301800 */
[----:B0-----:R0:W-:Y:S01]  /*0660*/  STG.E.128 desc[UR36][R2.64], R4 ;  /* 0x0000000402007986 */ /* 0x0011e2000c101d24 */
[----:B------:R-:W-:Y:S05]  /*0670*/  BRA `(.L_x_116) ;  /* 0x0000000800187947 */ /* 0x000fea0003800000 */
.L_x_129:
[----:B------:R-:W-:-:S09]  /*0680*/  UISETP.NE.AND UP0, UPT, UR4, 0xf, UPT ;  /* 0x0000000f0400788c */ /* 0x000fd2000bf05270 */
[----:B------:R-:W-:Y:S05]  /*0690*/  BRA.U !UP0, `(.L_x_131) ;  /* 0x0000000108887547 */ /* 0x000fea000b800000 */
[----:B------:R-:W-:-:S09]  /*06a0*/  UISETP.NE.AND UP0, UPT, UR4, 0x17, UPT ;  /* 0x000000170400788c */ /* 0x000fd2000bf05270 */
[----:B------:R-:W-:Y:S05]  /*06b0*/  BRA.U !UP0, `(.L_x_132) ;  /* 0x00000001083c7547 */ /* 0x000fea000b800000 */
[----:B------:R-:W-:-:S09]  /*06c0*/  UISETP.NE.AND UP0, UPT, UR4, 0x18, UPT ;  /* 0x000000180400788c */ /* 0x000fd2000bf05270 */
[----:B------:R-:W-:Y:S05]  /*06d0*/  BRA.U UP0, `(.L_x_121) ;  /* 0x0000000500707547 */ /* 0x000fea000b800000 */
[----:B------:R-:W0:Y:S01]  /*06e0*/  LDCU.64 UR4, c[0x0][0x388] ;  /* 0x00007100ff0477ac */ /* 0x000e220008000a00 */
[----:B------:R-:W-:Y:S01]  /*06f0*/  IMAD.MOV.U32 R5, RZ, RZ, 0x7f ;  /* 0x0000007fff057424 */ /* 0x000fe200078e00ff */
[----:B0-----:R-:W0:Y:S02]  /*0700*/  I2F.U64 R7, UR4 ;  /* 0x0000000400077d12 */ /* 0x001e240008301000 */
[----:B0-----:R-:W-:-:S13]  /*0710*/  ISETP.GT.U32.AND P0, PT, R7, 0x43efffff, PT ;  /* 0x43efffff0700780c */ /* 0x001fda0003f04070 */
[----:B------:R-:W-:Y:S05]  /*0720*/  @P0 BRA `(.L_x_133) ;  /* 0x0000000000180947 */ /* 0x000fea0003800000 */
[----:B------:R-:W-:-:S13]  /*0730*/  ISETP.GT.U32.AND P0, PT, R7, 0x3c7fffff, PT ;  /* 0x3c7fffff0700780c */ /* 0x000fda0003f04070 */
[----:B------:R-:W-:Y:S01]  /*0740*/  @P0 SHF.R.U32.HI R0, RZ, 0x14, R7 ;  /* 0x00000014ff000819 */ /* 0x000fe20000011607 */
[----:B------:R-:W-:-:S03]  /*0750*/  @!P0 FADD.FTZ R5, R7, 16384 ;  /* 0x4680000007058421 */ /* 0x000fc60000010000 */
[----:B------:R-:W-:-:S04]  /*0760*/  @P0 LOP3.LUT R0, R0, 0x1, RZ, 0xc0, !PT ;  /* 0x0000000100000812 */ /* 0x000fc800078ec0ff */
[----:B------:R-:W-:-:S04]  /*0770*/  @P0 IADD3 R0, PT, PT, R7, 0x407ffff, R0 ;  /* 0x0407ffff07000810 */ /* 0x000fc80007ffe000 */
[----:B------:R-:W-:-:S07]  /*0780*/  @P0 SHF.R.U32.HI R5, RZ, 0x14, R0 ;  /* 0x00000014ff050819 */ /* 0x000fce0000011600 */
.L_x_133:
[----:B------:R0:W-:Y:S01]  /*0790*/  STG.E.U8 desc[UR36][R2.64], R5 ;  /* 0x0000000502007986 */ /* 0x0001e2000c101124 */
[----:B------:R-:W-:Y:S05]  /*07a0*/  BRA `(.L_x_116) ;  /* 0x0000000400cc7947 */ /* 0x000fea0003800000 */
.L_x_132:
[----:B------:R-:W0:Y:S02]  /*07b0*/  LDCU.64 UR4, c[0x0][0x388] ;  /* 0x00007100ff0477ac */ /* 0x000e240008000a00 */
[----:B0-----:R-:W0:Y:S02]  /*07c0*/  I2F.U64 R7, UR4 ;  /* 0x0000000400077d12 */ /* 0x001e240008301000 */
[----:B0-----:R-:W-:-:S13]  /*07d0*/  ISETP.GE.U32.AND P1, PT, R7, 0x47800000, PT ;  /* 0x478000000700780c */ /* 0x001fda0003f26070 */
[----:B------:R-:W-:Y:S01]  /*07e0*/  @P1 IMAD.MOV.U32 R5, RZ, RZ, 0x7f ;  /* 0x0000007fff051424 */ /* 0x000fe200078e00ff */
[----:B------:R-:W-:-:S04]  /*07f0*/  @P1 ISETP.GT.U32.AND P0, PT, R7, 0x7f800000, PT ;  /* 0x7f8000000700180c */ /* 0x000fc80003f04070 */
[----:B------:R-:W-:-:S05]  /*0800*/  @P1 SEL R5, R5, 0x7c, P0 ;  /* 0x0000007c05051807 */ /* 0x000fca0000000000 */
[----:B------:R0:W-:Y:S01]  /*0810*/  @P1 STG.E.U8 desc[UR36][R2.64], R5 ;  /* 0x0000000502001986 */ /* 0x0001e2000c101124 */
[----:B------:R-:W-:Y:S05]  /*0820*/  @P1 BRA `(.L_x_116) ;  /* 0x0000000400ac1947 */ /* 0x000fea0003800000 */
[----:B------:R-:W-:-:S13]  /*0830*/  ISETP.GT.U32.AND P0, PT, R7, 0x387fffff, PT ;  /* 0x387fffff0700780c */ /* 0x000fda0003f04070 */
[----:B------:R-:W-:Y:S01]  /*0840*/  @P0 SHF.R.U32.HI R0, RZ, 0x15, R7 ;  /* 0x00000015ff000819 */ /* 0x000fe20000011607 */
[----:B0-----:R-:W-:-:S03]  /*0850*/  @!P0 FADD.FTZ R5, R7, 128 ;  /* 0x4300000007058421 */ /* 0x001fc60000010000 */
[----:B------:R-:W-:Y:S02]  /*0860*/  @P0 LOP3.LUT R0, R0, 0x1, RZ, 0xc0, !PT ;  /* 0x0000000100000812 */ /* 0x000fe400078ec0ff */
[----:B------:R0:W-:Y:S02]  /*0870*/  @!P0 STG.E.U8 desc[UR36][R2.64], R5 ;  /* 0x0000000502008986 */ /* 0x0001e4000c101124 */
[----:B------:R-:W-:-:S04]  /*0880*/  @P0 IADD3 R0, PT, PT, R7, 0x80fffff, R0 ;  /* 0x080fffff07000810 */ /* 0x000fc80007ffe000 */
[----:B------:R-:W-:-:S05]  /*0890*/  @P0 SHF.R.U32.HI R7, RZ, 0x15, R0 ;  /* 0x00000015ff070819 */ /* 0x000fca0000011600 */
[----:B------:R0:W-:Y:S01]  /*08a0*/  @P0 STG.E.U8 desc[UR36][R2.64], R7 ;  /* 0x0000000702000986 */ /* 0x0001e2000c101124 */
[----:B------:R-:W-:Y:S05]  /*08b0*/  BRA `(.L_x_116) ;  /* 0x0000000400887947 */ /* 0x000fea0003800000 */
.L_x_131:
[----:B------:R-:W0:Y:S02]  /*08c0*/  LDCU.64 UR4, c[0x0][0x388] ;  /* 0x00007100ff0477ac */ /* 0x000e240008000a00 */
[----:B0-----:R-:W0:Y:S02]  /*08d0*/  I2F.U64 R0, UR4 ;  /* 0x0000000400007d12 */ /* 0x001e240008301000 */
[----:B0-----:R-:W-:-:S05]  /*08e0*/  F2FP.BF16.F32.PACK_AB R0, RZ, R0 ;  /* 0x00000000ff00723e */ /* 0x001fca00000010ff */
[----:B------:R0:W-:Y:S01]  /*08f0*/  STG.E.U16 desc[UR36][R2.64], R0 ;  /* 0x0000000002007986 */ /* 0x0001e2000c101524 */
[----:B------:R-:W-:Y:S05]  /*0900*/  BRA `(.L_x_116) ;  /* 0x0000000400747947 */ /* 0x000fea0003800000 */
.L_x_128:
[----:B------:R-:W-:-:S09]  /*0910*/  UISETP.GT.AND UP0, UPT, UR4, 0x1b, UPT ;  /* 0x0000001b0400788c */ /* 0x000fd2000bf04270 */
[----:B------:R-:W-:Y:S05]  /*0920*/  BRA.U UP0, `(.L_x_134) ;  /* 0x0000000100c47547 */ /* 0x000fea000b800000 */
[----:B------:R-:W-:-:S09]  /*0930*/  UISETP.NE.AND UP0, UPT, UR4, 0x19, UPT ;  /* 0x000000190400788c */ /* 0x000fd2000bf05270 */
[----:B------:R-:W-:Y:S05]  /*0940*/  BRA.U !UP0, `(.L_x_135) ;  /* 0x00000001086c7547 */ /* 0x000fea000b800000 */
[----:B------:R-:W-:-:S09]  /*0950*/  UISETP.NE.AND UP0, UPT, UR4, 0x1a, UPT ;  /* 0x0000001a0400788c */ /* 0x000fd2000bf05270 */
[----:B------:R-:W-:Y:S05]  /*0960*/  BRA.U !UP0, `(.L_x_136) ;  /* 0x0000000108147547 */ /* 0x000fea000b800000 */
[----:B------:R-:W-:-:S09]  /*0970*/  UISETP.NE.AND UP0, UPT, UR4, 0x1b, UPT ;  /* 0x0000001b0400788c */ /* 0x000fd2000bf05270 */
[----:B------:R-:W-:Y:S05]  /*0980*/  BRA.U UP0, `(.L_x_121) ;  /* 0x0000000100c47547 */ /* 0x000fea000b800000 */
[----:B------:R-:W0:Y:S02]  /*0990*/  LDC.U16 R5, c[0x0][0x388] ;  /* 0x0000e200ff057b82 */ /* 0x000e240000000400 */
[----:B0-----:R0:W-:Y:S01]  /*09a0*/  STG.E.U16 desc[UR36][R2.64], R5 ;  /* 0x0000000502007986 */ /* 0x0011e2000c101524 */
[----:B------:R-:W-:Y:S05]  /*09b0*/  BRA `(.L_x_116) ;  /* 0x0000000400487947 */ /* 0x000fea0003800000 */
.L_x_136:
[----:B------:R-:W0:Y:S01]  /*09c0*/  LDCU.64 UR4, c[0x0][0x388] ;  /* 0x00007100ff0477ac */ /* 0x000e220008000a00 */
[----:B------:R-:W-:Y:S01]  /*09d0*/  IMAD.MOV.U32 R0, RZ, RZ, 0x80 ;  /* 0x00000080ff007424 */ /* 0x000fe200078e00ff */
[----:B0-----:R-:W0:Y:S02]  /*09e0*/  I2F.U64 R4, UR4 ;  /* 0x0000000400047d12 */ /* 0x001e240008301000 */
[----:B0-----:R-:W-:-:S13]  /*09f0*/  ISETP.GT.U32.AND P0, PT, R4, 0x437fffff, PT ;  /* 0x437fffff0400780c */ /* 0x001fda0003f04070 */
[----:B------:R-:W-:Y:S05]  /*0a00*/  @P0 BRA `(.L_x_137) ;  /* 0x0000000000340947 */ /* 0x000fea0003800000 */
[----:B------:R-:W-:-:S13]  /*0a10*/  ISETP.GT.U32.AND P0, PT, R4, 0x3bffffff, PT ;  /* 0x3bffffff0400780c */ /* 0x000fda0003f04070 */
[----:B------:R-:W-:Y:S05]  /*0a20*/  @P0 BRA `(.L_x_138) ;  /* 0x0000000000140947 */ /* 0x000fea0003800000 */
[----:B------:R-:W-:-:S05]  /*0a30*/  FADD.FTZ R0, R4, 8192 ;  /* 0x4600000004007421 */ /* 0x000fca0000010000 */
[----:B------:R-:W-:Y:S02]  /*0a40*/  LOP3.LUT P0, R4, R0, 0xff, RZ, 0xc0, !PT ;  /* 0x000000ff00047812 */ /* 0x000fe4000780c0ff */
[----:B------:R-:W-:-:S11]  /*0a50*/  PRMT R0, RZ, 0x7610, R0 ;  /* 0x00007610ff007816 */ /* 0x000fd60000000000 */
[----:B------:R-:W-:Y:S05]  /*0a60*/  @!P0 BRA `(.L_x_137) ;  /* 0x00000000001c8947 */ /* 0x000fea0003800000 */
[----:B------:R-:W-:Y:S05]  /*0a70*/  BRA `(.L_x_139) ;  /* 0x0000000000147947 */ /* 0x000fea0003800000 */
.L_x_138:
[----:B------:R-:W-:-:S04]  /*0a80*/  SHF.R.U32.HI R0, RZ, 0x14, R4 ;  /* 0x00000014ff007819 */ /* 0x000fc80000011604 */
[----:B------:R-:W-:-:S04]  /*0a90*/  LOP3.LUT R5, R0, 0x1, RZ, 0xc0, !PT ;  /* 0x0000000100057812 */ /* 0x000fc800078ec0ff */
[----:B------:R-:W-:-:S04]  /*0aa0*/  IADD3 R0, PT, PT, R4, 0x487ffff, R5 ;  /* 0x0487ffff04007810 */ /* 0x000fc80007ffe005 */
[----:B------:R-:W-:-:S04]  /*0ab0*/  SHF.R.U32.HI R0, RZ, 0x14, R0 ;  /* 0x00000014ff007819 */ /* 0x000fc80000011600 */
[----:B------:R-:W-:-:S07]  /*0ac0*/  LOP3.LUT R4, R0, 0xff, RZ, 0xc0, !PT ;  /* 0x000000ff00047812 */ /* 0x000fce00078ec0ff */
.L_x_139:
[----:B------:R-:W-:-:S07]  /*0ad0*/  PRMT R0, R4, 0x7610, R0 ;  /* 0x0000761004007816 */ /* 0x000fce0000000000 */
.L_x_137:
[----:B------:R0:W-:Y:S01]  /*0ae0*/  STG.E.U8 desc[UR36][R2.64], R0 ;  /* 0x0000000002007986 */ /* 0x0001e2000c101124 */
[----:B------:R-:W-:Y:S05]  /*0af0*/  BRA `(.L_x_116) ;  /* 0x0000000000f87947 */ /* 0x000fea0003800000 */
.L_x_135:
        /* <DEDUP_REMOVED lines=12> */
.L_x_141:
[----:B------:R-:W-:-:S04]  /*0bc0*/  SHF.R.U32.HI R0, RZ, 0x15, R4 ;  /* 0x00000015ff007819 */ /* 0x000fc80000011604 */
[----:B------:R-:W-:-:S04]  /*0bd0*/  LOP3.LUT R5, R0, 0x1, RZ, 0xc0, !PT ;  /* 0x0000000100057812 */ /* 0x000fc800078ec0ff */
[----:B------:R-:W-:-:S04]  /*0be0*/  IADD3 R0, PT, PT, R4, 0x88fffff, R5 ;  /* 0x088fffff04007810 */ /* 0x000fc80007ffe005 */
[----:B------:R-:W-:-:S04]  /*0bf0*/  SHF.R.U32.HI R0, RZ, 0x15, R0 ;  /* 0x00000015ff007819 */ /* 0x000fc80000011600 */
[----:B------:R-:W-:-:S07]  /*0c00*/  LOP3.LUT R4, R0, 0xff, RZ, 0xc0, !PT ;  /* 0x000000ff00047812 */ /* 0x000fce00078ec0ff */
.L_x_142:
[----:B------:R-:W-:-:S07]  /*0c10*/  PRMT R0, R4, 0x7610, R0 ;  /* 0x0000761004007816 */ /* 0x000fce0000000000 */
.L_x_140:
[----:B------:R0:W-:Y:S01]  /*0c20*/  STG.E.U8 desc[UR36][R2.64], R0 ;  /* 0x0000000002007986 */ /* 0x0001e2000c101124 */
[----:B------:R-:W-:Y:S05]  /*0c30*/  BRA `(.L_x_116) ;  /* 0x0000000000a87947 */ /* 0x000fea0003800000 */
.L_x_134:
[----:B------:R-:W-:-:S09]  /*0c40*/  UISETP.NE.AND UP0, UPT, UR4, 0x1c, UPT ;  /* 0x0000001c0400788c */ /* 0x000fd2000bf05270 */
[----:B------:R-:W-:Y:S05]  /*0c50*/  BRA.U !UP0, `(.L_x_143) ;  /* 0x0000000108987547 */ /* 0x000fea000b800000 */
[----:B------:R-:W-:-:S09]  /*0c60*/  UISETP.NE.AND UP0, UPT, UR4, 0x1d, UPT ;  /* 0x0000001d0400788c */ /* 0x000fd2000bf05270 */
[----:B------:R-:W-:Y:S05]  /*0c70*/  BRA.U !UP0, `(.L_x_144) ;  /* 0x0000000108847547 */ /* 0x000fea000b800000 */
[----:B------:R-:W-:-:S09]  /*0c80*/  UISETP.NE.AND UP0, UPT, UR4, 0x2c, UPT ;  /* 0x0000002c0400788c */ /* 0x000fd2000bf05270 */
[----:B------:R-:W-:Y:S05]  /*0c90*/  BRA.U !UP0, `(.L_x_145) ;  /* 0x0000000108447547 */ /* 0x000fea000b800000 */
.L_x_121:
[----:B------:R-:W-:Y:S01]  /*0ca0*/  MOV R2, 0x0 ;  /* 0x0000000000027802 */ /* 0x000fe20000000f00 */
[----:B------:R-:W0:Y:S01]  /*0cb0*/  LDCU.64 UR4, c[0x4][0x190] ;  /* 0x01003200ff0477ac */ /* 0x000e220008000a00 */
[----:B------:R-:W-:Y:S02]  /*0cc0*/  IMAD.MOV.U32 R8, RZ, RZ, 0x65 ;  /* 0x00000065ff087424 */ /* 0x000fe400078e00ff */
[----:B------:R-:W-:Y:S01]  /*0cd0*/  IMAD.MOV.U32 R12, RZ, RZ, 0x1 ;  /* 0x00000001ff0c7424 */ /* 0x000fe200078e00ff */
[----:B------:R-:W1:Y:S01]  /*0ce0*/  LDCU.64 UR6, c[0x4][0x198] ;  /* 0x01003300ff0677ac */ /* 0x000e620008000a00 */
[----:B------:R-:W2:Y:S01]  /*0cf0*/  LDC.64 R2, c[0x4][R2] ;  /* 0x0100000002027b82 */ /* 0x000ea20000000a00 */
[----:B------:R-:W-:Y:S01]  /*0d00*/  IMAD.MOV.U32 R13, RZ, RZ, RZ ;  /* 0x000000ffff0d7224 */ /* 0x000fe200078e00ff */
[----:B------:R-:W3:Y:S01]  /*0d10*/  LDCU.64 UR8, c[0x4][0xa8] ;  /* 0x01001500ff0877ac */ /* 0x000ee20008000a00 */
[----:B0-----:R-:W-:Y:S02]  /*0d20*/  IMAD.U32 R4, RZ, RZ, UR4 ;  /* 0x00000004ff047e24 */ /* 0x001fe4000f8e00ff */
[----:B------:R-:W-:-:S02]  /*0d30*/  IMAD.U32 R5, RZ, RZ, UR5 ;  /* 0x00000005ff057e24 */ /* 0x000fc4000f8e00ff */
[----:B-1----:R-:W-:Y:S02]  /*0d40*/  IMAD.U32 R6, RZ, RZ, UR6 ;  /* 0x00000006ff067e24 */ /* 0x002fe4000f8e00ff */
[----:B------:R-:W-:Y:S02]  /*0d50*/  IMAD.U32 R7, RZ, RZ, UR7 ;  /* 0x00000007ff077e24 */ /* 0x000fe4000f8e00ff */
[----:B---3--:R-:W-:Y:S02]  /*0d60*/  IMAD.U32 R10, RZ, RZ, UR8 ;  /* 0x00000008ff0a7e24 */ /* 0x008fe4000f8e00ff */
[----:B------:R-:W-:-:S07]  /*0d70*/  IMAD.U32 R11, RZ, RZ, UR9 ;  /* 0x00000009ff0b7e24 */ /* 0x000fce000f8e00ff */
[----:B------:R-:W-:-:S07]  /*0d80*/  LEPC R20, `(.L_x_146) ;  /* 0x000000001014794e */ /* 0x000fce0000000000 */
[----:B--2---:R-:W-:Y:S05]  /*0d90*/  CALL.ABS.NOINC R2 ;  /* 0x0000000002007343 */ /* 0x004fea0003c00000 */
.L_x_146:
[----:B------:R-:W-:Y:S05]  /*0da0*/  BRA `(.L_x_116) ;  /* 0x00000000004c7947 */ /* 0x000fea0003800000 */
.L_x_145:
[----:B------:R-:W0:Y:S01]  /*0db0*/  LDCU.64 UR4, c[0x0][0x388] ;  /* 0x00007100ff0477ac */ /* 0x000e220008000a00 */
[----:B------:R-:W-:Y:S01]  /*0dc0*/  IMAD.MOV.U32 R4, RZ, RZ, 0xff ;  /* 0x000000ffff047424 */ /* 0x000fe200078e00ff */
[----:B0-----:R-:W0:Y:S02]  /*0dd0*/  I2F.U64 R5, UR4 ;  /* 0x0000000400057d12 */ /* 0x001e240008301000 */
[----:B0-----:R-:W-:-:S04]  /*0de0*/  SHF.R.U32.HI R0, RZ, 0x17, R5 ;  /* 0x00000017ff007819 */ /* 0x001fc80000011605 */
[----:B------:R-:W-:-:S13]  /*0df0*/  ISETP.NE.AND P0, PT, R0, 0xff, PT ;  /* 0x000000ff0000780c */ /* 0x000fda0003f05270 */
[----:B------:R-:W-:Y:S05]  /*0e00*/  @!P0 BRA `(.L_x_147) ;  /* 0x0000000000188947 */ /* 0x000fea0003800000 */
[--C-:B------:R-:W-:Y:S02]  /*0e10*/  SHF.R.U32.HI R4, RZ, 0x16, R5.reuse ;  /* 0x00000016ff047819 */ /* 0x100fe40000011605 */
[----:B------:R-:W-:Y:S02]  /*0e20*/  LOP3.LUT P0, RZ, R0, 0x3fffff, R5, 0xf8, !PT ;  /* 0x003fffff00ff7812 */ /* 0x000fe4000780f805 */
[----:B------:R-:W-:-:S04]  /*0e30*/  LOP3.LUT R4, R4, 0x1, RZ, 0xc0, !PT ;  /* 0x0000000104047812 */ /* 0x000fc800078ec0ff */
[----:B------:R-:W-:Y:S01]  /*0e40*/  ISETP.EQ.U32.AND P0, PT, R4, 0x1, P0 ;  /* 0x000000010400780c */ /* 0x000fe20000702070 */
[----:B------:R-:W-:-:S12]  /*0e50*/  VIADD R4, R0, 0x1 ;  /* 0x0000000100047836 */ /* 0x000fd80000000000 */
[----:B------:R-:W-:-:S07]  /*0e60*/  @!P0 IMAD.MOV R4, RZ, RZ, R0 ;  /* 0x000000ffff048224 */ /* 0x000fce00078e0200 */
.L_x_147:
[----:B------:R0:W-:Y:S01]  /*0e70*/  STG.E.U8 desc[UR36][R2.64], R4 ;  /* 0x0000000402007986 */ /* 0x0001e2000c101124 */
[----:B------:R-:W-:Y:S05]  /*0e80*/  BRA `(.L_x_116) ;  /* 0x0000000000147947 */ /* 0x000fea0003800000 */
.L_x_144:
[----:B------:R-:W0:Y:S02]  /*0e90*/  LDC.64 R4, c[0x0][0x388] ;  /* 0x0000e200ff047b82 */ /* 0x000e240000000a00 */
[----:B0-----:R0:W-:Y:S01]  /*0ea0*/  STG.E.64 desc[UR36][R2.64], R4 ;  /* 0x0000000402007986 */ /* 0x0011e2000c101b24 */
[----:B------:R-:W-:Y:S05]  /*0eb0*/  BRA `(.L_x_116) ;  /* 0x0000000000087947 */ /* 0x000fea0003800000 */
.L_x_143:
[----:B------:R-:W0:Y:S02]  /*0ec0*/  LDC R5, c[0x0][0x388] ;  /* 0x0000e200ff057b82 */ /* 0x000e240000000800 */
[----:B0-----:R0:W-:Y:S02]  /*0ed0*/  STG.E desc[UR36][R2.64], R5 ;  /* 0x0000000502007986 */ /* 0x0011e4000c101924 */
.L_x_116:
[----:B------:R-:W-:Y:S05]  /*0ee0*/  BSYNC.RECONVERGENT B6 ;  /* 0x0000000000067941 */ /* 0x000fea0003800200 */
.L_x_115:
[----:B------:R-:W-:Y:S01]  /*0ef0*/  ISETP.GE.AND P0, PT, R18, R17, PT ;  /* 0x000000111200720c */ /* 0x000fe20003f06270 */
[----:B------:R-:W-:-:S12]  /*0f00*/  BSSY.RECONVERGENT B6, `(.L_x_148) ;  /* 0x00001ca000067945 */ /* 0x000fd80003800200 */
[----:B------:R-:W-:Y:S05]  /*0f10*/  @P0 BRA `(.L_x_149) ;  /* 0x0000001c00200947 */ /* 0x000fea0003800000 */
[----:B012345:R-:W0:Y:S01]  /*0f20*/  LDC.64 R2, c[0x0][0x390] ;  /* 0x0000e400ff027b82 */ /* 0x03fe220000000a00 */
[----:B------:R-:W1:Y:S01]  /*0f30*/  LDCU UR5, c[0x0][0x3a8] ;  /* 0x00007500ff0577ac */ /* 0x000e620008000800 */
[----:B------:R-:W-:Y:S01]  /*0f40*/  IMAD R0, R16, 0x200, R18 ;  /* 0x0000020010007824 */ /* 0x000fe200078e0212 */
        /* <DEDUP_REMOVED lines=17> */
.L_x_153:
[----:B------:R-:W0:Y:S02]  /*1060*/  LDC.U8 R5, c[0x0][0x388] ;  /* 0x0000e200ff057b82 */ /* 0x000e240000000000 */
[----:B0-----:R3:W-:Y:S01]  /*1070*/  STG.E.U8 desc[UR36][R2.64], R5 ;  /* 0x0000000502007986 */ /* 0x0017e2000c101124 */
[----:B------:R-:W-:Y:S05]  /*1080*/  BRA `(.L_x_155) ;  /* 0x0000000c002c7947 */ /* 0x000fea0003800000 */
.L_x_152:
        /* <DEDUP_REMOVED lines=9> */
.L_x_157:
[----:B------:R-:W0:Y:S02]  /*1120*/  LDC R5, c[0x0][0x388] ;  /* 0x0000e200ff057b82 */ /* 0x000e240000000800 */
[----:B0-----:R1:W-:Y:S01]  /*1130*/  STG.E desc[UR36][R2.64], R5 ;  /* 0x0000000502007986 */ /* 0x0013e2000c101924 */
[----:B------:R-:W-:Y:S05]  /*1140*/  BRA `(.L_x_155) ;  /* 0x0000000800fc7947 */ /* 0x000fea0003800000 */
.L_x_156:
[----:B------:R-:W0:Y:S02]  /*1150*/  LDC.U16 R5, c[0x0][0x388] ;  /* 0x0000e200ff057b82 */ /* 0x000e240000000400 */
[----:B0-----:R2:W-:Y:S01]  /*1160*/  STG.E.U16 desc[UR36][R2.64], R5 ;  /* 0x0000000502007986 */ /* 0x0015e2000c101524 */
[----:B------:R-:W-:Y:S05]  /*1170*/  BRA `(.L_x_155) ;  /* 0x0000000800f07947 */ /* 0x000fea0003800000 */
.L_x_151:
        /* <DEDUP_REMOVED lines=10> */
.L_x_159:
[----:B------:R-:W0:Y:S02]  /*1220*/  LDCU.64 UR4, c[0x0][0x388] ;  /* 0x00007100ff0477ac */ /* 0x000e240008000a00 */
[----:B0-----:R-:W0:Y:S02]  /*1230*/  I2F.U64 R0, UR4 ;  /* 0x0000000400007d12 */ /* 0x001e240008301000 */
[----:B0-----:R-:W-:-:S05]  /*1240*/  F2FP.F16.F32.PACK_AB R0, RZ, R0 ;  /* 0x00000000ff00723e */ /* 0x001fca00000000ff */
[----:B------:R0:W-:Y:S01]  /*1250*/  STG.E.U16 desc[UR36][R2.64], R0 ;  /* 0x0000000002007986 */ /* 0x0001e2000c101524 */
[----:B------:R-:W-:Y:S05]  /*1260*/  BRA `(.L_x_155) ;  /* 0x0000000800b47947 */ /* 0x000fea0003800000 */
.L_x_158:
        /* <DEDUP_REMOVED lines=11> */
.L_x_161:
[----:B------:R-:W0:Y:S02]  /*1320*/  LDCU.64 UR4, c[0x0][0x388] ;  /* 0x00007100ff0477ac */ /* 0x000e240008000a00 */
[----:B0-----:R-:W0:Y:S02]  /*1330*/  I2F.U64 R0, UR4 ;  /* 0x0000000400007d12 */ /* 0x001e240008301000 */
[----:B0-----:R-:W-:-:S04]  /*1340*/  F2FP.F16.F32.PACK_AB R0, RZ, R0 ;  /* 0x00000000ff00723e */ /* 0x001fc800000000ff */
[----:B------:R-:W-:-:S05]  /*1350*/  PRMT R0, R0, 0x5410, RZ ;  /* 0x0000541000007816 */ /* 0x000fca00000000ff */
[----:B------:R0:W-:Y:S01]  /*1360*/  STG.E desc[UR36][R2.64], R0 ;  /* 0x0000000002007986 */ /* 0x0001e2000c101924 */
[----:B------:R-:W-:Y:S05]  /*1370*/  BRA `(.L_x_155) ;  /* 0x0000000800707947 */ /* 0x000fea0003800000 */
.L_x_160:
[----:B------:R-:W0:Y:S02]  /*1380*/  LDCU.64 UR4, c[0x0][0x388] ;  /* 0x00007100ff0477ac */ /* 0x000e240008000a00 */
[----:B0-----:R-:W0:Y:S02]  /*1390*/  I2F.F64.U64 R4, UR4 ;  /* 0x0000000400047d12 */ /* 0x001e240008301800 */
[----:B0-----:R5:W-:Y:S01]  /*13a0*/  STG.E.64 desc[UR36][R2.64], R4 ;  /* 0x0000000402007986 */ /* 0x001be2000c101b24 */
[----:B------:R-:W-:Y:S05]  /*13b0*/  BRA `(.L_x_155) ;  /* 0x0000000800607947 */ /* 0x000fea0003800000 */
.L_x_150:
[----:B------:R-:W-:-:S09]  /*13c0*/  UISETP.GT.AND UP0, UPT, UR4, 0x18, UPT ;  /* 0x000000180400788c */ /* 0x000fd2000bf04270 */
[----:B------:R-:W-:Y:S05]  /*13d0*/  BRA.U !UP0, `(.L_x_162) ;  /* 0x00000005082c7547 */ /* 0x000fea000b800000 */
        /* <DEDUP_REMOVED lines=11> */
.L_x_165:
[----:B------:R-:W0:Y:S01]  /*1490*/  LDCU.64 UR4, c[0x0][0x388] ;  /* 0x00007100ff0477ac */ /* 0x000e220008000a00 */
[----:B------:R-:W-:Y:S01]  /*14a0*/  IMAD.MOV.U32 R0, RZ, RZ, 0x80 ;  /* 0x00000080ff007424 */ /* 0x000fe200078e00ff */
[----:B0-----:R-:W0:Y:S02]  /*14b0*/  I2F.U64 R4, UR4 ;  /* 0x0000000400047d12 */ /* 0x001e240008301000 */
[----:B0-----:R-:W-:-:S13]  /*14c0*/  ISETP.GT.U32.AND P0, PT, R4, 0x437fffff, PT ;  /* 0x437fffff0400780c */ /* 0x001fda0003f04070 */
[----:B------:R-:W-:Y:S05]  /*14d0*/  @P0 BRA `(.L_x_166) ;  /* 0x0000000000300947 */ /* 0x000fea0003800000 */
[----:B------:R-:W-:-:S13]  /*14e0*/  ISETP.GE.U32.AND P0, PT, R4, 0x3c000000, PT ;  /* 0x3c0000000400780c */ /* 0x000fda0003f06070 */
[----:B------:R-:W-:-:S04]  /*14f0*/  @P0 SHF.R.U32.HI R0, RZ, 0x14, R4 ;  /* 0x00000014ff000819 */ /* 0x000fc80000011604 */
[----:B------:R-:W-:-:S04]  /*1500*/  @P0 LOP3.LUT R5, R0, 0x1, RZ, 0xc0, !PT ;  /* 0x0000000100050812 */ /* 0x000fc800078ec0ff */
[----:B------:R-:W-:-:S04]  /*1510*/  @P0 IADD3 R5, PT, PT, R4, 0x487ffff, R5 ;  /* 0x0487ffff04050810 */ /* 0x000fc80007ffe005 */
[----:B------:R-:W-:-:S04]  /*1520*/  @P0 SHF.R.U32.HI R5, RZ, 0x14, R5 ;  /* 0x00000014ff050819 */ /* 0x000fc80000011605 */
[----:B------:R-:W-:Y:S01]  /*1530*/  @P0 LOP3.LUT R0, R5, 0xff, RZ, 0xc0, !PT ;  /* 0x000000ff05000812 */ /* 0x000fe200078ec0ff */
[----:B------:R-:W-:Y:S06]  /*1540*/  @P0 BRA `(.L_x_166) ;  /* 0x0000000000140947 */ /* 0x000fec0003800000 */
[----:B------:R-:W-:Y:S01]  /*1550*/  FADD.FTZ R4, R4, 8192 ;  /* 0x4600000004047421 */ /* 0x000fe20000010000 */
[----:B------:R-:W-:-:S04]  /*1560*/  PRMT R0, RZ, 0x7610, R0 ;  /* 0x00007610ff007816 */ /* 0x000fc80000000000 */
[----:B------:R-:W-:-:S13]  /*1570*/  LOP3.LUT P0, R4, R4, 0xff, RZ, 0xc0, !PT ;  /* 0x000000ff04047812 */ /* 0x000fda000780c0ff */
[----:B------:R-:W-:Y:S05]  /*1580*/  @!P0 BRA `(.L_x_166) ;  /* 0x0000000000048947 */ /* 0x000fea0003800000 */
[----:B------:R-:W-:-:S07]  /*1590*/  IMAD.MOV.U32 R0, RZ, RZ, R4 ;  /* 0x000000ffff007224 */ /* 0x000fce00078e0004 */
.L_x_166:
[----:B------:R0:W-:Y:S01]  /*15a0*/  STG.E.U8 desc[UR36][R2.64], R0 ;  /* 0x0000000002007986 */ /* 0x0001e2000c101124 */
[----:B------:R-:W-:Y:S05]  /*15b0*/  BRA `(.L_x_155) ;  /* 0x0000000400e07947 */ /* 0x000fea0003800000 */
.L_x_164:
        /* <DEDUP_REMOVED lines=17> */
.L_x_167:
[----:B------:R0:W-:Y:S01]  /*16d0*/  STG.E.U8 desc[UR36][R2.64], R0 ;  /* 0x0000000002007986 */ /* 0x0001e2000c101124 */
[----:B------:R-:W-:Y:S05]  /*16e0*/  BRA `(.L_x_155) ;  /* 0x0000000400947947 */ /* 0x000fea0003800000 */
.L_x_163:
        /* <DEDUP_REMOVED lines=18> */
.L_x_170:
[----:B------:R0:W-:Y:S01]  /*1810*/  STG.E.U8 desc[UR36][R2.64], R0 ;  /* 0x0000000002007986 */ /* 0x0001e2000c101124 */
[----:B------:R-:W-:Y:S05]  /*1820*/  BRA `(.L_x_155) ;  /* 0x0000000400447947 */ /* 0x000fea0003800000 */
.L_x_169:
[----:B------:R-:W0:Y:S02]  /*1830*/  LDC.64 R4, c[0x0][0x388] ;  /* 0x0000e200ff047b82 */ /* 0x000e240000000a00 */
[----:B0-----:R0:W-:Y:S01]  /*1840*/  STG.E.64 desc[UR36][R2.64], R4 ;  /* 0x0000000402007986 */ /* 0x0011e2000c101b24 */
[----:B------:R-:W-:Y:S05]  /*1850*/  BRA `(.L_x_155) ;  /* 0x0000000400387947 */ /* 0x000fea0003800000 */
.L_x_168:
[----:B------:R-:W0:Y:S02]  /*1860*/  LDC R5, c[0x0][0x388] ;  /* 0x0000e200ff057b82 */ /* 0x000e240000000800 */
[----:B0-----:R0:W-:Y:S01]  /*1870*/  STG.E desc[UR36][R2.64], R5 ;  /* 0x0000000502007986 */ /* 0x0011e2000c101924 */
[----:B------:R-:W-:Y:S05]  /*1880*/  BRA `(.L_x_155) ;  /* 0x00000004002c7947 */ /* 0x000fea0003800000 */
.L_x_162:
        /* <DEDUP_REMOVED lines=12> */
.L_x_172:
[----:B------:R-:W0:Y:S01]  /*1950*/  LDCU.64 UR4, c[0x0][0x388] ;  /* 0x00007100ff0477ac */ /* 0x000e220008000a00 */
[----:B------:R-:W-:Y:S01]  /*1960*/  CS2R R6, SRZ ;  /* 0x0000000000067805 */ /* 0x000fe2000001ff00 */
[----:B0-----:R-:W0:Y:S04]  /*1970*/  I2F.F64.U64 R4, UR4 ;  /* 0x0000000400047d12 */ /* 0x001e280008301800 */
[----:B0-----:R0:W-:Y:S01]  /*1980*/  STG.E.128 desc[UR36][R2.64], R4 ;  /* 0x0000000402007986 */ /* 0x0011e2000c101d24 */
[----:B------:R-:W-:Y:S05]  /*1990*/  BRA `(.L_x_155) ;  /* 0x0000000000e87947 */ /* 0x000fea0003800000 */
.L_x_171:
[----:B------:R-:W-:-:S09]  /*19a0*/  UISETP.NE.AND UP0, UPT, UR4, 0xf, UPT ;  /* 0x0000000f0400788c */ /* 0x000fd2000bf05270 */
[----:B------:R-:W-:Y:S05]  /*19b0*/  BRA.U !UP0, `(.L_x_173) ;  /* 0x0000000108d07547 */ /* 0x000fea000b800000 */
[----:B------:R-:W-:-:S09]  /*19c0*/  UISETP.NE.AND UP0, UPT, UR4, 0x17, UPT ;  /* 0x000000170400788c */ /* 0x000fd2000bf05270 */
[----:B------:R-:W-:Y:S05]  /*19d0*/  BRA.U !UP0, `(.L_x_174) ;  /* 0x0000000108807547 */ /* 0x000fea000b800000 */
[----:B------:R-:W-:-:S09]  /*19e0*/  UISETP.NE.AND UP0, UPT, UR4, 0x18, UPT ;  /* 0x000000180400788c */ /* 0x000fd2000bf05270 */
[----:B------:R-:W-:Y:S05]  /*19f0*/  BRA.U !UP0, `(.L_x_175) ;  /* 0x0000000108447547 */ /* 0x000fea000b800000 */
.L_x_154:
        /* <DEDUP_REMOVED lines=16> */
.L_x_176:
[----:B------:R-:W-:Y:S05]  /*1b00*/  BRA `(.L_x_155) ;  /* 0x00000000008c7947 */ /* 0x000fea0003800000 */
.L_x_175:
        /* <DEDUP_REMOVED lines=9> */
[----:B------:R-:W-:Y:S01]  /*1ba0*/  @P0 SHF.R.U32.HI R5, RZ, 0x14, R5 ;  /* 0x00000014ff050819 */ /* 0x000fe20000011605 */
[----:B------:R-:W-:-:S07]  /*1bb0*/  @!P0 FADD.FTZ R5, R0, 16384 ;  /* 0x4680000000058421 */ /* 0x000fce0000010000 */
.L_x_177:
[----:B------:R0:W-:Y:S01]  /*1bc0*/  STG.E.U8 desc[UR36][R2.64], R5 ;  /* 0x0000000502007986 */ /* 0x0001e2000c101124 */
[----:B------:R-:W-:Y:S05]  /*1bd0*/  BRA `(.L_x_155) ;  /* 0x0000000000587947 */ /* 0x000fea0003800000 */
.L_x_174:
[----:B------:R-:W0:Y:S02]  /*1be0*/  LDCU.64 UR4, c[0x0][0x388] ;  /* 0x00007100ff0477ac */ /* 0x000e240008000a00 */
[----:B0-----:R-:W0:Y:S02]  /*1bf0*/  I2F.U64 R0, UR4 ;  /* 0x0000000400007d12 */ /* 0x001e240008301000 */
[----:B0-----:R-:W-:-:S13]  /*1c00*/  ISETP.GT.U32.AND P0, PT, R0, 0x477fffff, PT ;  /* 0x477fffff0000780c */ /* 0x001fda0003f04070 */
[----:B------:R-:W-:Y:S05]  /*1c10*/  @P0 BRA `(.L_x_178) ;  /* 0x0000000000240947 */ /* 0x000fea0003800000 */
[----:B------:R-:W-:-:S13]  /*1c20*/  ISETP.GE.U32.AND P0, PT, R0, 0x38800000, PT ;  /* 0x388000000000780c */ /* 0x000fda0003f06070 */
[----:B------:R-:W-:Y:S01]  /*1c30*/  @P0 SHF.R.U32.HI R4, RZ, 0x15, R0 ;  /* 0x00000015ff040819 */ /* 0x000fe20000011600 */
[----:B------:R-:W-:-:S03]  /*1c40*/  @!P0 FADD.FTZ R7, R0, 128 ;  /* 0x4300000000078421 */ /* 0x000fc60000010000 */
[----:B------:R-:W-:-:S04]  /*1c50*/  @P0 LOP3.LUT R5, R4, 0x1, RZ, 0xc0, !PT ;  /* 0x0000000104050812 */ /* 0x000fc800078ec0ff */
[----:B------:R-:W-:-:S04]  /*1c60*/  @P0 IADD3 R5, PT, PT, R0, 0x80fffff, R5 ;  /* 0x080fffff00050810 */ /* 0x000fc80007ffe005 */
[----:B------:R-:W-:-:S05]  /*1c70*/  @P0 SHF.R.U32.HI R5, RZ, 0x15, R5 ;  /* 0x00000015ff050819 */ /* 0x000fca0000011605 */
[----:B------:R0:W-:Y:S04]  /*1c80*/  @P0 STG.E.U8 desc[UR36][R2.64], R5 ;  /* 0x0000000502000986 */ /* 0x0001e8000c101124 */
[----:B------:R0:W-:Y:S01]  /*1c90*/  @!P0 STG.E.U8 desc[UR36][R2.64], R7 ;  /* 0x0000000702008986 */ /* 0x0001e2000c101124 */
[----:B------:R-:W-:Y:S05]  /*1ca0*/  BRA `(.L_x_155) ;  /* 0x0000000000247947 */ /* 0x000fea0003800000 */
.L_x_178:
[----:B------:R-:W-:Y:S01]  /*1cb0*/  ISETP.GT.U32.AND P0, PT, R0, 0x7f800000, PT ;  /* 0x7f8000000000780c */ /* 0x000fe20003f04070 */
[----:B------:R-:W-:-:S05]  /*1cc0*/  IMAD.MOV.U32 R0, RZ, RZ, 0x7f ;  /* 0x0000007fff007424 */ /* 0x000fca00078e00ff */
[----:B------:R-:W-:-:S05]  /*1cd0*/  SEL R5, R0, 0x7c, P0 ;  /* 0x0000007c00057807 */ /* 0x000fca0000000000 */
[----:B------:R0:W-:Y:S01]  /*1ce0*/  STG.E.U8 desc[UR36][R2.64], R5 ;  /* 0x0000000502007986 */ /* 0x0001e2000c101124 */
[----:B------:R-:W-:Y:S05]  /*1cf0*/  BRA `(.L_x_155) ;  /* 0x0000000000107947 */ /* 0x000fea0003800000 */
.L_x_173:
[----:B------:R-:W0:Y:S02]  /*1d00*/  LDCU.64 UR4, c[0x0][0x388] ;  /* 0x00007100ff0477ac */ /* 0x000e240008000a00 */
[----:B0-----:R-:W0:Y:S02]  /*1d10*/  I2F.U64 R0, UR4 ;  /* 0x0000000400007d12 */ /* 0x001e240008301000 */
[----:B0-----:R-:W-:-:S05]  /*1d20*/  F2FP.BF16.F32.PACK_AB R0, RZ, R0 ;  /* 0x00000000ff00723e */ /* 0x001fca00000010ff */
[----:B------:R0:W-:Y:S02]  /*1d30*/  STG.E.U16 desc[UR36][R2.64], R0 ;  /* 0x0000000002007986 */ /* 0x0001e4000c101524 */
.L_x_155:
[----:B------:R-:W-:-:S05]  /*1d40*/  VIADD R18, R18, 0x80 ;  /* 0x0000008012127836 */ /* 0x000fca0000000000 */
[----:B------:R-:W-:-:S13]  /*1d50*/  ISETP.GE.AND P0, PT, R18, R17, PT ;  /* 0x000000111200720c */ /* 0x000fda0003f06270 */
        /* <DEDUP_REMOVED lines=21> */
.L_x_182:
[----:B------:R-:W0:Y:S02]  /*1eb0*/  LDC.U8 R5, c[0x0][0x388] ;  /* 0x0000e200ff057b82 */ /* 0x000e240000000000 */
[----:B0-----:R5:W-:Y:S01]  /*1ec0*/  STG.E.U8 desc[UR36][R2.64], R5 ;  /* 0x0000000502007986 */ /* 0x001be2000c101124 */
[----:B------:R-:W-:Y:S05]  /*1ed0*/  BRA `(.L_x_184) ;  /* 0x0000000c002c7947 */ /* 0x000fea0003800000 */
.L_x_181:
        /* <DEDUP_REMOVED lines=9> */
.L_x_186:
[----:B------:R-:W0:Y:S02]  /*1f70*/  LDC R5, c[0x0][0x388] ;  /* 0x0000e200ff057b82 */ /* 0x000e240000000800 */
[----:B0-----:R0:W-:Y:S01]  /*1f80*/  STG.E desc[UR36][R2.64], R5 ;  /* 0x0000000502007986 */ /* 0x0011e2000c101924 */
[----:B------:R-:W-:Y:S05]  /*1f90*/  BRA `(.L_x_184) ;  /* 0x0000000800fc7947 */ /* 0x000fea0003800000 */
.L_x_185:
[----:B------:R-:W0:Y:S02]  /*1fa0*/  LDC.U16 R5, c[0x0][0x388] ;  /* 0x0000e200ff057b82 */ /* 0x000e240000000400 */
[----:B0-----:R0:W-:Y:S01]  /*1fb0*/  STG.E.U16 desc[UR36][R2.64], R5 ;  /* 0x0000000502007986 */ /* 0x0011e2000c101524 */
[----:B------:R-:W-:Y:S05]  /*1fc0*/  BRA `(.L_x_184) ;  /* 0x0000000800f07947 */ /* 0x000fea0003800000 */
.L_x_180:
        /* <DEDUP_REMOVED lines=10> */
.L_x_188:
[----:B------:R-:W0:Y:S02]  /*2070*/  LDCU.64 UR4, c[0x0][0x388] ;  /* 0x00007100ff0477ac */ /* 0x000e240008000a00 */
[----:B0-----:R-:W0:Y:S02]  /*2080*/  I2F.U64 R0, UR4 ;  /* 0x0000000400007d12 */ /* 0x001e240008301000 */
[----:B0-----:R-:W-:-:S05]  /*2090*/  F2FP.F16.F32.PACK_AB R0, RZ, R0 ;  /* 0x00000000ff00723e */ /* 0x001fca00000000ff */
[----:B------:R0:W-:Y:S01]  /*20a0*/  STG.E.U16 desc[UR36][R2.64], R0 ;  /* 0x0000000002007986 */ /* 0x0001e2000c101524 */
[----:B------:R-:W-:Y:S05]  /*20b0*/  BRA `(.L_x_184) ;  /* 0x0000000800b47947 */ /* 0x000fea0003800000 */
.L_x_187:
        /* <DEDUP_REMOVED lines=11> */
.L_x_190:
[----:B------:R-:W0:Y:S02]  /*2170*/  LDCU.64 UR4, c[0x0][0x388] ;  /* 0x00007100ff0477ac */ /* 0x000e240008000a00 */
[----:B0-----:R-:W0:Y:S02]  /*2180*/  I2F.U64 R0, UR4 ;  /* 0x0000000400007d12 */ /* 0x001e240008301000 */
[----:B0-----:R-:W-:-:S04]  /*2190*/  F2FP.F16.F32.PACK_AB R0, RZ, R0 ;  /* 0x00000000ff00723e */ /* 0x001fc800000000ff */
[----:B------:R-:W-:-:S05]  /*21a0*/  PRMT R0, R0, 0x5410, RZ ;  /* 0x0000541000007816 */ /* 0x000fca00000000ff */
[----:B------:R2:W-:Y:S01]  /*21b0*/  STG.E desc[UR36][R2.64], R0 ;  /* 0x0000000002007986 */ /* 0x0005e2000c101924 */
[----:B------:R-:W-:Y:S05]  /*21c0*/  BRA `(.L_x_184) ;  /* 0x0000000800707947 */ /* 0x000fea0003800000 */
.L_x_189:
[----:B------:R-:W0:Y:S02]  /*21d0*/  LDCU.64 UR4, c[0x0][0x388] ;  /* 0x00007100ff0477ac */ /* 0x000e240008000a00 */
[----:B0-----:R-:W0:Y:S02]  /*21e0*/  I2F.F64.U64 R4, UR4 ;  /* 0x0000000400047d12 */ /* 0x001e240008301800 */
[----:B0-----:R4:W-:Y:S01]  /*21f0*/  STG.E.64 desc[UR36][R2.64], R4 ;  /* 0x0000000402007986 */ /* 0x0019e2000c101b24 */
[----:B------:R-:W-:Y:S05]  /*2200*/  BRA `(.L_x_184) ;  /* 0x0000000800607947 */ /* 0x000fea0003800000 */
.L_x_179:
        /* <DEDUP_REMOVED lines=13> */
.L_x_194:
        /* <DEDUP_REMOVED lines=17> */
.L_x_195:
[----:B------:R0:W-:Y:S01]  /*23f0*/  STG.E.U8 desc[UR36][R2.64], R0 ;  /* 0x0000000002007986 */ /* 0x0001e2000c101124 */
[----:B------:R-:W-:Y:S05]  /*2400*/  BRA `(.L_x_184) ;  /* 0x0000000400e07947 */ /* 0x000fea0003800000 */
.L_x_193:
        /* <DEDUP_REMOVED lines=17> */
.L_x_196:
[----:B------:R0:W-:Y:S01]  /*2520*/  STG.E.U8 desc[UR36][R2.64], R0 ;  /* 0x0000000002007986 */ /* 0x0001e2000c101124 */
[----:B------:R-:W-:Y:S05]  /*2530*/  BRA `(.L_x_184) ;  /* 0x0000000400947947 */ /* 0x000fea0003800000 */
.L_x_192:
        /* <DEDUP_REMOVED lines=18> */
.L_x_199:
[----:B------:R0:W-:Y:S01]  /*2660*/  STG.E.U8 desc[UR36][R2.64], R0 ;  /* 0x0000000002007986 */ /* 0x0001e2000c101124 */
[----:B------:R-:W-:Y:S05]  /*2670*/  BRA `(.L_x_184) ;  /* 0x0000000400447947 */ /* 0x000fea0003800000 */
.L_x_198:
[----:B------:R-:W0:Y:S02]  /*2680*/  LDC.64 R4, c[0x0][0x388] ;  /* 0x0000e200ff047b82 */ /* 0x000e240000000a00 */
[----:B0-----:R0:W-:Y:S01]  /*2690*/  STG.E.64 desc[UR36][R2.64], R4 ;  /* 0x0000000402007986 */ /* 0x0011e2000c101b24 */
[----:B------:R-:W-:Y:S05]  /*26a0*/  BRA `(.L_x_184) ;  /* 0x0000000400387947 */ /* 0x000fea0003800000 */
.L_x_197:
[----:B------:R-:W0:Y:S02]  /*26b0*/  LDC R5, c[0x0][0x388] ;  /* 0x0000e200ff057b82 */ /* 0x000e240000000800 */
[----:B0-----:R0:W-:Y:S01]  /*26c0*/  STG.E desc[UR36][R2.64], R5 ;  /* 0x0000000502007986 */ /* 0x0011e2000c101924 */
[----:B------:R-:W-:Y:S05]  /*26d0*/  BRA `(.L_x_184) ;  /* 0x00000004002c7947 */ /* 0x000fea0003800000 */
.L_x_191:
        /* <DEDUP_REMOVED lines=12> */
.L_x_201:
[----:B------:R-:W0:Y:S01]  /*27a0*/  LDCU.64 UR4, c[0x0][0x388] ;  /* 0x00007100ff0477ac */ /* 0x000e220008000a00 */
[----:B------:R-:W-:Y:S01]  /*27b0*/  CS2R R6, SRZ ;  /* 0x0000000000067805 */ /* 0x000fe2000001ff00 */
[----:B0-----:R-:W0:Y:S04]  /*27c0*/  I2F.F64.U64 R4, UR4 ;  /* 0x0000000400047d12 */ /* 0x001e280008301800 */
[----:B0-----:R0:W-:Y:S01]  /*27d0*/  STG.E.128 desc[UR36][R2.64], R4 ;  /* 0x0000000402007986 */ /* 0x0011e2000c101d24 */
[----:B------:R-:W-:Y:S05]  /*27e0*/  BRA `(.L_x_184) ;  /* 0x0000000000e87947 */ /* 0x000fea0003800000 */
.L_x_200:
[----:B------:R-:W-:-:S09]  /*27f0*/  UISETP.NE.AND UP0, UPT, UR4, 0xf, UPT ;  /* 0x0000000f0400788c */ /* 0x000fd2000bf05270 */
[----:B------:R-:W-:Y:S05]  /*2800*/  BRA.U !UP0, `(.L_x_202) ;  /* 0x0000000108d07547 */ /* 0x000fea000b800000 */
[----:B------:R-:W-:-:S09]  /*2810*/  UISETP.NE.AND UP0, UPT, UR4, 0x17, UPT ;  /* 0x000000170400788c */ /* 0x000fd2000bf05270 */
[----:B------:R-:W-:Y:S05]  /*2820*/  BRA.U !UP0, `(.L_x_203) ;  /* 0x0000000108807547 */ /* 0x000fea000b800000 */
[----:B------:R-:W-:-:S09]  /*2830*/  UISETP.NE.AND UP0, UPT, UR4, 0x18, UPT ;  /* 0x000000180400788c */ /* 0x000fd2000bf05270 */
[----:B------:R-:W-:Y:S05]  /*2840*/  BRA.U !UP0, `(.L_x_204) ;  /* 0x0000000108447547 */ /* 0x000fea000b800000 */
.L_x_183:
        /* <DEDUP_REMOVED lines=16> */
.L_x_205:
[----:B------:R-:W-:Y:S05]  /*2950*/  BRA `(.L_x_184) ;  /* 0x00000000008c7947 */ /* 0x000fea0003800000 */
.L_x_204:
        /* <DEDUP_REMOVED lines=11> */
.L_x_206:
[----:B------:R0:W-:Y:S01]  /*2a10*/  STG.E.U8 desc[UR36][R2.64], R5 ;  /* 0x0000000502007986 */ /* 0x0001e2000c101124 */
[----:B------:R-:W-:Y:S05]  /*2a20*/  BRA `(.L_x_184) ;  /* 0x0000000000587947 */ /* 0x000fea0003800000 */
.L_x_203:
        /* <DEDUP_REMOVED lines=13> */
.L_x_207:
[----:B------:R-:W-:Y:S01]  /*2b00*/  ISETP.GT.U32.AND P0, PT, R0, 0x7f800000, PT ;  /* 0x7f8000000000780c */ /* 0x000fe20003f04070 */
[----:B------:R-:W-:-:S05]  /*2b10*/  IMAD.MOV.U32 R0, RZ, RZ, 0x7f ;  /* 0x0000007fff007424 */ /* 0x000fca00078e00ff */
[----:B------:R-:W-:-:S05]  /*2b20*/  SEL R5, R0, 0x7c, P0 ;  /* 0x0000007c00057807 */ /* 0x000fca0000000000 */
[----:B------:R0:W-:Y:S01]  /*2b30*/  STG.E.U8 desc[UR36][R2.64], R5 ;  /* 0x0000000502007986 */ /* 0x0001e2000c101124 */
[----:B------:R-:W-:Y:S05]  /*2b40*/  BRA `(.L_x_184) ;  /* 0x0000000000107947 */ /* 0x000fea0003800000 */
.L_x_202:
[----:B------:R-:W0:Y:S02]  /*2b50*/  LDCU.64 UR4, c[0x0][0x388] ;  /* 0x00007100ff0477ac */ /* 0x000e240008000a00 */
[----:B0-----:R-:W0:Y:S02]  /*2b60*/  I2F.U64 R0, UR4 ;  /* 0x0000000400007d12 */ /* 0x001e240008301000 */
[----:B0-----:R-:W-:-:S05]  /*2b70*/  F2FP.BF16.F32.PACK_AB R0, RZ, R0 ;  /* 0x00000000ff00723e */ /* 0x001fca00000010ff */
[----:B------:R0:W-:Y:S02]  /*2b80*/  STG.E.U16 desc[UR36][R2.64], R0 ;  /* 0x0000000002007986 */ /* 0x0001e4000c101524 */
.L_x_184:
[----:B------:R-:W-:-:S07]  /*2b90*/  VIADD R18, R18, 0x80 ;  /* 0x0000008012127836 */ /* 0x000fce0000000000 */
.L_x_149:
[----:B------:R-:W-:Y:S05]  /*2ba0*/  BSYNC.RECONVERGENT B6 ;  /* 0x0000000000067941 */ /* 0x000fea0003800200 */
.L_x_148:
[----:B------:R-:W-:-:S13]  /*2bb0*/  ISETP.GE.AND P0, PT, R18, R17, PT ;  /* 0x000000111200720c */ /* 0x000fda0003f06270 */
[----:B------:R-:W-:Y:S05]  /*2bc0*/  @P0 EXIT ;  /* 0x000000000000094d */ /* 0x000fea0003800000 */
        /* <DEDUP_REMOVED lines=18> */
[----:B0-----:R-:W-:Y:S01]  /*2cf0*/  STG.E.U8 desc[UR36][R2.64], R5 ;  /* 0x0000000502007986 */ /* 0x001fe2000c101124 */
[----:B------:R-:W-:Y:S05]  /*2d00*/  EXIT ;  /* 0x000000000000794d */ /* 0x000fea0003800000 */
.L_x_211:
[----:B------:R-:W0:Y:S02]  /*2d10*/  LDC.U8 R5, c[0x0][0x388] ;  /* 0x0000e200ff057b82 */ /* 0x000e240000000000 */
[----:B0-----:R-:W-:Y:S01]  /*2d20*/  STG.E.U8 desc[UR36][R2.64], R5 ;  /* 0x0000000502007986 */ /* 0x001fe2000c101124 */
[----:B------:R-:W-:Y:S05]  /*2d30*/  EXIT ;  /* 0x000000000000794d */ /* 0x000fea0003800000 */
.L_x_210:
[----:B------:R-:W-:-:S09]  /*2d40*/  UISETP.NE.AND UP0, UPT, UR4, 0x2, UPT ;  /* 0x000000020400788c */ /* 0x000fd2000bf05270 */
[----:B------:R-:W-:Y:S05]  /*2d50*/  BRA.U !UP0, `(.L_x_213) ;  /* 0x0000000108287547 */ /* 0x000fea000b800000 */
[----:B------:R-:W-:-:S09]  /*2d60*/  UISETP.NE.AND UP0, UPT, UR4, 0x3, UPT ;  /* 0x000000030400788c */ /* 0x000fd2000bf05270 */
[----:B------:R-:W-:Y:S05]  /*2d70*/  BRA.U !UP0, `(.L_x_214) ;  /* 0x0000000108147547 */ /* 0x000fea000b800000 */
[----:B------:R-:W-:-:S09]  /*2d80*/  UISETP.NE.AND UP0, UPT, UR4, 0x4, UPT ;  /* 0x000000040400788c */ /* 0x000fd2000bf05270 */
[----:B------:R-:W-:Y:S05]  /*2d90*/  BRA.U UP0, `(.L_x_212) ;  /* 0x0000000900447547 */ /* 0x000fea000b800000 */
[----:B------:R-:W0:Y:S02]  /*2da0*/  LDC.64 R4, c[0x0][0x388] ;  /* 0x0000e200ff047b82 */ /* 0x000e240000000a00 */
[----:B0-----:R-:W-:Y:S01]  /*2db0*/  STG.E.64 desc[UR36][R2.64], R4 ;  /* 0x0000000402007986 */ /* 0x001fe2000c101b24 */
[----:B------:R-:W-:Y:S05]  /*2dc0*/  EXIT ;  /* 0x000000000000794d */ /* 0x000fea0003800000 */
.L_x_214:
[----:B------:R-:W0:Y:S02]  /*2dd0*/  LDC R5, c[0x0][0x388] ;  /* 0x0000e200ff057b82 */ /* 0x000e240000000800 */
[----:B0-----:R-:W-:Y:S01]  /*2de0*/  STG.E desc[UR36][R2.64], R5 ;  /* 0x0000000502007986 */ /* 0x001fe2000c101924 */
[----:B------:R-:W-:Y:S05]  /*2df0*/  EXIT ;  /* 0x000000000000794d */ /* 0x000fea0003800000 */
.L_x_213:
[----:B------:R-:W0:Y:S02]  /*2e00*/  LDC.U16 R5, c[0x0][0x388] ;  /* 0x0000e200ff057b82 */ /* 0x000e240000000400 */
[----:B0-----:R-:W-:Y:S01]  /*2e10*/  STG.E.U16 desc[UR36][R2.64], R5 ;  /* 0x0000000502007986 */ /* 0x001fe2000c101524 */
[----:B------:R-:W-:Y:S05]  /*2e20*/  EXIT ;  /* 0x000000000000794d */ /* 0x000fea0003800000 */
.L_x_209:
        /* <DEDUP_REMOVED lines=8> */
[----:B0-----:R-:W-:Y:S01]  /*2eb0*/  STG.E desc[UR36][R2.64], R5 ;  /* 0x0000000502007986 */ /* 0x001fe2000c101924 */
[----:B------:R-:W-:Y:S05]  /*2ec0*/  EXIT ;  /* 0x000000000000794d */ /* 0x000fea0003800000 */
.L_x_216:
[----:B------:R-:W0:Y:S02]  /*2ed0*/  LDCU.64 UR4, c[0x0][0x388] ;  /* 0x00007100ff0477ac */ /* 0x000e240008000a00 */
[----:B0-----:R-:W0:Y:S02]  /*2ee0*/  I2F.U64 R0, UR4 ;  /* 0x0000000400007d12 */ /* 0x001e240008301000 */
[----:B0-----:R-:W-:-:S05]  /*2ef0*/  F2FP.F16.F32.PACK_AB R0, RZ, R0 ;  /* 0x00000000ff00723e */ /* 0x001fca00000000ff */
[----:B------:R-:W-:Y:S01]  /*2f00*/  STG.E.U16 desc[UR36][R2.64], R0 ;  /* 0x0000000002007986 */ /* 0x000fe2000c101524 */
[----:B------:R-:W-:Y:S05]  /*2f10*/  EXIT ;  /* 0x000000000000794d */ /* 0x000fea0003800000 */
.L_x_215:
        /* <DEDUP_REMOVED lines=9> */
[----:B0-----:R-:W-:Y:S01]  /*2fb0*/  STG.E.64 desc[UR36][R2.64], R4 ;  /* 0x0000000402007986 */ /* 0x001fe2000c101b24 */
[----:B------:R-:W-:Y:S05]  /*2fc0*/  EXIT ;  /* 0x000000000000794d */ /* 0x000fea0003800000 */
.L_x_218:
[----:B------:R-:W0:Y:S02]  /*2fd0*/  LDCU.64 UR4, c[0x0][0x388] ;  /* 0x00007100ff0477ac */ /* 0x000e240008000a00 */
[----:B0-----:R-:W0:Y:S02]  /*2fe0*/  I2F.U64 R0, UR4 ;  /* 0x0000000400007d12 */ /* 0x001e240008301000 */
[----:B0-----:R-:W-:-:S04]  /*2ff0*/  F2FP.F16.F32.PACK_AB R0, RZ, R0 ;  /* 0x00000000ff00723e */ /* 0x001fc800000000ff */
[----:B------:R-:W-:-:S05]  /*3000*/  PRMT R0, R0, 0x5410, RZ ;  /* 0x0000541000007816 */ /* 0x000fca00000000ff */
[----:B------:R-:W-:Y:S01]  /*3010*/  STG.E desc[UR36][R2.64], R0 ;  /* 0x0000000002007986 */ /* 0x000fe2000c101924 */
[----:B------:R-:W-:Y:S05]  /*3020*/  EXIT ;  /* 0x000000000000794d */ /* 0x000fea0003800000 */
.L_x_217:
[----:B------:R-:W0:Y:S02]  /*3030*/  LDCU.64 UR4, c[0x0][0x388] ;  /* 0x00007100ff0477ac */ /* 0x000e240008000a00 */
[----:B0-----:R-:W0:Y:S02]  /*3040*/  I2F.F64.U64 R4, UR4 ;  /* 0x0000000400047d12 */ /* 0x001e240008301800 */
[----:B0-----:R-:W-:Y:S01]  /*3050*/  STG.E.64 desc[UR36][R2.64], R4 ;  /* 0x0000000402007986 */ /* 0x001fe2000c101b24 */
[----:B------:R-:W-:Y:S05]  /*3060*/  EXIT ;  /* 0x000000000000794d */ /* 0x000fea0003800000 */
.L_x_208:
        /* <DEDUP_REMOVED lines=11> */
[----:B0-----:R-:W-:Y:S01]  /*3120*/  STG.E.U16 desc[UR36][R2.64], R5 ;  /* 0x0000000502007986 */ /* 0x001fe2000c101524 */
[----:B------:R-:W-:Y:S05]  /*3130*/  EXIT ;  /* 0x000000000000794d */ /* 0x000fea0003800000 */
.L_x_222:
        /* <DEDUP_REMOVED lines=17> */
.L_x_223:
[----:B------:R-:W-:Y:S01]  /*3250*/  STG.E.U8 desc[UR36][R2.64], R0 ;  /* 0x0000000002007986 */ /* 0x000fe2000c101124 */
[----:B------:R-:W-:Y:S05]  /*3260*/  EXIT ;  /* 0x000000000000794d */ /* 0x000fea0003800000 */
.L_x_221:
        /* <DEDUP_REMOVED lines=17> */
.L_x_224:
[----:B------:R-:W-:Y:S01]  /*3380*/  STG.E.U8 desc[UR36][R2.64], R0 ;  /* 0x0000000002007986 */ /* 0x000fe2000c101124 */
[----:B------:R-:W-:Y:S05]  /*3390*/  EXIT ;  /* 0x000000000000794d */ /* 0x000fea0003800000 */
.L_x_220:
        /* <DEDUP_REMOVED lines=18> */
.L_x_227:
[----:B------:R-:W-:Y:S01]  /*34c0*/  STG.E.U8 desc[UR36][R2.64], R0 ;  /* 0x0000000002007986 */ /* 0x000fe2000c101124 */
[----:B------:R-:W-:Y:S05]  /*34d0*/  EXIT ;  /* 0x000000000000794d */ /* 0x000fea0003800000 */
.L_x_226:
[----:B------:R-:W0:Y:S02]  /*34e0*/  LDC.64 R4, c[0x0][0x388] ;  /* 0x0000e200ff047b82 */ /* 0x000e240000000a00 */
[----:B0-----:R-:W-:Y:S01]  /*34f0*/  STG.E.64 desc[UR36][R2.64], R4 ;  /* 0x0000000402007986 */ /* 0x001fe2000c101b24 */
[----:B------:R-:W-:Y:S05]  /*3500*/  EXIT ;  /* 0x000000000000794d */ /* 0x000fea0003800000 */
.L_x_225:
[----:B------:R-:W0:Y:S02]  /*3510*/  LDC R5, c[0x0][0x388] ;  /* 0x0000e200ff057b82 */ /* 0x000e240000000800 */
[----:B0-----:R-:W-:Y:S01]  /*3520*/  STG.E desc[UR36][R2.64], R5 ;  /* 0x0000000502007986 */ /* 0x001fe2000c101924 */
[----:B------:R-:W-:Y:S05]  /*3530*/  EXIT ;  /* 0x000000000000794d */ /* 0x000fea0003800000 */
.L_x_219:
        /* <DEDUP_REMOVED lines=10> */
[----:B------:R-:W-:Y:S01]  /*35e0*/  STG.E.U8 desc[UR36][R2.64], R5 ;  /* 0x0000000502007986 */ /* 0x000fe2000c101124 */
[----:B------:R-:W-:Y:S05]  /*35f0*/  EXIT ;  /* 0x000000000000794d */ /* 0x000fea0003800000 */
.L_x_229:
[----:B------:R-:W0:Y:S01]  /*3600*/  LDCU.64 UR4, c[0x0][0x388] ;  /* 0x00007100ff0477ac */ /* 0x000e220008000a00 */
[----:B------:R-:W-:Y:S01]  /*3610*/  CS2R R6, SRZ ;  /* 0x0000000000067805 */ /* 0x000fe2000001ff00 */
[----:B0-----:R-:W0:Y:S04]  /*3620*/  I2F.F64.U64 R4, UR4 ;  /* 0x0000000400047d12 */ /* 0x001e280008301800 */
[----:B0-----:R-:W-:Y:S01]  /*3630*/  STG.E.128 desc[UR36][R2.64], R4 ;  /* 0x0000000402007986 */ /* 0x001fe2000c101d24 */
[----:B------:R-:W-:Y:S05]  /*3640*/  EXIT ;  /* 0x000000000000794d */ /* 0x000fea0003800000 */
.L_x_228:
[----:B------:R-:W-:-:S09]  /*3650*/  UISETP.NE.AND UP0, UPT, UR4, 0xf, UPT ;  /* 0x0000000f0400788c */ /* 0x000fd2000bf05270 */
[----:B------:R-:W-:Y:S05]  /*3660*/  BRA.U !UP0, `(.L_x_230) ;  /* 0x0000000108d47547 */ /* 0x000fea000b800000 */
[----:B------:R-:W-:-:S09]  /*3670*/  UISETP.NE.AND UP0, UPT, UR4, 0x17, UPT ;  /* 0x000000170400788c */ /* 0x000fd2000bf05270 */
[----:B------:R-:W-:Y:S05]  /*3680*/  BRA.U !UP0, `(.L_x_231) ;  /* 0x0000000108807547 */ /* 0x000fea000b800000 */
[----:B------:R-:W-:-:S09]  /*3690*/  UISETP.NE.AND UP0, UPT, UR4, 0x18, UPT ;  /* 0x000000180400788c */ /* 0x000fd2000bf05270 */
[----:B------:R-:W-:Y:S05]  /*36a0*/  BRA.U !UP0, `(.L_x_232) ;  /* 0x0000000108447547 */ /* 0x000fea000b800000 */
.L_x_212:
[----:B------:R-:W-:Y:S01]  /*36b0*/  MOV R0, 0x0 ;  /* 0x0000000000007802 */ /* 0x000fe20000000f00 */
[----:B------:R-:W0:Y:S01]  /*36c0*/  LDCU.64 UR4, c[0x4][0x190] ;  /* 0x01003200ff0477ac */ /* 0x000e220008000a00 */
[----:B------:R-:W-:Y:S02]  /*36d0*/  IMAD.MOV.U32 R8, RZ, RZ, 0x65 ;  /* 0x00000065ff087424 */ /* 0x000fe400078e00ff */
[----:B------:R1:W2:Y:S01]  /*36e0*/  LDC.64 R2, c[0x4][R0] ;  /* 0x0100000000027b82 */ /* 0x0002a20000000a00 */
[----:B------:R-:W3:Y:S01]  /*36f0*/  LDCU.64 UR6, c[0x4][0x198] ;  /* 0x01003300ff0677ac */ /* 0x000ee20008000a00 */
[----:B------:R-:W-:Y:S02]  /*3700*/  IMAD.MOV.U32 R12, RZ, RZ, 0x1 ;  /* 0x00000001ff0c7424 */ /* 0x000fe400078e00ff */
[----:B------:R-:W-:Y:S01]  /*3710*/  IMAD.MOV.U32 R13, RZ, RZ, RZ ;  /* 0x000000ffff0d7224 */ /* 0x000fe200078e00ff */
[----:B------:R-:W4:Y:S01]  /*3720*/  LDCU.64 UR8, c[0x4][0xa8] ;  /* 0x01001500ff0877ac */ /* 0x000f220008000a00 */
[----:B0-----:R-:W-:-:S02]  /*3730*/  IMAD.U32 R4, RZ, RZ, UR4 ;  /* 0x00000004ff047e24 */ /* 0x001fc4000f8e00ff */
[----:B------:R-:W-:Y:S02]  /*3740*/  IMAD.U32 R5, RZ, RZ, UR5 ;  /* 0x00000005ff057e24 */ /* 0x000fe4000f8e00ff */
[----:B---3--:R-:W-:Y:S02]  /*3750*/  IMAD.U32 R6, RZ, RZ, UR6 ;  /* 0x00000006ff067e24 */ /* 0x008fe4000f8e00ff */
[----:B------:R-:W-:Y:S02]  /*3760*/  IMAD.U32 R7, RZ, RZ, UR7 ;  /* 0x00000007ff077e24 */ /* 0x000fe4000f8e00ff */
[----:B----4-:R-:W-:Y:S02]  /*3770*/  IMAD.U32 R10, RZ, RZ, UR8 ;  /* 0x00000008ff0a7e24 */ /* 0x010fe4000f8e00ff */
[----:B-1----:R-:W-:-:S07]  /*3780*/  IMAD.U32 R11, RZ, RZ, UR9 ;  /* 0x00000009ff0b7e24 */ /* 0x002fce000f8e00ff */
[----:B------:R-:W-:-:S07]  /*3790*/  LEPC R20, `(.L_x_233) ;  /* 0x000000001014794e */ /* 0x000fce0000000000 */
[----:B--2---:R-:W-:Y:S05]  /*37a0*/  CALL.ABS.NOINC R2 ;  /* 0x0000000002007343 */ /* 0x004fea0003c00000 */
.L_x_233:
[----:B------:R-:W-:Y:S05]  /*37b0*/  EXIT ;  /* 0x000000000000794d */ /* 0x000fea0003800000 */
.L_x_232:
        /* <DEDUP_REMOVED lines=11> */
.L_x_234:
[----:B------:R-:W-:Y:S01]  /*3870*/  STG.E.U8 desc[UR36][R2.64], R5 ;  /* 0x0000000502007986 */ /* 0x000fe2000c101124 */
[----:B------:R-:W-:Y:S05]  /*3880*/  EXIT ;  /* 0x000000000000794d */ /* 0x000fea0003800000 */
.L_x_231:
[----:B------:R-:W0:Y:S02]  /*3890*/  LDCU.64 UR4, c[0x0][0x388] ;  /* 0x00007100ff0477ac */ /* 0x000e240008000a00 */
[----:B0-----:R-:W0:Y:S02]  /*38a0*/  I2F.U64 R0, UR4 ;  /* 0x0000000400007d12 */ /* 0x001e240008301000 */
[----:B0-----:R-:W-:-:S13]  /*38b0*/  ISETP.GT.U32.AND P0, PT, R0, 0x477fffff, PT ;  /* 0x477fffff0000780c */ /* 0x001fda0003f04070 */
[----:B------:R-:W-:Y:S05]  /*38c0*/  @P0 BRA `(.L_x_235) ;  /* 0x0000000000280947 */ /* 0x000fea0003800000 */
[----:B------:R-:W-:-:S13]  /*38d0*/  ISETP.GE.U32.AND P0, PT, R0, 0x38800000, PT ;  /* 0x388000000000780c */ /* 0x000fda0003f06070 */
[----:B------:R-:W-:-:S04]  /*38e0*/  @P0 SHF.R.U32.HI R4, RZ, 0x15, R0 ;  /* 0x00000015ff040819 */ /* 0x000fc80000011600 */
[----:B------:R-:W-:-:S04]  /*38f0*/  @P0 LOP3.LUT R5, R4, 0x1, RZ, 0xc0, !PT ;  /* 0x0000000104050812 */ /* 0x000fc800078ec0ff */
[----:B------:R-:W-:-:S04]  /*3900*/  @P0 IADD3 R5, PT, PT, R0, 0x80fffff, R5 ;  /* 0x080fffff00050810 */ /* 0x000fc80007ffe005 */
[----:B------:R-:W-:-:S05]  /*3910*/  @P0 SHF.R.U32.HI R5, RZ, 0x15, R5 ;  /* 0x00000015ff050819 */ /* 0x000fca0000011605 */
[----:B------:R0:W-:Y:S01]  /*3920*/  @P0 STG.E.U8 desc[UR36][R2.64], R5 ;  /* 0x0000000502000986 */ /* 0x0001e2000c101124 */
[----:B------:R-:W-:Y:S05]  /*3930*/  @P0 EXIT ;  /* 0x000000000000094d */ /* 0x000fea0003800000 */
[----:B0-----:R-:W-:-:S05]  /*3940*/  FADD.FTZ R5, R0, 128 ;  /* 0x4300000000057421 */ /* 0x001fca0000010000 */
[----:B------:R-:W-:Y:S01]  /*3950*/  STG.E.U8 desc[UR36][R2.64], R5 ;  /* 0x0000000502007986 */ /* 0x000fe2000c101124 */
[----:B------:R-:W-:Y:S05]  /*3960*/  EXIT ;  /* 0x000000000000794d */ /* 0x000fea0003800000 */
.L_x_235:
[----:B------:R-:W-:Y:S01]  /*3970*/  ISETP.GT.U32.AND P0, PT, R0, 0x7f800000, PT ;  /* 0x7f8000000000780c */ /* 0x000fe20003f04070 */
[----:B------:R-:W-:-:S05]  /*3980*/  IMAD.MOV.U32 R0, RZ, RZ, 0x7f ;  /* 0x0000007fff007424 */ /* 0x000fca00078e00ff */
[----:B------:R-:W-:-:S05]  /*3990*/  SEL R5, R0, 0x7c, P0 ;  /* 0x0000007c00057807 */ /* 0x000fca0000000000 */
[----:B------:R-:W-:Y:S01]  /*39a0*/  STG.E.U8 desc[UR36][R2.64], R5 ;  /* 0x0000000502007986 */ /* 0x000fe2000c101124 */
[----:B------:R-:W-:Y:S05]  /*39b0*/  EXIT ;  /* 0x000000000000794d */ /* 0x000fea0003800000 */
.L_x_230:
[----:B------:R-:W0:Y:S02]  /*39c0*/  LDCU.64 UR4, c[0x0][0x388] ;  /* 0x00007100ff0477ac */ /* 0x000e240008000a00 */
[----:B0-----:R-:W0:Y:S02]  /*39d0*/  I2F.U64 R0, UR4 ;  /* 0x0000000400007d12 */ /* 0x001e240008301000 */
[----:B0-----:R-:W-:-:S05]  /*39e0*/  F2FP.BF16.F32.PACK_AB R0, RZ, R0 ;  /* 0x00000000ff00723e */ /* 0x001fca00000010ff */
[----:B------:R-:W-:Y:S01]  /*39f0*/  STG.E.U16 desc[UR36][R2.64], R0 ;  /* 0x0000000002007986 */ /* 0x000fe2000c101524 */
[----:B------:R-:W-:Y:S05]  /*3a00*/  EXIT ;  /* 0x000000000000794d */ /* 0x000fea0003800000 */
.L_x_236:
        /* <DEDUP_REMOVED lines=15> */
.L_x_7268:


//--------------------- .text._ZN2at6native18elementwise_kernelILi128ELi2EZNS0_22gpu_kernel_impl_nocastINS0_11FillFunctorImEEEEvRNS_18TensorIteratorBaseERKT_EUliE_EEviT1_ --------------------------
	.section	.text._ZN2at6native18elementwise_kernelILi128ELi2EZNS0_22gpu_kernel_impl_nocastINS0_11FillFunctorImEEEEvRNS_18TensorIteratorBaseERKT_EUliE_EEviT1_,"ax",@progbits
	.align	128
        .global         _ZN2at6native18elementwise_kernelILi128ELi2EZNS0_22gpu_kernel_impl_nocastINS0_11FillFunctorImEEEEvRNS_18TensorIteratorBaseERKT_EUliE_EEviT1_
        .type           _ZN2at6native18elementwise_kernelILi128ELi2EZNS0_22gpu_kernel_impl_nocastINS0_11FillFunctorImEEEEvRNS_18TensorIteratorBaseERKT_EUliE_EEviT1_,@function
        .size           _ZN2at6native18elementwise_kernelILi128ELi2EZNS0_22gpu_kernel_impl_nocastINS0_11FillFunctorImEEEEvRNS_18TensorIteratorBaseERKT_EUliE_EEviT1_,(.L_x_7269 - _ZN2at6native18elementwise_kernelILi128ELi2EZNS0_22gpu_kernel_impl_nocastINS0_11FillFunctorImEEEEvRNS_18TensorIteratorBaseERKT_EUliE_EEviT1_)
        .other          _ZN2at6native18elementwise_kernelILi128ELi2EZNS0_22gpu_kernel_impl_nocastINS0_11FillFunctorImEEEEvRNS_18TensorIteratorBaseERKT_EUliE_EEviT1_,@"STO_CUDA_ENTRY STV_DEFAULT"
_ZN2at6native18elementwise_kernelILi128ELi2EZNS0_22gpu_kernel_impl_nocastINS0_11FillFunctorImEEEEvRNS_18TensorIteratorBaseERKT_EUliE_EEviT1_:
.text._ZN2at6native18elementwise_kernelILi128ELi2EZNS0_22gpu_kernel_impl_nocastINS0_11FillFunctorImEEEEvRNS_18TensorIteratorBaseERKT_EUliE_EEviT1_:
[----:B------:R-:W-:Y:S01]  /*0000*/  LDC R1, c[0x0][0x37c] ;  /* 0x0000df00ff017b82 */ /* 0x000fe20000000800 */
[----:B------:R-:W0:Y:S07]  /*0010*/  S2R R3, SR_TID.X ;  /* 0x0000000000037919 */ /* 0x000e2e0000002100 */
[----:B------:R-:W1:Y:S01]  /*0020*/  S2UR UR4, SR_CTAID.X ;  /* 0x00000000000479c3 */ /* 0x000e620000002500 */
[----:B------:R-:W2:Y:S01]  /*0030*/  LDCU UR5, c[0x0][0x388] ;  /* 0x00007100ff0577ac */ /* 0x000ea20008000800 */
[----:B------:R-:W3:Y:S01]  /*0040*/  LDCU.64 UR6, c[0x0][0x358] ;  /* 0x00006b00ff0677ac */ /* 0x000ee20008000a00 */
[----:B--2---:R-:W-:-:S02]  /*0050*/  UISETP.NE.AND UP0, UPT, UR5, URZ, UPT ;  /* 0x000000ff0500728c */ /* 0x004fc4000bf05270 */
[----:B-1----:R-:W-:-:S06]  /*0060*/  USHF.L.U32 UR4, UR4, 0x8, URZ ;  /* 0x0000000804047899 */ /* 0x002fcc00080006ff */
[----:B0-----:R-:W-:Y:S01]  /*0070*/  LOP3.LUT R3, R3, UR4, RZ, 0xfc, !PT ;  /* 0x0000000403037c12 */ /* 0x001fe2000f8efcff */
[----:B---3--:R-:W-:Y:S06]  /*0080*/  BRA.U UP0, `(.L_x_237) ;  /* 0x00000001001c7547 */ /* 0x008fec000b800000 */
[----:B------:R-:W0:Y:S02]  /*0090*/  LDCU UR4, c[0x0][0x380] ;  /* 0x00007000ff0477ac */ /* 0x000e240008000800 */
[----:B0-----:R-:W-:-:S13]  /*00a0*/  ISETP.GE.AND P0, PT, R3, UR4, PT ;  /* 0x0000000403007c0c */ /* 0x001fda000bf06270 */
[----:B------:R-:W-:Y:S05]  /*00b0*/  @P0 EXIT ;  /* 0x000000000000094d */ /* 0x000fea0003800000 */
[----:B------:R-:W0:Y:S08]  /*00c0*/  LDC.64 R2, c[0x0][0x520] ;  /* 0x00014800ff027b82 */ /* 0x000e300000000a00 */
[----:B------:R-:W0:Y:S02]  /*00d0*/  LDC.64 R4, c[0x0][0x528] ;  /* 0x00014a00ff047b82 */ /* 0x000e240000000a00 */
[----:B0-----:R-:W-:Y:S01]  /*00e0*/  STG.E.64 desc[UR6][R2.64], R4 ;  /* 0x0000000402007986 */ /* 0x001fe2000c101b06 */
[----:B------:R-:W-:Y:S05]  /*00f0*/  EXIT ;  /* 0x000000000000794d */ /* 0x000fea0003800000 */
.L_x_237:
[----:B------:R-:W0:Y:S01]  /*0100*/  LDCU UR8, c[0x0][0x380] ;  /* 0x00007000ff0877ac */ /* 0x000e220008000800 */
[----:B------:R-:W-:Y:S01]  /*0110*/  BSSY.RECONVERGENT B0, `(.L_x_238) ;  /* 0x000011e000007945 */ /* 0x000fe20003800200 */
[----:B------:R-:W-:-:S04]  /*0120*/  UIADD3 UR4, UPT, UPT, UR5, -0x1, URZ ;  /* 0xffffffff05047890 */ /* 0x000fc8000fffe0ff */
[----:B------:R-:W-:-:S04]  /*0130*/  UISETP.LT.U32.AND UP0, UPT, UR4, 0x18, UPT ;  /* 0x000000180400788c */ /* 0x000fc8000bf01070 */
[----:B------:R-:W-:-:S04]  /*0140*/  USEL UR5, UR4, 0x18, UP0 ;  /* 0x0000001804057887 */ /* 0x000fc80008000000 */
[----:B------:R-:W-:Y:S01]  /*0150*/  UIADD3 UR5, UPT, UPT, UR5, 0x1, URZ ;  /* 0x0000000105057890 */ /* 0x000fe2000fffe0ff */
[----:B0-----:R-:W-:-:S13]  /*0160*/  ISETP.GE.AND P0, PT, R3, UR8, PT ;  /* 0x0000000803007c0c */ /* 0x001fda000bf06270 */
[----:B------:R-:W-:Y:S05]  /*0170*/  @P0 BRA `(.L_x_239) ;  /* 0x00000010005c0947 */ /* 0x000fea0003800000 */
[----:B------:R-:W0:Y:S01]  /*0180*/  LDCU.64 UR10, c[0x0][0x390] ;  /* 0x00007200ff0a77ac */ /* 0x000e220008000a00 */
[----:B------:R-:W-:Y:S01]  /*0190*/  HFMA2 R2, -RZ, RZ, 0, 0 ;  /* 0x00000000ff027431 */ /* 0x000fe200000001ff */
[----:B------:R-:W1:Y:S01]  /*01a0*/  LDCU UR9, c[0x0][0x38c] ;  /* 0x00007180ff0977ac */ /* 0x000e620008000800 */
[----:B------:R-:W2:Y:S01]  /*01b0*/  LDCU UR12, c[0x0][0x4b8] ;  /* 0x00009700ff0c77ac */ /* 0x000ea20008000800 */
[----:B------:R-:W-:Y:S02]  /*01c0*/  UISETP.NE.AND UP0, UPT, UR4, URZ, UPT ;  /* 0x000000ff0400728c */ /* 0x000fe4000bf05270 */
[----:B0-----:R-:W-:-:S05]  /*01d0*/  IMAD.HI.U32 R4, R3, UR10, R2 ;  /* 0x0000000a03047c27 */ /* 0x001fca000f8e0002 */
[----:B------:R-:W-:-:S04]  /*01e0*/  SHF.R.U32.HI R5, RZ, UR11, R4 ;  /* 0x0000000bff057c19 */ /* 0x000fc80008011604 */
[----:B------:R-:W-:-:S05]  /*01f0*/  IADD3 R0, PT, PT, -R5, RZ, RZ ;  /* 0x000000ff05007210 */ /* 0x000fca0007ffe1ff */
[----:B-1----:R-:W-:-:S04]  /*0200*/  IMAD R0, R0, UR9, R3 ;  /* 0x0000000900007c24 */ /* 0x002fc8000f8e0203 */
[----:B--2---:R-:W-:Y:S01]  /*0210*/  IMAD R0, R0, UR12, RZ ;  /* 0x0000000c00007c24 */ /* 0x004fe2000f8e02ff */
[----:B------:R-:W-:Y:S06]  /*0220*/  BRA.U !UP0, `(.L_x_240) ;  /* 0x0000001108187547 */ /* 0x000fec000b800000 */
[----:B------:R-:W0:Y:S01]  /*0230*/  LDCU.64 UR10, c[0x0][0x398] ;  /* 0x00007300ff0a77ac */ /* 0x000e220008000a00 */
[----:B------:R-:W-:Y:S01]  /*0240*/  MOV R4, RZ ;  /* 0x000000ff00047202 */ /* 0x000fe20000000f00 */
[----:B------:R-:W1:Y:S01]  /*0250*/  LDCU UR9, c[0x0][0x3a0] ;  /* 0x00007400ff0977ac */ /* 0x000e620008000800 */
[----:B------:R-:W2:Y:S01]  /*0260*/  LDCU UR12, c[0x0][0x4bc] ;  /* 0x00009780ff0c77ac */ /* 0x000ea20008000800 */
[----:B------:R-:W-:Y:S02]  /*0270*/  UISETP.NE.AND UP0, UPT, UR5, 0x2, UPT ;  /* 0x000000020500788c */ /* 0x000fe4000bf05270 */
[----:B0-----:R-:W-:-:S05]  /*0280*/  IMAD.HI.U32 R6, R5, UR11, R4 ;  /* 0x0000000b05067c27 */ /* 0x001fca000f8e0004 */
[----:B-1----:R-:W-:-:S04]  /*0290*/  SHF.R.U32.HI R7, RZ, UR9, R6 ;  /* 0x00000009ff077c19 */ /* 0x002fc80008011606 */
[----:B------:R-:W-:-:S05]  /*02a0*/  IADD3 R4, PT, PT, -R7, RZ, RZ ;  /* 0x000000ff07047210 */ /* 0x000fca0007ffe1ff */
        /* <DEDUP_REMOVED lines=9> */
[----:B------:R-:W-:-:S04]  /*0340*/  SHF.R.U32.HI R5, RZ, UR11, R4 ;  /* 0x0000000bff057c19 */ /* 0x000fc80008011604 */
[----:B------:R-:W-:-:S05]  /*0350*/  IADD3 R6, PT, PT, -R5, RZ, RZ ;  /* 0x000000ff05067210 */ /* 0x000fca0007ffe1ff */
        /* <DEDUP_REMOVED lines=237> */
[----:B------:R-:W2:Y:S03]  /*1230*/  LDCU UR12, c[0x0][0x518] ;  /* 0x0000a300ff0c77ac */ /* 0x000ea60008000800 */
[----:B0-----:R-:W-:-:S05]  /*1240*/  IMAD.HI.U32 R2, R7, UR10, R6 ;  /* 0x0000000a07027c27 */ /* 0x001fca000f8e0006 */
[----:B------:R-:W-:-:S04]  /*1250*/  SHF.R.U32.HI R2, RZ, UR11, R2 ;  /* 0x0000000bff027c19 */ /* 0x000fc80008011602 */
[----:B------:R-:W-:-:S05]  /*1260*/  IADD3 R5, PT, PT, -R2, RZ, RZ ;  /* 0x000000ff02057210 */ /* 0x000fca0007ffe1ff */
[----:B-1----:R-:W-:-:S04]  /*1270*/  IMAD R7, R5, UR9, R7 ;  /* 0x0000000905077c24 */ /* 0x002fc8000f8e0207 */
[----:B--2---:R-:W-:-:S07]  /*1280*/  IMAD R0, R7, UR12, R0 ;  /* 0x0000000c07007c24 */ /* 0x004fce000f8e0200 */
.L_x_240:
[----:B------:R-:W0:Y:S01]  /*1290*/  LDCU.64 UR10, c[0x0][0x520] ;  /* 0x0000a400ff0a77ac */ /* 0x000e220008000a00 */
[----:B------:R-:W1:Y:S01]  /*12a0*/  LDC.64 R6, c[0x0][0x528] ;  /* 0x00014a00ff067b82 */ /* 0x000e620000000a00 */
[----:B------:R-:W-:Y:S02]  /*12b0*/  IADD3 R3, PT, PT, R3, 0x80, RZ ;  /* 0x0000008003037810 */ /* 0x000fe40007ffe0ff */
[----:B0-----:R-:W-:-:S04]  /*12c0*/  IADD3 R4, P0, PT, R0, UR10, RZ ;  /* 0x0000000a00047c10 */ /* 0x001fc8000ff1e0ff */
[----:B------:R-:W-:-:S05]  /*12d0*/  IADD3.X R5, PT, PT, RZ, UR11, RZ, P0, !PT ;  /* 0x0000000bff057c10 */ /* 0x000fca00087fe4ff */
[----:B-1----:R0:W-:Y:S04]  /*12e0*/  STG.E.64 desc[UR6][R4.64], R6 ;  /* 0x0000000604007986 */ /* 0x0021e8000c101b06 */
.L_x_239:
[----:B------:R-:W-:Y:S05]  /*12f0*/  BSYNC.RECONVERGENT B0 ;  /* 0x0000000000007941 */ /* 0x000fea0003800200 */
.L_x_238:
[----:B------:R-:W-:-:S13]  /*1300*/  ISETP.GE.AND P0, PT, R3, UR8, PT ;  /* 0x0000000803007c0c */ /* 0x000fda000bf06270 */
[----:B------:R-:W-:Y:S05]  /*1310*/  @P0 EXIT ;  /* 0x000000000000094d */ /* 0x000fea0003800000 */
        /* <DEDUP_REMOVED lines=267> */
[----:B------:R-:W2:Y:S03]  /*23d0*/  LDCU UR10, c[0x0][0x518] ;  /* 0x0000a300ff0a77ac */ /* 0x000ea60008000800 */
[----:B0-----:R-:W-:-:S05]  /*23e0*/  IMAD.HI.U32 R2, R3, UR8, R2 ;  /* 0x0000000803027c27 */ /* 0x001fca000f8e0002 */
[----:B------:R-:W-:-:S04]  /*23f0*/  SHF.R.U32.HI R2, RZ, UR9, R2 ;  /* 0x00000009ff027c19 */ /* 0x000fc80008011602 */
[----:B------:R-:W-:-:S05]  /*2400*/  IADD3 R2, PT, PT, -R2, RZ, RZ ;  /* 0x000000ff02027210 */ /* 0x000fca0007ffe1ff */
[----:B-1----:R-:W-:-:S04]  /*2410*/  IMAD R3, R2, UR4, R3 ;  /* 0x0000000402037c24 */ /* 0x002fc8000f8e0203 */
[----:B--2---:R-:W-:-:S07]  /*2420*/  IMAD R0, R3, UR10, R0 ;  /* 0x0000000a03007c24 */ /* 0x004fce000f8e0200 */
.L_x_241:
[----:B------:R-:W0:Y:S01]  /*2430*/  LDCU.64 UR8, c[0x0][0x520] ;  /* 0x0000a400ff0877ac */ /* 0x000e220008000a00 */
[----:B------:R-:W1:Y:S01]  /*2440*/  LDC.64 R4, c[0x0][0x528] ;  /* 0x00014a00ff047b82 */ /* 0x000e620000000a00 */
[----:B0-----:R-:W-:-:S04]  /*2450*/  IADD3 R2, P0, PT, R0, UR8, RZ ;  /* 0x0000000800027c10 */ /* 0x001fc8000ff1e0ff */
[----:B------:R-:W-:-:S05]  /*2460*/  IADD3.X R3, PT, PT, RZ, UR9, RZ, P0, !PT ;  /* 0x00000009ff037c10 */ /* 0x000fca00087fe4ff */
[----:B-1----:R-:W-:Y:S01]  /*2470*/  STG.E.64 desc[UR6][R2.64], R4 ;  /* 0x0000000402007986 */ /* 0x002fe2000c101b06 */
[----:B------:R-:W-:Y:S05]  /*2480*/  EXIT ;  /* 0x000000000000794d */ /* 0x000fea0003800000 */
.L_x_242:
        /* <DEDUP_REMOVED lines=15> */
.L_x_7269:


//--------------------- .text._ZN2at6native27unrolled_elementwise_kernelINS0_11FillFunctorImEESt5arrayIPcLm1EELi4E23TrivialOffsetCalculatorILi0EjES7_ILi1EjENS0_6memory15LoadWithoutCastENSA_16StoreWithoutCastEEEviT_T0_T2_T3_T4_T5_ --------------------------
	.section	.text._ZN2at6native27unrolled_elementwise_kernelINS0_11FillFunctorImEESt5arrayIPcLm1EELi4E23TrivialOffsetCalculatorILi0EjES7_ILi1EjENS0_6memory15LoadWithoutCastENSA_16StoreWithoutCastEEEviT_T0_T2_T3_T4_T5_,"ax",@progbits
	.align	128
        .global         _ZN2at6native27unrolled_elementwise_kernelINS0_11FillFunctorImEESt5arrayIPcLm1EELi4E23TrivialOffsetCalculatorILi0EjES7_ILi1EjENS0_6memory15LoadWithoutCastENSA_16StoreWithoutCastEEEviT_T0_T2_T3_T4_T5_
        .type           _ZN2at6native27unrolled_elementwise_kernelINS0_11FillFunctorImEESt5arrayIPcLm1EELi4E23TrivialOffsetCalculatorILi0EjES7_ILi1EjENS0_6memory15LoadWithoutCastENSA_16StoreWithoutCastEEEviT_T0_T2_T3_T4_T5_,@function
        .size           _ZN2at6native27unrolled_elementwise_kernelINS0_11FillFunctorImEESt5arrayIPcLm1EELi4E23TrivialOffsetCalculatorILi0EjES7_ILi1EjENS0_6memory15LoadWithoutCastENSA_16StoreWithoutCastEEEviT_T0_T2_T3_T4_T5_,(.L_x_7270 - _ZN2at6native27unrolled_elementwise_kernelINS0_11FillFunctorImEESt5arrayIPcLm1EELi4E23TrivialOffsetCalculatorILi0EjES7_ILi1EjENS0_6memory15LoadWithoutCastENSA_16StoreWithoutCastEEEviT_T0_T2_T3_T4_T5_)
        .other          _ZN2at6native27unrolled_elementwise_kernelINS0_11FillFunctorImEESt5arrayIPcLm1EELi4E23TrivialOffsetCalculatorILi0EjES7_ILi1EjENS0_6memory15LoadWithoutCastENSA_16StoreWithoutCastEEEviT_T0_T2_T3_T4_T5_,@"STO_CUDA_ENTRY STV_DEFAULT"
_ZN2at6native27unrolled_elementwise_kernelINS0_11FillFunctorImEESt5arrayIPcLm1EELi4E23TrivialOffsetCalculatorILi0EjES7_ILi1EjENS0_6memory15LoadWithoutCastENSA_16StoreWithoutCastEEEviT_T0_T2_T3_T4_T5_:
.text._ZN2at6native27unrolled_elementwise_kernelINS0_11FillFunctorImEESt5arrayIPcLm1EELi4E23TrivialOffsetCalculatorILi0EjES7_ILi1EjENS0_6memory15LoadWithoutCastENSA_16StoreWithoutCastEEEviT_T0_T2_T3_T4_T5_:
[----:B------:R-:W-:Y:S01]  /*0000*/  LDC R1, c[0x0][0x37c] ;  /* 0x0000df00ff017b82 */ /* 0x000fe20000000800 */
[----:B------:R-:W0:Y:S07]  /*0010*/  S2R R8, SR_CTAID.X ;  /* 0x0000000000087919 */ /* 0x000e2e0000002500 */
[----:B------:R-:W0:Y:S01]  /*0020*/  LDC R3, c[0x0][0x380] ;  /* 0x0000e000ff037b82 */ /* 0x000e220000000800 */
[----:B------:R-:W1:Y:S01]  /*0030*/  LDCU.64 UR4, c[0x0][0x358] ;  /* 0x00006b00ff0477ac */ /* 0x000e620008000a00 */
[----:B------:R-:W-:Y:S01]  /*0040*/  BSSY.RECONVERGENT B0, `(.L_x_243) ;  /* 0x0000018000007945 */ /* 0x000fe20003800200 */
[----:B------:R-:W2:Y:S01]  /*0050*/  S2R R9, SR_TID.X ;  /* 0x0000000000097919 */ /* 0x000ea20000002100 */
[----:B0-----:R-:W-:-:S05]  /*0060*/  IMAD R0, R8, -0x200, R3 ;  /* 0xfffffe0008007824 */ /* 0x001fca00078e0203 */
[----:B--2---:R-:W-:-:S13]  /*0070*/  ISETP.GE.AND P0, PT, R9, R0, PT ;  /* 0x000000000900720c */ /* 0x004fda0003f06270 */
[----:B------:R-:W0:Y:S01]  /*0080*/  @!P0 LDC.64 R2, c[0x0][0x390] ;  /* 0x0000e400ff028b82 */ /* 0x000e220000000a00 */
[----:B------:R-:W-:Y:S01]  /*0090*/  @!P0 IMAD R7, R8, 0x200, R9 ;  /* 0x0000020008078824 */ /* 0x000fe200078e0209 */
[----:B------:R-:W-:-:S04]  /*00a0*/  @!P0 IADD3 R6, PT, PT, R9, 0x80, RZ ;  /* 0x0000008009068810 */ /* 0x000fc80007ffe0ff */
[----:B------:R-:W-:Y:S02]  /*00b0*/  @!P0 MOV R9, R6 ;  /* 0x0000000600098202 */ /* 0x000fe40000000f00 */
[----:B------:R-:W1:Y:S02]  /*00c0*/  @!P0 LDC.64 R4, c[0x0][0x388] ;  /* 0x0000e200ff048b82 */ /* 0x000e640000000a00 */
[----:B------:R-:W-:Y:S01]  /*00d0*/  ISETP.GE.AND P1, PT, R9, R0, PT ;  /* 0x000000000900720c */ /* 0x000fe20003f26270 */
[----:B0-----:R-:W-:-:S05]  /*00e0*/  @!P0 IMAD.WIDE.U32 R2, R7, 0x8, R2 ;  /* 0x0000000807028825 */ /* 0x001fca00078e0002 */
[----:B-1----:R0:W-:Y:S07]  /*00f0*/  @!P0 STG.E.64 desc[UR4][R2.64], R4 ;  /* 0x0000000402008986 */ /* 0x0021ee000c101b04 */
[----:B------:R-:W-:Y:S05]  /*0100*/  @P1 BRA `(.L_x_244) ;  /* 0x00000000002c1947 */ /* 0x000fea0003800000 */
[----:B0-----:R-:W0:Y:S01]  /*0110*/  LDC.64 R2, c[0x0][0x390] ;  /* 0x0000e400ff027b82 */ /* 0x001e220000000a00 */
[----:B------:R-:W-:Y:S01]  /*0120*/  IMAD R5, R8, 0x200, R9 ;  /* 0x0000020008057824 */ /* 0x000fe200078e0209 */
[----:B------:R-:W-:-:S04]  /*0130*/  IADD3 R9, PT, PT, R9, 0x80, RZ ;  /* 0x0000008009097810 */ /* 0x000fc80007ffe0ff */
[C---:B------:R-:W-:Y:S02]  /*0140*/  ISETP.GE.AND P0, PT, R9.reuse, R0, PT ;  /* 0x000000000900720c */ /* 0x040fe40003f06270 */
[----:B------:R-:W1:Y:S11]  /*0150*/  LDC.64 R6, c[0x0][0x388] ;  /* 0x0000e200ff067b82 */ /* 0x000e760000000a00 */
[----:B------:R-:W-:Y:S01]  /*0160*/  @!P0 IMAD R11, R8, 0x200, R9 ;  /* 0x00000200080b8824 */ /* 0x000fe200078e0209 */
[----:B------:R-:W-:Y:S01]  /*0170*/  @!P0 IADD3 R9, PT, PT, R9, 0x80, RZ ;  /* 0x0000008009098810 */ /* 0x000fe20007ffe0ff */
[----:B0-----:R-:W-:-:S04]  /*0180*/  IMAD.WIDE.U32 R4, R5, 0x8, R2 ;  /* 0x0000000805047825 */ /* 0x001fc800078e0002 */
[----:B------:R-:W-:Y:S01]  /*0190*/  @!P0 IMAD.WIDE.U32 R2, R11, 0x8, R2 ;  /* 0x000000080b028825 */ /* 0x000fe200078e0002 */
[----:B-1----:R1:W-:Y:S04]  /*01a0*/  STG.E.64 desc[UR4][R4.64], R6 ;  /* 0x0000000604007986 */ /* 0x0023e8000c101b04 */
[----:B------:R1:W-:Y:S02]  /*01b0*/  @!P0 STG.E.64 desc[UR4][R2.64], R6 ;  /* 0x0000000602008986 */ /* 0x0003e4000c101b04 */
.L_x_244:
[----:B------:R-:W-:Y:S05]  /*01c0*/  BSYNC.RECONVERGENT B0 ;  /* 0x0000000000007941 */ /* 0x000fea0003800200 */
.L_x_243:
[----:B------:R-:W-:-:S13]  /*01d0*/  ISETP.GE.AND P0, PT, R9, R0, PT ;  /* 0x000000000900720c */ /* 0x000fda0003f06270 */
[----:B------:R-:W-:Y:S05]  /*01e0*/  @P0 EXIT ;  /* 0x000000000000094d */ /* 0x000fea0003800000 */
[----:B01----:R-:W0:Y:S01]  /*01f0*/  LDC.64 R2, c[0x0][0x390] ;  /* 0x0000e400ff027b82 */ /* 0x003e220000000a00 */
[----:B------:R-:W-:-:S07]  /*0200*/  LEA R9, R8, R9, 0x9 ;  /* 0x0000000908097211 */ /* 0x000fce00078e48ff */
[----:B------:R-:W1:Y:S01]  /*0210*/  LDC.64 R4, c[0x0][0x388] ;  /* 0x0000e200ff047b82 */ /* 0x000e620000000a00 */
[----:B0-----:R-:W-:-:S05]  /*0220*/  IMAD.WIDE.U32 R2, R9, 0x8, R2 ;  /* 0x0000000809027825 */ /* 0x001fca00078e0002 */
[----:B-1----:R-:W-:Y:S01]  /*0230*/  STG.E.64 desc[UR4][R2.64], R4 ;  /* 0x0000000402007986 */ /* 0x002fe2000c101b04 */
[----:B------:R-:W-:Y:S05]  /*0240*/  EXIT ;  /* 0x000000000000794d */ /* 0x000fea0003800000 */
.L_x_245:
        /* <DEDUP_REMOVED lines=11> */
.L_x_7270:


//--------------------- .text._ZN2at6native29vectorized_elementwise_kernelILi2ENS0_11FillFunctorImEESt5arrayIPcLm1EEEEviT0_T1_ --------------------------
	.section	.text._ZN2at6native29vectorized_elementwise_kernelILi2ENS0_11FillFunctorImEESt5arrayIPcLm1EEEEviT0_T1_,"ax",@progbits
	.align	128
        .global         _ZN2at6native29vectorized_elementwise_kernelILi2ENS0_11FillFunctorImEESt5arrayIPcLm1EEEEviT0_T1_
        .type           _ZN2at6native29vectorized_elementwise_kernelILi2ENS0_11FillFunctorImEESt5arrayIPcLm1EEEEviT0_T1_,@function
        .size           _ZN2at6native29vectorized_elementwise_kernelILi2ENS0_11FillFunctorImEESt5arrayIPcLm1EEEEviT0_T1_,(.L_x_7271 - _ZN2at6native29vectorized_elementwise_kernelILi2ENS0_11FillFunctorImEESt5arrayIPcLm1EEEEviT0_T1_)
        .other          _ZN2at6native29vectorized_elementwise_kernelILi2ENS0_11FillFunctorImEESt5arrayIPcLm1EEEEviT0_T1_,@"STO_CUDA_ENTRY STV_DEFAULT"
_ZN2at6native29vectorized_elementwise_kernelILi2ENS0_11FillFunctorImEESt5arrayIPcLm1EEEEviT0_T1_:
.text._ZN2at6native29vectorized_elementwise_kernelILi2ENS0_11FillFunctorImEESt5arrayIPcLm1EEEEviT0_T1_:
[----:B------:R-:W-:Y:S01]  /*0000*/  LDC R1, c[0x0][0x37c] ;  /* 0x0000df00ff017b82 */ /* 0x000fe20000000800 */
[----:B------:R-:W0:Y:S01]  /*0010*/  S2R R0, SR_CTAID.X ;  /* 0x0000000000007919 */ /* 0x000e220000002500 */
[----:B------:R-:W1:Y:S01]  /*0020*/  LDCU UR6, c[0x0][0x380] ;  /* 0x00007000ff0677ac */ /* 0x000e620008000800 */
[----:B------:R-:W2:Y:S01]  /*0030*/  LDCU.64 UR4, c[0x0][0x358] ;  /* 0x00006b00ff0477ac */ /* 0x000ea20008000a00 */
[----:B0-----:R-:W-:-:S04]  /*0040*/  SHF.L.U32 R0, R0, 0xa, RZ ;  /* 0x0000000a00007819 */ /* 0x001fc800000006ff */
[----:B-1----:R-:W-:-:S04]  /*0050*/  IADD3 R2, PT, PT, -R0, UR6, RZ ;  /* 0x0000000600027c10 */ /* 0x002fc8000fffe1ff */
[----:B------:R-:W-:-:S13]  /*0060*/  ISETP.GT.U32.AND P0, PT, R2, 0x3ff, PT ;  /* 0x000003ff0200780c */ /* 0x000fda0003f04070 */
[----:B--2---:R-:W-:Y:S05]  /*0070*/  @P0 BRA `(.L_x_246) ;  /* 0x0000000400180947 */ /* 0x004fea0003800000 */
[----:B------:R-:W0:Y:S01]  /*0080*/  S2R R3, SR_TID.X ;  /* 0x0000000000037919 */ /* 0x000e220000002100 */
[----:B------:R-:W-:Y:S04]  /*0090*/  BSSY.RECONVERGENT B0, `(.L_x_247) ;  /* 0x000003b000007945 */ /* 0x000fe80003800200 */
[----:B------:R-:W-:Y:S01]  /*00a0*/  BSSY.RELIABLE B1, `(.L_x_248) ;  /* 0x0000032000017945 */ /* 0x000fe20003800100 */
[----:B0-----:R-:W-:-:S13]  /*00b0*/  ISETP.GE.U32.AND P0, PT, R3, R2, PT ;  /* 0x000000020300720c */ /* 0x001fda0003f06070 */
[----:B------:R-:W0:Y:S01]  /*00c0*/  @!P0 LDC.64 R4, c[0x0][0x390] ;  /* 0x0000e400ff048b82 */ /* 0x000e220000000a00 */
[----:B------:R-:W-:Y:S01]  /*00d0*/  @!P0 IADD3 R9, PT, PT, R0, R3, RZ ;  /* 0x0000000300098210 */ /* 0x000fe20007ffe0ff */
[----:B------:R-:W-:-:S05]  /*00e0*/  @!P0 VIADD R8, R3, 0x80 ;  /* 0x0000008003088836 */ /* 0x000fca0000000000 */
[----:B------:R-:W-:Y:S01]  /*00f0*/  @!P0 MOV R3, R8 ;  /* 0x0000000800038202 */ /* 0x000fe20000000f00 */
[----:B------:R-:W1:Y:S01]  /*0100*/  @!P0 LDC.64 R6, c[0x0][0x388] ;  /* 0x0000e200ff068b82 */ /* 0x000e620000000a00 */
[----:B0-----:R-:W-:-:S05]  /*0110*/  @!P0 IMAD.WIDE.U32 R4, R9, 0x8, R4 ;  /* 0x0000000809048825 */ /* 0x001fca00078e0004 */
[----:B-1----:R0:W-:Y:S01]  /*0120*/  @!P0 STG.E.64 desc[UR4][R4.64], R6 ;  /* 0x0000000604008986 */ /* 0x0021e2000c101b04 */
[----:B------:R-:W-:-:S13]  /*0130*/  ISETP.GE.U32.AND P0, PT, R3, R2, PT ;  /* 0x000000020300720c */ /* 0x000fda0003f06070 */
[----:B0-----:R-:W-:Y:S05]  /*0140*/  @P0 BRA `(.L_x_249) ;  /* 0x0000000000380947 */ /* 0x001fea0003800000 */
[----:B------:R-:W0:Y:S01]  /*0150*/  LDC.64 R4, c[0x0][0x390] ;  /* 0x0000e400ff047b82 */ /* 0x000e220000000a00 */
[----:B------:R-:W-:Y:S01]  /*0160*/  IMAD.IADD R9, R0, 0x1, R3 ;  /* 0x0000000100097824 */ /* 0x000fe200078e0203 */
[----:B------:R-:W-:-:S04]  /*0170*/  IADD3 R3, PT, PT, R3, 0x80, RZ ;  /* 0x0000008003037810 */ /* 0x000fc80007ffe0ff */
[----:B------:R-:W-:Y:S02]  /*0180*/  ISETP.GE.U32.AND P0, PT, R3, R2, PT ;  /* 0x000000020300720c */ /* 0x000fe40003f06070 */
[----:B------:R-:W1:Y:S01]  /*0190*/  LDC.64 R6, c[0x0][0x388] ;  /* 0x0000e200ff067b82 */ /* 0x000e620000000a00 */
[----:B0-----:R-:W-:-:S05]  /*01a0*/  IMAD.WIDE.U32 R4, R9, 0x8, R4 ;  /* 0x0000000809047825 */ /* 0x001fca00078e0004 */
[----:B-1----:R0:W-:Y:S05]  /*01b0*/  STG.E.64 desc[UR4][R4.64], R6 ;  /* 0x0000000604007986 */ /* 0x0021ea000c101b04 */
[----:B------:R-:W-:Y:S05]  /*01c0*/  @P0 BRA `(.L_x_250) ;  /* 0x0000000000380947 */ /* 0x000fea0003800000 */
[----:B0-----:R-:W0:Y:S01]  /*01d0*/  LDC.64 R4, c[0x0][0x390] ;  /* 0x0000e400ff047b82 */ /* 0x001e220000000a00 */
[----:B------:R-:W-:Y:S01]  /*01e0*/  IMAD.IADD R9, R0, 0x1, R3 ;  /* 0x0000000100097824 */ /* 0x000fe200078e0203 */
[----:B------:R-:W-:-:S06]  /*01f0*/  IADD3 R3, PT, PT, R3, 0x80, RZ ;  /* 0x0000008003037810 */ /* 0x000fcc0007ffe0ff */
[----:B------:R-:W1:Y:S01]  /*0200*/  LDC.64 R6, c[0x0][0x388] ;  /* 0x0000e200ff067b82 */ /* 0x000e620000000a00 */
[----:B0-----:R-:W-:-:S05]  /*0210*/  IMAD.WIDE.U32 R4, R9, 0x8, R4 ;  /* 0x0000000809047825 */ /* 0x001fca00078e0004 */
[----:B-1----:R0:W-:Y:S02]  /*0220*/  STG.E.64 desc[UR4][R4.64], R6 ;  /* 0x0000000604007986 */ /* 0x0021e4000c101b04 */
.L_x_249:
[----:B------:R-:W-:-:S13]  /*0230*/  ISETP.GE.U32.AND P0, PT, R3, R2, PT ;  /* 0x000000020300720c */ /* 0x000fda0003f06070 */
[----:B------:R-:W-:Y:S05]  /*0240*/  @P0 BRA `(.L_x_251) ;  /* 0x0000000000380947 */ /* 0x000fea0003800000 */
[----:B0-----:R-:W0:Y:S01]  /*0250*/  LDC.64 R4, c[0x0][0x390] ;  /* 0x0000e400ff047b82 */ /* 0x001e220000000a00 */
[----:B------:R-:W-:Y:S01]  /*0260*/  IMAD.IADD R9, R0, 0x1, R3 ;  /* 0x0000000100097824 */ /* 0x000fe200078e0203 */
[----:B------:R-:W-:-:S06]  /*0270*/  IADD3 R3, PT, PT, R3, 0x80, RZ ;  /* 0x0000008003037810 */ /* 0x000fcc0007ffe0ff */
[----:B------:R-:W1:Y:S01]  /*0280*/  LDC.64 R6, c[0x0][0x388] ;  /* 0x0000e200ff067b82 */ /* 0x000e620000000a00 */
[----:B0-----:R-:W-:-:S05]  /*0290*/  IMAD.WIDE.U32 R4, R9, 0x8, R4 ;  /* 0x0000000809047825 */ /* 0x001fca00078e0004 */
[----:B-1----:R1:W-:Y:S02]  /*02a0*/  STG.E.64 desc[UR4][R4.64], R6 ;  /* 0x0000000604007986 */ /* 0x0023e4000c101b04 */
.L_x_250:
[----:B------:R-:W-:-:S13]  /*02b0*/  ISETP.GE.U32.AND P0, PT, R3, R2, PT ;  /* 0x000000020300720c */ /* 0x000fda0003f06070 */
[----:B------:R-:W-:Y:S05]  /*02c0*/  @P0 BRA `(.L_x_252) ;  /* 0x00000000003c0947 */ /* 0x000fea0003800000 */
[----:B01----:R-:W0:Y:S01]  /*02d0*/  LDC.64 R4, c[0x0][0x390] ;  /* 0x0000e400ff047b82 */ /* 0x003e220000000a00 */
[----:B------:R-:W-:Y:S01]  /*02e0*/  IMAD.IADD R9, R0, 0x1, R3 ;  /* 0x0000000100097824 */ /* 0x000fe200078e0203 */
[----:B------:R-:W-:-:S06]  /*02f0*/  IADD3 R3, PT, PT, R3, 0x80, RZ ;  /* 0x0000008003037810 */ /* 0x000fcc0007ffe0ff */
[----:B------:R-:W1:Y:S01]  /*0300*/  LDC.64 R6, c[0x0][0x388] ;  /* 0x0000e200ff067b82 */ /* 0x000e620000000a00 */
[----:B0-----:R-:W-:-:S05]  /*0310*/  IMAD.WIDE.U32 R4, R9, 0x8, R4 ;  /* 0x0000000809047825 */ /* 0x001fca00078e0004 */
[----:B-1----:R1:W-:Y:S02]  /*0320*/  STG.E.64 desc[UR4][R4.64], R6 ;  /* 0x0000000604007986 */ /* 0x0023e4000c101b04 */
.L_x_251:
[----:B------:R-:W-:-:S13]  /*0330*/  ISETP.GE.U32.AND P0, PT, R3, R2, PT ;  /* 0x000000020300720c */ /* 0x000fda0003f06070 */
[----:B------:R-:W-:Y:S05]  /*0340*/  @P0 BREAK.RELIABLE B1 ;  /* 0x0000000000010942 */ /* 0x000fea0003800100 */
[----:B------:R-:W-:Y:S05]  /*0350*/  @P0 BRA `(.L_x_253) ;  /* 0x0000000000380947 */ /* 0x000fea0003800000 */
[----:B01----:R-:W0:Y:S01]  /*0360*/  LDC.64 R4, c[0x0][0x390] ;  /* 0x0000e400ff047b82 */ /* 0x003e220000000a00 */
[----:B------:R-:W-:Y:S01]  /*0370*/  IMAD.IADD R9, R0, 0x1, R3 ;  /* 0x0000000100097824 */ /* 0x000fe200078e0203 */
[----:B------:R-:W-:-:S06]  /*0380*/  IADD3 R3, PT, PT, R3, 0x80, RZ ;  /* 0x0000008003037810 */ /* 0x000fcc0007ffe0ff */
[----:B------:R-:W1:Y:S01]  /*0390*/  LDC.64 R6, c[0x0][0x388] ;  /* 0x0000e200ff067b82 */ /* 0x000e620000000a00 */
[----:B0-----:R-:W-:-:S05]  /*03a0*/  IMAD.WIDE.U32 R4, R9, 0x8, R4 ;  /* 0x0000000809047825 */ /* 0x001fca00078e0004 */
[----:B-1----:R2:W-:Y:S02]  /*03b0*/  STG.E.64 desc[UR4][R4.64], R6 ;  /* 0x0000000604007986 */ /* 0x0025e4000c101b04 */
.L_x_252:
[----:B------:R-:W-:Y:S05]  /*03c0*/  BSYNC.RELIABLE B1 ;  /* 0x0000000000017941 */ /* 0x000fea0003800100 */
.L_x_248:
[----:B------:R-:W-:-:S13]  /*03d0*/  ISETP.GE.U32.AND P0, PT, R3, R2, PT ;  /* 0x000000020300720c */ /* 0x000fda0003f06070 */
[----:B012---:R-:W0:Y:S01]  /*03e0*/  @!P0 LDC.64 R4, c[0x0][0x390] ;  /* 0x0000e400ff048b82 */ /* 0x007e220000000a00 */
[----:B------:R-:W-:Y:S01]  /*03f0*/  @!P0 IMAD.IADD R9, R0, 0x1, R3 ;  /* 0x0000000100098824 */ /* 0x000fe200078e0203 */
[----:B------:R-:W-:-:S06]  /*0400*/  @!P0 IADD3 R3, PT, PT, R3, 0x80, RZ ;  /* 0x0000008003038810 */ /* 0x000fcc0007ffe0ff */
[----:B------:R-:W1:Y:S01]  /*0410*/  @!P0 LDC.64 R6, c[0x0][0x388] ;  /* 0x0000e200ff068b82 */ /* 0x000e620000000a00 */
[----:B0-----:R-:W-:-:S05]  /*0420*/  @!P0 IMAD.WIDE.U32 R4, R9, 0x8, R4 ;  /* 0x0000000809048825 */ /* 0x001fca00078e0004 */
[----:B-1----:R2:W-:Y:S02]  /*0430*/  @!P0 STG.E.64 desc[UR4][R4.64], R6 ;  /* 0x0000000604008986 */ /* 0x0025e4000c101b04 */
.L_x_253:
[----:B------:R-:W-:Y:S05]  /*0440*/  BSYNC.RECONVERGENT B0 ;  /* 0x0000000000007941 */ /* 0x000fea0003800200 */
.L_x_247:
[----:B------:R-:W-:Y:S05]  /*0450*/  WARPSYNC.ALL ;  /* 0x0000000000007948 */ /* 0x000fea0003800000 */
[----:B------:R-:W-:-:S13]  /*0460*/  ISETP.GE.U32.AND P0, PT, R3, R2, PT ;  /* 0x000000020300720c */ /* 0x000fda0003f06070 */
[----:B------:R-:W-:Y:S05]  /*0470*/  @P0 EXIT ;  /* 0x000000000000094d */ /* 0x000fea0003800000 */
[----:B012---:R-:W0:Y:S01]  /*0480*/  LDC.64 R4, c[0x0][0x390] ;  /* 0x0000e400ff047b82 */ /* 0x007e220000000a00 */
[----:B------:R-:W-:-:S07]  /*0490*/  IMAD.IADD R3, R0, 0x1, R3 ;  /* 0x0000000100037824 */ /* 0x000fce00078e0203 */
[----:B------:R-:W1:Y:S01]  /*04a0*/  LDC.64 R6, c[0x0][0x388] ;  /* 0x0000e200ff067b82 */ /* 0x000e620000000a00 */
[----:B0-----:R-:W-:-:S05]  /*04b0*/  IMAD.WIDE.U32 R2, R3, 0x8, R4 ;  /* 0x0000000803027825 */ /* 0x001fca00078e0004 */
[----:B-1----:R-:W-:Y:S01]  /*04c0*/  STG.E.64 desc[UR4][R2.64], R6 ;  /* 0x0000000602007986 */ /* 0x002fe2000c101b04 */
[----:B------:R-:W-:Y:S05]  /*04d0*/  EXIT ;  /* 0x000000000000794d */ /* 0x000fea0003800000 */
.L_x_246:
[----:B------:R-:W0:Y:S01]  /*04e0*/  S2R R7, SR_TID.X ;  /* 0x0000000000077919 */ /* 0x000e220000002100 */
[----:B------:R-:W1:Y:S08]  /*04f0*/  LDC.64 R2, c[0x0][0x390] ;  /* 0x0000e400ff027b82 */ /* 0x000e700000000a00 */
[----:B------:R-:W2:Y:S01]  /*0500*/  LDC.64 R4, c[0x0][0x388] ;  /* 0x0000e200ff047b82 */ /* 0x000ea20000000a00 */
[----:B-1----:R-:W-:-:S04]  /*0510*/  IMAD.WIDE.U32 R2, R0, 0x8, R2 ;  /* 0x0000000800027825 */ /* 0x002fc800078e0002 */
[----:B0-----:R-:W-:Y:S01]  /*0520*/  IMAD.WIDE.U32 R2, R7, 0x10, R2 ;  /* 0x0000001007027825 */ /* 0x001fe200078e0002 */
[-C--:B--2---:R-:W-:Y:S02]  /*0530*/  MOV R8, R4.reuse ;  /* 0x0000000400087202 */ /* 0x084fe40000000f00 */
[-C--:B------:R-:W-:Y:S01]  /*0540*/  MOV R10, R4.reuse ;  /* 0x00000004000a7202 */ /* 0x080fe20000000f00 */
[--C-:B------:R-:W-:Y:S01]  /*0550*/  IMAD.MOV.U32 R9, RZ, RZ, R5.reuse ;  /* 0x000000ffff097224 */ /* 0x100fe200078e0005 */
        /* <DEDUP_REMOVED lines=8> */
[----:B------:R-:W-:Y:S01]  /*05e0*/  MOV R18, R4 ;  /* 0x0000000400127202 */ /* 0x000fe20000000f00 */
[--C-:B------:R-:W-:Y:S01]  /*05f0*/  IMAD.MOV.U32 R17, RZ, RZ, R5.reuse ;  /* 0x000000ffff117224 */ /* 0x100fe200078e0005 */
[----:B------:R-:W-:Y:S01]  /*0600*/  STG.E.128 desc[UR4][R2.64+0x800], R8 ;  /* 0x0008000802007986 */ /* 0x000fe2000c101d04 */
[----:B------:R-:W-:-:S03]  /*0610*/  IMAD.MOV.U32 R19, RZ, RZ, R5 ;  /* 0x000000ffff137224 */ /* 0x000fc600078e0005 */
[----:B------:R-:W-:Y:S04]  /*0620*/  STG.E.128 desc[UR4][R2.64+0x1000], R12 ;  /* 0x0010000c02007986 */ /* 0x000fe8000c101d04 */
[----:B------:R-:W-:Y:S04]  /*0630*/  STG.E.128 desc[UR4][R2.64], R4 ;  /* 0x0000000402007986 */ /* 0x000fe8000c101d04 */
[----:B------:R-:W-:Y:S01]  /*0640*/  STG.E.128 desc[UR4][R2.64+0x1800], R16 ;  /* 0x0018001002007986 */ /* 0x000fe2000c101d04 */
[----:B------:R-:W-:Y:S05]  /*0650*/  EXIT ;  /* 0x000000000000794d */ /* 0x000fea0003800000 */
.L_x_254:
        /* <DEDUP_REMOVED lines=10> */
.L_x_7271:


//--------------------- .text._ZN2at6native29vectorized_elementwise_kernelILi4ENS0_11FillFunctorImEESt5arrayIPcLm1EEEEviT0_T1_ --------------------------
	.section	.text._ZN2at6native29vectorized_elementwise_kernelILi4ENS0_11FillFunctorImEESt5arrayIPcLm1EEEEviT0_T1_,"ax",@progbits
	.align	128
        .global         _ZN2at6native29vectorized_elementwise_kernelILi4ENS0_11FillFunctorImEESt5arrayIPcLm1EEEEviT0_T1_
        .type           _ZN2at6native29vectorized_elementwise_kernelILi4ENS0_11FillFunctorImEESt5arrayIPcLm1EEEEviT0_T1_,@function
        .size           _ZN2at6native29vectorized_elementwise_kernelILi4ENS0_11FillFunctorImEESt5arrayIPcLm1EEEEviT0_T1_,(.L_x_7272 - _ZN2at6native29vectorized_elementwise_kernelILi4ENS0_11FillFunctorImEESt5arrayIPcLm1EEEEviT0_T1_)
        .other          _ZN2at6native29vectorized_elementwise_kernelILi4ENS0_11FillFunctorImEESt5arrayIPcLm1EEEEviT0_T1_,@"STO_CUDA_ENTRY STV_DEFAULT"
_ZN2at6native29vectorized_elementwise_kernelILi4ENS0_11FillFunctorImEESt5arrayIPcLm1EEEEviT0_T1_:
.text._ZN2at6native29vectorized_elementwise_kernelILi4ENS0_11FillFunctorImEESt5arrayIPcLm1EEEEviT0_T1_:
        /* <DEDUP_REMOVED lines=35> */
.L_x_258:
        /* <DEDUP_REMOVED lines=8> */
.L_x_259:
        /* <DEDUP_REMOVED lines=8> */
.L_x_260:
        /* <DEDUP_REMOVED lines=9> */
.L_x_261:
[----:B------:R-:W-:Y:S05]  /*03c0*/  BSYNC.RELIABLE B1 ;  /* 0x0000000000017941 */ /* 0x000fea0003800100 */
.L_x_257:
[----:B------:R-:W-:-:S13]  /*03d0*/  ISETP.GE.U32.AND P0, PT, R3, R2, PT ;  /* 0x000000020300720c */ /* 0x000fda0003f06070 */
[----:B012---:R-:W0:Y:S01]  /*03e0*/  @!P0 LDC.64 R4, c[0x0][0x390] ;  /* 0x0000e400ff048b82 */ /* 0x007e220000000a00 */
[----:B------:R-:W-:Y:S01]  /*03f0*/  @!P0 IMAD.IADD R9, R0, 0x1, R3 ;  /* 0x0000000100098824 */ /* 0x000fe200078e0203 */
[----:B------:R-:W-:-:S06]  /*0400*/  @!P0 IADD3 R3, PT, PT, R3, 0x80, RZ ;  /* 0x0000008003038810 */ /* 0x000fcc0007ffe0ff */
[----:B------:R-:W1:Y:S01]  /*0410*/  @!P0 LDC.64 R6, c[0x0][0x388] ;  /* 0x0000e200ff068b82 */ /* 0x000e620000000a00 */
[----:B0-----:R-:W-:-:S05]  /*0420*/  @!P0 IMAD.WIDE.U32 R4, R9, 0x8, R4 ;  /* 0x0000000809048825 */ /* 0x001fca00078e0004 */
[----:B-1----:R2:W-:Y:S02]  /*0430*/  @!P0 STG.E.64 desc[UR4][R4.64], R6 ;  /* 0x0000000604008986 */ /* 0x0025e4000c101b04 */
.L_x_262:
[----:B------:R-:W-:Y:S05]  /*0440*/  BSYNC.RECONVERGENT B0 ;  /* 0x0000000000007941 */ /* 0x000fea0003800200 */
.L_x_256:
        /* <DEDUP_REMOVED lines=9> */
.L_x_255:
        /* <DEDUP_REMOVED lines=18> */
[----:B------:R-:W-:Y:S01]  /*0600*/  STG.E.ENL2.256 desc[UR4][R2.64], R4, R8 ;  /* 0xf80000040208797f */ /* 0x000fe2000f121804 */
[----:B------:R-:W-:-:S05]  /*0610*/  IMAD.MOV.U32 R19, RZ, RZ, R5 ;  /* 0x000000ffff137224 */ /* 0x000fca00078e0005 */
[----:B------:R-:W-:Y:S01]  /*0620*/  STG.E.ENL2.256 desc[UR4][R2.64+0x1000], R12, R16 ;  /* 0xf800800c0210797f */ /* 0x000fe2000f121804 */
[----:B------:R-:W-:Y:S05]  /*0630*/  EXIT ;  /* 0x000000000000794d */ /* 0x000fea0003800000 */
.L_x_263:
        /* <DEDUP_REMOVED lines=12> */
.L_x_7272:


//--------------------- .text._ZN2at6native29vectorized_elementwise_kernelILi8ENS0_11FillFunctorImEESt5arrayIPcLm1EEEEviT0_T1_ --------------------------
	.section	.text._ZN2at6native29vectorized_elementwise_kernelILi8ENS0_11FillFunctorImEESt5arrayIPcLm1EEEEviT0_T1_,"ax",@progbits
	.align	128
        .global         _ZN2at6native29vectorized_elementwise_kernelILi8ENS0_11FillFunctorImEESt5arrayIPcLm1EEEEviT0_T1_
        .type           _ZN2at6native29vectorized_elementwise_kernelILi8ENS0_11FillFunctorImEESt5arrayIPcLm1EEEEviT0_T1_,@function
        .size           _ZN2at6native29vectorized_elementwise_kernelILi8ENS0_11FillFunctorImEESt5arrayIPcLm1EEEEviT0_T1_,(.L_x_7273 - _ZN2at6native29vectorized_elementwise_kernelILi8ENS0_11FillFunctorImEESt5arrayIPcLm1EEEEviT0_T1_)
        .other          _ZN2at6native29vectorized_elementwise_kernelILi8ENS0_11FillFunctorImEESt5arrayIPcLm1EEEEviT0_T1_,@"STO_CUDA_ENTRY STV_DEFAULT"
_ZN2at6native29vectorized_elementwise_kernelILi8ENS0_11FillFunctorImEESt5arrayIPcLm1EEEEviT0_T1_:
.text._ZN2at6native29vectorized_elementwise_kernelILi8ENS0_11FillFunctorImEESt5arrayIPcLm1EEEEviT0_T1_:
        /* <DEDUP_REMOVED lines=35> */
.L_x_267:
        /* <DEDUP_REMOVED lines=8> */
.L_x_268:
        /* <DEDUP_REMOVED lines=8> */
.L_x_269:
        /* <DEDUP_REMOVED lines=9> */
.L_x_270:
[----:B------:R-:W-:Y:S05]  /*03c0*/  BSYNC.RELIABLE B1 ;  /* 0x0000000000017941 */ /* 0x000fea0003800100 */
.L_x_266:
[----:B------:R-:W-:-:S13]  /*03d0*/  ISETP.GE.U32.AND P0, PT, R3, R2, PT ;  /* 0x000000020300720c */ /* 0x000fda0003f06070 */
[----:B012---:R-:W0:Y:S01]  /*03e0*/  @!P0 LDC.64 R4, c[0x0][0x390] ;  /* 0x0000e400ff048b82 */ /* 0x007e220000000a00 */
[----:B------:R-:W-:Y:S01]  /*03f0*/  @!P0 IMAD.IADD R9, R0, 0x1, R3 ;  /* 0x0000000100098824 */ /* 0x000fe200078e0203 */
[----:B------:R-:W-:-:S06]  /*0400*/  @!P0 IADD3 R3, PT, PT, R3, 0x80, RZ ;  /* 0x0000008003038810 */ /* 0x000fcc0007ffe0ff */
[----:B------:R-:W1:Y:S01]  /*0410*/  @!P0 LDC.64 R6, c[0x0][0x388] ;  /* 0x0000e200ff068b82 */ /* 0x000e620000000a00 */
[----:B0-----:R-:W-:-:S05]  /*0420*/  @!P0 IMAD.WIDE.U32 R4, R9, 0x8, R4 ;  /* 0x0000000809048825 */ /* 0x001fca00078e0004 */
[----:B-1----:R2:W-:Y:S02]  /*0430*/  @!P0 STG.E.64 desc[UR4][R4.64], R6 ;  /* 0x0000000604008986 */ /* 0x0025e4000c101b04 */
.L_x_271:
[----:B------:R-:W-:Y:S05]  /*0440*/  BSYNC.RECONVERGENT B0 ;  /* 0x0000000000007941 */ /* 0x000fea0003800200 */
.L_x_265:
        /* <DEDUP_REMOVED lines=9> */
.L_x_264:
        /* <DEDUP_REMOVED lines=22> */
.L_x_272:
        /* <DEDUP_REMOVED lines=12> */
.L_x_7273:


//--------------------- .text._ZN2at6native18elementwise_kernelILi128ELi4EZNS0_15gpu_kernel_implINS0_11FillFunctorIjEEEEvRNS_18TensorIteratorBaseERKT_EUliE_EEviT1_ --------------------------
	.section	.text._ZN2at6native18elementwise_kernelILi128ELi4EZNS0_15gpu_kernel_implINS0_11FillFunctorIjEEEEvRNS_18TensorIteratorBaseERKT_EUliE_EEviT1_,"ax",@progbits
	.align	128
        .global         _ZN2at6native18elementwise_kernelILi128ELi4EZNS0_15gpu_kernel_implINS0_11FillFunctorIjEEEEvRNS_18TensorIteratorBaseERKT_EUliE_EEviT1_
        .type           _ZN2at6native18elementwise_kernelILi128ELi4EZNS0_15gpu_kernel_implINS0_11FillFunctorIjEEEEvRNS_18TensorIteratorBaseERKT_EUliE_EEviT1_,@function
        .size           _ZN2at6native18elementwise_kernelILi128ELi4EZNS0_15gpu_kernel_implINS0_11FillFunctorIjEEEEvRNS_18TensorIteratorBaseERKT_EUliE_EEviT1_,(.L_x_7274 - _ZN2at6native18elementwise_kernelILi128ELi4EZNS0_15gpu_kernel_implINS0_11FillFunctorIjEEEEvRNS_18TensorIteratorBaseERKT_EUliE_EEviT1_)
        .other          _ZN2at6native18elementwise_kernelILi128ELi4EZNS0_15gpu_kernel_implINS0_11FillFunctorIjEEEEvRNS_18TensorIteratorBaseERKT_EUliE_EEviT1_,@"STO_CUDA_ENTRY STV_DEFAULT"
_ZN2at6native18elementwise_kernelILi128ELi4EZNS0_15gpu_kernel_implINS0_11FillFunctorIjEEEEvRNS_18TensorIteratorBaseERKT_EUliE_EEviT1_:
.text._ZN2at6native18elementwise_kernelILi128ELi4EZNS0_15gpu_kernel_implINS0_11FillFunctorIjEEEEvRNS_18TensorIteratorBaseERKT_EUliE_EEviT1_:
[----:B------:R-:W0:Y:S08]  /*0000*/  LDC R1, c[0x0][0x37c] ;  /* 0x0000df00ff017b82 */ /* 0x000e300000000800 */
[----:B------:R-:W1:Y:S01]  /*0010*/  LDC R40, c[0x0][0x528] ;  /* 0x00014a00ff287b82 */ /* 0x000e620000000800 */
[----:B------:R-:W2:Y:S01]  /*0020*/  S2R R23, SR_TID.X ;  /* 0x0000000000177919 */ /* 0x000ea20000002100 */
[----:B------:R-:W3:Y:S01]  /*0030*/  LDCU UR39, c[0x0][0x388] ;  /* 0x00007100ff2777ac */ /* 0x000ee20008000800 */
[----:B------:R-:W-:Y:S01]  /*0040*/  IMAD.MOV.U32 R25, RZ, RZ, 0x7f ;  /* 0x0000007fff197424 */ /* 0x000fe200078e00ff */
[----:B------:R-:W-:Y:S01]  /*0050*/  BSSY.RECONVERGENT B6, `(.L_x_273) ;  /* 0x00001e3000067945 */ /* 0x000fe20003800200 */
[----:B------:R-:W-:Y:S01]  /*0060*/  IMAD.MOV.U32 R41, RZ, RZ, RZ ;  /* 0x000000ffff297224 */ /* 0x000fe200078e00ff */
[----:B------:R-:W4:Y:S02]  /*0070*/  LDCU UR5, c[0x0][0x380] ;  /* 0x00007000ff0577ac */ /* 0x000f240008000800 */
[----:B------:R-:W5:Y:S01]  /*0080*/  S2UR UR4, SR_CTAID.X ;  /* 0x00000000000479c3 */ /* 0x000f620000002500 */
[----:B------:R-:W0:Y:S07]  /*0090*/  LDCU.64 UR36, c[0x0][0x358] ;  /* 0x00006b00ff2477ac */ /* 0x000e2e0008000a00 */
[----:B------:R-:W0:Y:S01]  /*00a0*/  LDC.U8 R2, c[0x0][0x52c] ;  /* 0x00014b00ff027b82 */ /* 0x000e220000000000 */
[----:B---3--:R-:W-:Y:S01]  /*00b0*/  UIADD3 UR40, UPT, UPT, UR39, -0x1, URZ ;  /* 0xffffffff27287890 */ /* 0x008fe2000fffe0ff */
[----:B-1----:R-:W-:Y:S01]  /*00c0*/  I2FP.F32.U32 R28, R40 ;  /* 0x00000028001c7245 */ /* 0x002fe20000201000 */
[----:B------:R1:W3:Y:S01]  /*00d0*/  I2F.F64.U32 R16, R40 ;  /* 0x0000002800107312 */ /* 0x0002e20000201800 */
[----:B------:R-:W-:Y:S01]  /*00e0*/  ISETP.NE.AND P2, PT, R40, RZ, PT ;  /* 0x000000ff2800720c */ /* 0x000fe20003f45270 */
[----:B------:R-:W-:Y:S01]  /*00f0*/  UISETP.LT.U32.AND UP0, UPT, UR40, 0x18, UPT ;  /* 0x000000182800788c */ /* 0x000fe2000bf01070 */
[--C-:B------:R-:W-:Y:S01]  /*0100*/  SHF.R.U32.HI R38, RZ, 0x17, R28.reuse ;  /* 0x00000017ff267819 */ /* 0x100fe2000001161c */
[----:B------:R-:W-:Y:S01]  /*0110*/  FADD.FTZ R35, R28, 8192 ;  /* 0x460000001c237421 */ /* 0x000fe20000010000 */
[--C-:B------:R-:W-:Y:S01]  /*0120*/  SHF.R.U32.HI R0, RZ, 0x16, R28.reuse ;  /* 0x00000016ff007819 */ /* 0x100fe2000001161c */
[----:B------:R-:W-:Y:S01]  /*0130*/  USEL UR38, UR40, 0x18, UP0 ;  /* 0x0000001828267887 */ /* 0x000fe20008000000 */
[--C-:B------:R-:W-:Y:S01]  /*0140*/  LOP3.LUT P0, RZ, R38, 0x3fffff, R28.reuse, 0xf8, !PT ;  /* 0x003fffff26ff7812 */ /* 0x100fe2000780f81c */
[----:B-----5:R-:W-:Y:S01]  /*0150*/  USHF.L.U32 UR4, UR4, 0x9, URZ ;  /* 0x0000000904047899 */ /* 0x020fe200080006ff */
[----:B------:R-:W-:Y:S01]  /*0160*/  LOP3.LUT R0, R0, 0x1, RZ, 0xc0, !PT ;  /* 0x0000000100007812 */ /* 0x000fe200078ec0ff */
[----:B------:R-:W-:Y:S01]  /*0170*/  FADD.FTZ R32, R28, 64 ;  /* 0x428000001c207421 */ /* 0x000fe20000010000 */
[--C-:B------:R-:W-:Y:S01]  /*0180*/  SHF.R.U32.HI R4, RZ, 0x15, R28.reuse ;  /* 0x00000015ff047819 */ /* 0x100fe2000001161c */
[----:B------:R-:W-:Y:S01]  /*0190*/  UIADD3 UR38, UPT, UPT, UR38, 0x1, URZ ;  /* 0x0000000126267890 */ /* 0x000fe2000fffe0ff */
[----:B------:R-:W-:Y:S01]  /*01a0*/  ISETP.EQ.U32.AND P0, PT, R0, 0x1, P0 ;  /* 0x000000010000780c */ /* 0x000fe20000702070 */
[----:B------:R-:W-:Y:S01]  /*01b0*/  VIADD R37, R38, 0x1 ;  /* 0x0000000126257836 */ /* 0x000fe20000000000 */
[----:B--2---:R-:W-:Y:S01]  /*01c0*/  LOP3.LUT R23, R23, UR4, RZ, 0xfc, !PT ;  /* 0x0000000417177c12 */ /* 0x004fe2000f8efcff */
[C---:B------:R-:W-:Y:S01]  /*01d0*/  FADD.FTZ R26, R28.reuse, 16384 ;  /* 0x468000001c1a7421 */ /* 0x040fe20000010000 */
[----:B------:R-:W-:Y:S01]  /*01e0*/  SHF.R.U32.HI R0, RZ, 0x14, R28 ;  /* 0x00000014ff007819 */ /* 0x000fe2000001161c */
[----:B------:R-:W-:Y:S01]  /*01f0*/  FADD.FTZ R22, R28, 128 ;  /* 0x430000001c167421 */ /* 0x000fe20000010000 */
[----:B------:R-:W-:-:S02]  /*0200*/  SEL R24, RZ, 0x1, !P2 ;  /* 0x00000001ff187807 */ /* 0x000fc40005000000 */
[----:B----4-:R-:W-:Y:S02]  /*0210*/  ISETP.GE.AND P2, PT, R23, UR5, PT ;  /* 0x0000000517007c0c */ /* 0x010fe4000bf46270 */
[----:B------:R-:W-:Y:S02]  /*0220*/  LOP3.LUT R3, R0, 0x1, RZ, 0xc0, !PT ;  /* 0x0000000100037812 */ /* 0x000fe400078ec0ff */
        /* <DEDUP_REMOVED lines=12> */
[----:B------:R-:W-:Y:S02]  /*02f0*/  SHF.R.U32.HI R36, RZ, 0x14, R36 ;  /* 0x00000014ff247819 */ /* 0x000fe40000011624 */
[----:B------:R-:W-:Y:S02]  /*0300*/  SHF.R.U32.HI R31, RZ, 0x14, R31 ;  /* 0x00000014ff1f7819 */ /* 0x000fe4000001161f */
[----:B------:R-:W-:Y:S02]  /*0310*/  SHF.R.U32.HI R33, RZ, 0x15, R33 ;  /* 0x00000015ff217819 */ /* 0x000fe40000011621 */
[----:B------:R-:W-:Y:S01]  /*0320*/  SHF.R.U32.HI R27, RZ, 0x15, R27 ;  /* 0x00000015ff1b7819 */ /* 0x000fe2000001161b */
[----:B01-3--:R-:W-:Y:S06]  /*0330*/  @P2 BRA `(.L_x_274) ;  /* 0x0000001800d02947 */ /* 0x00bfec0003800000 */
[----:B------:R-:W-:Y:S01]  /*0340*/  UISETP.NE.AND UP0, UPT, UR39, URZ, UPT ;  /* 0x000000ff2700728c */ /* 0x000fe2000bf05270 */
[----:B------:R-:W-:-:S08]  /*0350*/  CS2R R4, SRZ ;  /* 0x0000000000047805 */ /* 0x000fd0000001ff00 */
[----:B------:R-:W-:Y:S05]  /*0360*/  BRA.U !UP0, `(.L_x_275) ;  /* 0x0000001108507547 */ /* 0x000fea000b800000 */
[----:B------:R-:W0:Y:S01]  /*0370*/  LDCU.64 UR4, c[0x0][0x390] ;  /* 0x00007200ff0477ac */ /* 0x000e220008000a00 */
[----:B------:R-:W-:Y:S01]  /*0380*/  MOV R5, R23 ;  /* 0x0000001700057202 */ /* 0x000fe20000000f00 */
[----:B------:R-:W-:Y:S01]  /*0390*/  IMAD.MOV.U32 R4, RZ, RZ, RZ ;  /* 0x000000ffff047224 */ /* 0x000fe200078e00ff */
[----:B------:R-:W1:Y:S01]  /*03a0*/  LDCU UR6, c[0x0][0x38c] ;  /* 0x00007180ff0677ac */ /* 0x000e620008000800 */
[----:B------:R-:W2:Y:S01]  /*03b0*/  LDCU UR7, c[0x0][0x4b8] ;  /* 0x00009700ff0777ac */ /* 0x000ea20008000800 */
[----:B------:R-:W-:Y:S01]  /*03c0*/  UISETP.NE.AND UP0, UPT, UR40, URZ, UPT ;  /* 0x000000ff2800728c */ /* 0x000fe2000bf05270 */
[----:B0-----:R-:W-:-:S05]  /*03d0*/  IMAD.HI.U32 R6, R23, UR4, R4 ;  /* 0x0000000417067c27 */ /* 0x001fca000f8e0004 */
[----:B------:R-:W-:-:S05]  /*03e0*/  SHF.R.U32.HI R7, RZ, UR5, R6 ;  /* 0x00000005ff077c19 */ /* 0x000fca0008011606 */
[----:B------:R-:W-:-:S04]  /*03f0*/  IMAD.MOV R0, RZ, RZ, -R7 ;  /* 0x000000ffff007224 */ /* 0x000fc800078e0a07 */
        /* <DEDUP_REMOVED lines=261> */
[----:B------:R-:W-:-:S05]  /*1450*/  SHF.R.U32.HI R3, RZ, UR5, R3 ;  /* 0x00000005ff037c19 */ /* 0x000fca0008011603 */
[----:B------:R-:W-:-:S04]  /*1460*/  IMAD.MOV R3, RZ, RZ, -R3 ;  /* 0x000000ffff037224 */ /* 0x000fc800078e0a03 */
[----:B-1----:R-:W-:-:S04]  /*1470*/  IMAD R5, R3, UR6, R5 ;  /* 0x0000000603057c24 */ /* 0x002fc8000f8e0205 */
[----:B--2---:R-:W-:-:S07]  /*1480*/  IMAD R0, R5, UR7, R0 ;  /* 0x0000000705007c24 */ /* 0x004fce000f8e0200 */
.L_x_276:
[----:B------:R-:W-:Y:S01]  /*1490*/  IMAD.MOV.U32 R4, RZ, RZ, R0 ;  /* 0x000000ffff047224 */ /* 0x000fe200078e0000 */
[----:B------:R-:W-:-:S07]  /*14a0*/  MOV R5, RZ ;  /* 0x000000ff00057202 */ /* 0x000fce0000000f00 */
.L_x_275:
        /* <DEDUP_REMOVED lines=17> */
.L_x_280:
[----:B------:R-:W0:Y:S02]  /*15c0*/  LDC.U8 R3, c[0x0][0x528] ;  /* 0x00014a00ff037b82 */ /* 0x000e240000000000 */
[----:B0-----:R0:W-:Y:S01]  /*15d0*/  STG.E.U8 desc[UR36][R4.64], R3 ;  /* 0x0000000304007986 */ /* 0x0011e2000c101124 */
[----:B------:R-:W-:Y:S05]  /*15e0*/  BRA `(.L_x_282) ;  /* 0x0000000800207947 */ /* 0x000fea0003800000 */
.L_x_279:
        /* <DEDUP_REMOVED lines=8> */
.L_x_284:
[----:B------:R0:W-:Y:S01]  /*1670*/  STG.E desc[UR36][R4.64], R40 ;  /* 0x0000002804007986 */ /* 0x0001e2000c101924 */
[----:B------:R-:W-:Y:S05]  /*1680*/  BRA `(.L_x_282) ;  /* 0x0000000400f87947 */ /* 0x000fea0003800000 */
.L_x_283:
[----:B------:R-:W0:Y:S02]  /*1690*/  LDC.U16 R3, c[0x0][0x528] ;  /* 0x00014a00ff037b82 */ /* 0x000e240000000400 */
[----:B0-----:R0:W-:Y:S01]  /*16a0*/  STG.E.U16 desc[UR36][R4.64], R3 ;  /* 0x0000000304007986 */ /* 0x0011e2000c101524 */
[----:B------:R-:W-:Y:S05]  /*16b0*/  BRA `(.L_x_282) ;  /* 0x0000000400ec7947 */ /* 0x000fea0003800000 */
.L_x_278:
        /* <DEDUP_REMOVED lines=8> */
.L_x_286:
[----:B------:R-:W-:-:S05]  /*1740*/  F2FP.F16.F32.PACK_AB R0, RZ, R28 ;  /* 0x0000001cff00723e */ /* 0x000fca00000000ff */
[----:B------:R0:W-:Y:S01]  /*1750*/  STG.E.U16 desc[UR36][R4.64], R0 ;  /* 0x0000000004007986 */ /* 0x0001e2000c101524 */
[----:B------:R-:W-:Y:S05]  /*1760*/  BRA `(.L_x_282) ;  /* 0x0000000400c07947 */ /* 0x000fea0003800000 */
.L_x_285:
[----:B------:R-:W-:-:S13]  /*1770*/  ISETP.NE.AND P0, PT, R0, 0x7, PT ;  /* 0x000000070000780c */ /* 0x000fda0003f05270 */
[----:B------:R-:W-:Y:S05]  /*1780*/  @!P0 BRA `(.L_x_287) ;  /* 0x00000000002c8947 */ /* 0x000fea0003800000 */
[----:B------:R-:W-:-:S13]  /*1790*/  ISETP.NE.AND P0, PT, R0, 0x8, PT ;  /* 0x000000080000780c */ /* 0x000fda0003f05270 */
[----:B------:R-:W-:Y:S05]  /*17a0*/  @!P0 BRA `(.L_x_288) ;  /* 0x0000000000148947 */ /* 0x000fea0003800000 */
[----:B------:R-:W-:-:S13]  /*17b0*/  ISETP.NE.AND P0, PT, R0, 0x9, PT ;  /* 0x000000090000780c */ /* 0x000fda0003f05270 */
[----:B------:R-:W-:Y:S05]  /*17c0*/  @P0 BRA `(.L_x_281) ;  /* 0x0000000400480947 */ /* 0x000fea0003800000 */
[----:B------:R-:W-:-:S05]  /*17d0*/  IMAD.MOV.U32 R29, RZ, RZ, RZ ;  /* 0x000000ffff1d7224 */ /* 0x000fca00078e00ff */
[----:B------:R0:W-:Y:S01]  /*17e0*/  STG.E.64 desc[UR36][R4.64], R28 ;  /* 0x0000001c04007986 */ /* 0x0001e2000c101b24 */
[----:B------:R-:W-:Y:S05]  /*17f0*/  BRA `(.L_x_282) ;  /* 0x00000004009c7947 */ /* 0x000fea0003800000 */
.L_x_288:
[----:B------:R-:W-:-:S04]  /*1800*/  F2FP.F16.F32.PACK_AB R3, RZ, R28 ;  /* 0x0000001cff03723e */ /* 0x000fc800000000ff */
[----:B------:R-:W-:-:S05]  /*1810*/  PRMT R3, R3, 0x5410, RZ ;  /* 0x0000541003037816 */ /* 0x000fca00000000ff */
[----:B------:R0:W-:Y:S01]  /*1820*/  STG.E desc[UR36][R4.64], R3 ;  /* 0x0000000304007986 */ /* 0x0001e2000c101924 */
[----:B------:R-:W-:Y:S05]  /*1830*/  BRA `(.L_x_282) ;  /* 0x00000004008c7947 */ /* 0x000fea0003800000 */
.L_x_287:
[----:B------:R0:W-:Y:S01]  /*1840*/  STG.E.64 desc[UR36][R4.64], R16 ;  /* 0x0000001004007986 */ /* 0x0001e2000c101b24 */
[----:B------:R-:W-:Y:S05]  /*1850*/  BRA `(.L_x_282) ;  /* 0x0000000400847947 */ /* 0x000fea0003800000 */
.L_x_277:
        /* <DEDUP_REMOVED lines=10> */
.L_x_291:
[----:B------:R-:W-:-:S05]  /*1900*/  CS2R R18, SRZ ;  /* 0x0000000000127805 */ /* 0x000fca000001ff00 */
[----:B------:R0:W-:Y:S01]  /*1910*/  STG.E.128 desc[UR36][R4.64], R16 ;  /* 0x0000001004007986 */ /* 0x0001e2000c101d24 */
[----:B------:R-:W-:Y:S05]  /*1920*/  BRA `(.L_x_282) ;  /* 0x0000000400507947 */ /* 0x000fea0003800000 */
.L_x_290:
        /* <DEDUP_REMOVED lines=12> */
.L_x_293:
[C---:B------:R-:W-:Y:S02]  /*19f0*/  ISETP.GE.U32.AND P1, PT, R28.reuse, 0x38800000, PT ;  /* 0x388000001c00780c */ /* 0x040fe40003f26070 */
[----:B------:R-:W-:Y:S02]  /*1a00*/  ISETP.GT.U32.AND P0, PT, R28, 0x477fffff, PT ;  /* 0x477fffff1c00780c */ /* 0x000fe40003f04070 */
[----:B------:R-:W-:-:S04]  /*1a10*/  SEL R0, R22, R27, !P1 ;  /* 0x0000001b16007207 */ /* 0x000fc80004800000 */
[----:B------:R-:W-:-:S05]  /*1a20*/  SEL R3, R25, R0, P0 ;  /* 0x0000000019037207 */ /* 0x000fca0000000000 */
[----:B------:R0:W-:Y:S01]  /*1a30*/  STG.E.U8 desc[UR36][R4.64], R3 ;  /* 0x0000000304007986 */ /* 0x0001e2000c101124 */
[----:B------:R-:W-:Y:S05]  /*1a40*/  BRA `(.L_x_282) ;  /* 0x0000000400087947 */ /* 0x000fea0003800000 */
.L_x_292:
[----:B------:R-:W-:-:S05]  /*1a50*/  F2FP.BF16.F32.PACK_AB R0, RZ, R28 ;  /* 0x0000001cff00723e */ /* 0x000fca00000010ff */
[----:B------:R0:W-:Y:S01]  /*1a60*/  STG.E.U16 desc[UR36][R4.64], R0 ;  /* 0x0000000004007986 */ /* 0x0001e2000c101524 */
[----:B------:R-:W-:Y:S05]  /*1a70*/  BRA `(.L_x_282) ;  /* 0x0000000000fc7947 */ /* 0x000fea0003800000 */
.L_x_289:
        /* <DEDUP_REMOVED lines=11> */
.L_x_296:
        /* <DEDUP_REMOVED lines=9> */
.L_x_297:
[----:B------:R4:W-:Y:S01]  /*1bc0*/  STG.E.U8 desc[UR36][R4.64], R0 ;  /* 0x0000000004007986 */ /* 0x0009e2000c101124 */
[----:B------:R-:W-:Y:S05]  /*1bd0*/  BRA `(.L_x_282) ;  /* 0x0000000000a47947 */ /* 0x000fea0003800000 */
.L_x_295:
        /* <DEDUP_REMOVED lines=9> */
.L_x_298:
[----:B------:R5:W-:Y:S01]  /*1c70*/  STG.E.U8 desc[UR36][R4.64], R0 ;  /* 0x0000000004007986 */ /* 0x000be2000c101124 */
[----:B------:R-:W-:Y:S05]  /*1c80*/  BRA `(.L_x_282) ;  /* 0x0000000000787947 */ /* 0x000fea0003800000 */
.L_x_294:
[----:B------:R-:W-:-:S13]  /*1c90*/  ISETP.NE.AND P0, PT, R0, 0x1c, PT ;  /* 0x0000001c0000780c */ /* 0x000fda0003f05270 */
[----:B------:R-:W-:Y:S05]  /*1ca0*/  @!P0 BRA `(.L_x_299) ;  /* 0x00000000006c8947 */ /* 0x000fea0003800000 */
[----:B------:R-:W-:-:S13]  /*1cb0*/  ISETP.NE.AND P0, PT, R0, 0x1d, PT ;  /* 0x0000001d0000780c */ /* 0x000fda0003f05270 */
[----:B------:R-:W-:Y:S05]  /*1cc0*/  @!P0 BRA `(.L_x_300) ;  /* 0x00000000005c8947 */ /* 0x000fea0003800000 */
[----:B------:R-:W-:-:S13]  /*1cd0*/  ISETP.NE.AND P0, PT, R0, 0x2c, PT ;  /* 0x0000002c0000780c */ /* 0x000fda0003f05270 */
[----:B------:R-:W-:Y:S05]  /*1ce0*/  @!P0 BRA `(.L_x_301) ;  /* 0x0000000000448947 */ /* 0x000fea0003800000 */
.L_x_281:
[----:B------:R-:W-:Y:S01]  /*1cf0*/  MOV R14, 0x0 ;  /* 0x00000000000e7802 */ /* 0x000fe20000000f00 */
[----:B------:R-:W0:Y:S01]  /*1d00*/  LDCU.64 UR4, c[0x4][0x190] ;  /* 0x01003200ff0477ac */ /* 0x000e220008000a00 */
[----:B------:R-:W-:Y:S02]  /*1d10*/  HFMA2 R13, -RZ, RZ, 0, 0 ;  /* 0x00000000ff0d7431 */ /* 0x000fe400000001ff */
[----:B------:R-:W-:Y:S01]  /*1d20*/  IMAD.MOV.U32 R8, RZ, RZ, 0x65 ;  /* 0x00000065ff087424 */ /* 0x000fe200078e00ff */
[----:B------:R-:W1:Y:S01]  /*1d30*/  LDCU.64 UR6, c[0x4][0x198] ;  /* 0x01003300ff0677ac */ /* 0x000e620008000a00 */
[----:B------:R-:W2:Y:S01]  /*1d40*/  LDC.64 R14, c[0x4][R14] ;  /* 0x010000000e0e7b82 */ /* 0x000ea20000000a00 */
[----:B------:R-:W-:Y:S01]  /*1d50*/  IMAD.MOV.U32 R12, RZ, RZ, 0x1 ;  /* 0x00000001ff0c7424 */ /* 0x000fe200078e00ff */
[----:B------:R-:W3:Y:S01]  /*1d60*/  LDCU.64 UR8, c[0x4][0xa0] ;  /* 0x01001400ff0877ac */ /* 0x000ee20008000a00 */
[----:B0-----:R-:W-:Y:S02]  /*1d70*/  IMAD.U32 R4, RZ, RZ, UR4 ;  /* 0x00000004ff047e24 */ /* 0x001fe4000f8e00ff */
[----:B------:R-:W-:Y:S01]  /*1d80*/  IMAD.U32 R5, RZ, RZ, UR5 ;  /* 0x00000005ff057e24 */ /* 0x000fe2000f8e00ff */
[----:B-1----:R-:W-:Y:S01]  /*1d90*/  MOV R6, UR6 ;  /* 0x0000000600067c02 */ /* 0x002fe20008000f00 */
[----:B------:R-:W-:-:S02]  /*1da0*/  IMAD.U32 R7, RZ, RZ, UR7 ;  /* 0x00000007ff077e24 */ /* 0x000fc4000f8e00ff */
[----:B---3--:R-:W-:Y:S01]  /*1db0*/  IMAD.U32 R10, RZ, RZ, UR8 ;  /* 0x00000008ff0a7e24 */ /* 0x008fe2000f8e00ff */
[----:B------:R-:W-:-:S07]  /*1dc0*/  MOV R11, UR9 ;  /* 0x00000009000b7c02 */ /* 0x000fce0008000f00 */
[----:B------:R-:W-:-:S07]  /*1dd0*/  LEPC R20, `(.L_x_302) ;  /* 0x000000001014794e */ /* 0x000fce0000000000 */
[----:B--2---:R-:W-:Y:S05]  /*1de0*/  CALL.ABS.NOINC R14 ;  /* 0x000000000e007343 */ /* 0x004fea0003c00000 */
.L_x_302:
[----:B------:R-:W-:Y:S05]  /*1df0*/  BRA `(.L_x_282) ;  /* 0x00000000001c7947 */ /* 0x000fea0003800000 */
.L_x_301:
[----:B------:R-:W-:-:S04]  /*1e00*/  ISETP.NE.AND P0, PT, R38, 0xff, PT ;  /* 0x000000ff2600780c */ /* 0x000fc80003f05270 */
[----:B------:R-:W-:-:S05]  /*1e10*/  SEL R3, R37, 0xffff, P0 ;  /* 0x0000ffff25037807 */ /* 0x000fca0000000000 */
[----:B------:R2:W-:Y:S01]  /*1e20*/  STG.E.U8 desc[UR36][R4.64], R3 ;  /* 0x0000000304007986 */ /* 0x0005e2000c101124 */
[----:B------:R-:W-:Y:S05]  /*1e30*/  BRA `(.L_x_282) ;  /* 0x00000000000c7947 */ /* 0x000fea0003800000 */
.L_x_300:
[----:B------:R1:W-:Y:S01]  /*1e40*/  STG.E.64 desc[UR36][R4.64], R40 ;  /* 0x0000002804007986 */ /* 0x0003e2000c101b24 */
[----:B------:R-:W-:Y:S05]  /*1e50*/  BRA `(.L_x_282) ;  /* 0x0000000000047947 */ /* 0x000fea0003800000 */
.L_x_299:
[----:B------:R0:W-:Y:S02]  /*1e60*/  STG.E desc[UR36][R4.64], R40 ;  /* 0x0000002804007986 */ /* 0x0001e4000c101924 */
.L_x_282:
[----:B------:R-:W-:-:S07]  /*1e70*/  VIADD R23, R23, 0x80 ;  /* 0x0000008017177836 */ /* 0x000fce0000000000 */
.L_x_274:
[----:B------:R-:W-:Y:S05]  /*1e80*/  BSYNC.RECONVERGENT B6 ;  /* 0x0000000000067941 */ /* 0x000fea0003800200 */
.L_x_273:
[----:B------:R-:W0:Y:S01]  /*1e90*/  LDCU UR4, c[0x0][0x380] ;  /* 0x00007000ff0477ac */ /* 0x000e220008000800 */
[----:B------:R-:W-:Y:S01]  /*1ea0*/  BSSY.RECONVERGENT B6, `(.L_x_303) ;  /* 0x00001b9000067945 */ /* 0x000fe20003800200 */
[----:B0-----:R-:W-:-:S13]  /*1eb0*/  ISETP.GE.AND P0, PT, R23, UR4, PT ;  /* 0x0000000417007c0c */ /* 0x001fda000bf06270 */
[----:B------:R-:W-:Y:S05]  /*1ec0*/  @P0 BRA `(.L_x_304) ;  /* 0x0000001800d80947 */ /* 0x000fea0003800000 */
[----:B------:R-:W0:Y:S01]  /*1ed0*/  LDCU UR4, c[0x0][0x388] ;  /* 0x00007100ff0477ac */ /* 0x000e220008000800 */
[----:B-12345:R-:W-:Y:S01]  /*1ee0*/  CS2R R4, SRZ ;  /* 0x0000000000047805 */ /* 0x03efe2000001ff00 */
[----:B0-----:R-:W-:-:S09]  /*1ef0*/  UISETP.NE.AND UP0, UPT, UR4, URZ, UPT ;  /* 0x000000ff0400728c */ /* 0x001fd2000bf05270 */
        /* <DEDUP_REMOVED lines=275> */
.L_x_306:
[----:B------:R-:W-:Y:S01]  /*3030*/  IMAD.MOV.U32 R4, RZ, RZ, R0 ;  /* 0x000000ffff047224 */ /* 0x000fe200078e0000 */
[----:B------:R-:W-:-:S07]  /*3040*/  MOV R5, RZ ;  /* 0x000000ff00057202 */ /* 0x000fce0000000f00 */
.L_x_305:
        /* <DEDUP_REMOVED lines=17> */
.L_x_310:
[----:B------:R-:W0:Y:S02]  /*3160*/  LDC.U8 R3, c[0x0][0x528] ;  /* 0x00014a00ff037b82 */ /* 0x000e240000000000 */
[----:B0-----:R0:W-:Y:S01]  /*3170*/  STG.E.U8 desc[UR36][R4.64], R3 ;  /* 0x0000000304007986 */ /* 0x0011e2000c101124 */
[----:B------:R-:W-:Y:S05]  /*3180*/  BRA `(.L_x_312) ;  /* 0x0000000800247947 */ /* 0x000fea0003800000 */
.L_x_309:
        /* <DEDUP_REMOVED lines=8> */
.L_x_314:
[----:B------:R-:W0:Y:S02]  /*3210*/  LDC R3, c[0x0][0x528] ;  /* 0x00014a00ff037b82 */ /* 0x000e240000000800 */
[----:B0-----:R0:W-:Y:S01]  /*3220*/  STG.E desc[UR36][R4.64], R3 ;  /* 0x0000000304007986 */ /* 0x0011e2000c101924 */
[----:B------:R-:W-:Y:S05]  /*3230*/  BRA `(.L_x_312) ;  /* 0x0000000400f87947 */ /* 0x000fea0003800000 */
.L_x_313:
[----:B------:R-:W0:Y:S02]  /*3240*/  LDC.U16 R3, c[0x0][0x528] ;  /* 0x00014a00ff037b82 */ /* 0x000e240000000400 */
[----:B0-----:R0:W-:Y:S01]  /*3250*/  STG.E.U16 desc[UR36][R4.64], R3 ;  /* 0x0000000304007986 */ /* 0x0011e2000c101524 */
[----:B------:R-:W-:Y:S05]  /*3260*/  BRA `(.L_x_312) ;  /* 0x0000000400ec7947 */ /* 0x000fea0003800000 */
.L_x_308:
        /* <DEDUP_REMOVED lines=8> */
.L_x_316:
[----:B------:R-:W-:-:S05]  /*32f0*/  F2FP.F16.F32.PACK_AB R0, RZ, R28 ;  /* 0x0000001cff00723e */ /* 0x000fca00000000ff */
[----:B------:R0:W-:Y:S01]  /*3300*/  STG.E.U16 desc[UR36][R4.64], R0 ;  /* 0x0000000004007986 */ /* 0x0001e2000c101524 */
[----:B------:R-:W-:Y:S05]  /*3310*/  BRA `(.L_x_312) ;  /* 0x0000000400c07947 */ /* 0x000fea0003800000 */
.L_x_315:
        /* <DEDUP_REMOVED lines=9> */
.L_x_318:
[----:B------:R-:W-:-:S04]  /*33b0*/  F2FP.F16.F32.PACK_AB R0, RZ, R28 ;  /* 0x0000001cff00723e */ /* 0x000fc800000000ff */
[----:B------:R-:W-:-:S05]  /*33c0*/  PRMT R0, R0, 0x5410, RZ ;  /* 0x0000541000007816 */ /* 0x000fca00000000ff */
[----:B------:R0:W-:Y:S01]  /*33d0*/  STG.E desc[UR36][R4.64], R0 ;  /* 0x0000000004007986 */ /* 0x0001e2000c101924 */
[----:B------:R-:W-:Y:S05]  /*33e0*/  BRA `(.L_x_312) ;  /* 0x00000004008c7947 */ /* 0x000fea0003800000 */
.L_x_317:
[----:B------:R0:W-:Y:S01]  /*33f0*/  STG.E.64 desc[UR36][R4.64], R16 ;  /* 0x0000001004007986 */ /* 0x0001e2000c101b24 */
[----:B------:R-:W-:Y:S05]  /*3400*/  BRA `(.L_x_312) ;  /* 0x0000000400847947 */ /* 0x000fea0003800000 */
.L_x_307:
        /* <DEDUP_REMOVED lines=10> */
.L_x_321:
[----:B------:R-:W-:-:S05]  /*34b0*/  CS2R R18, SRZ ;  /* 0x0000000000127805 */ /* 0x000fca000001ff00 */
[----:B------:R0:W-:Y:S01]  /*34c0*/  STG.E.128 desc[UR36][R4.64], R16 ;  /* 0x0000001004007986 */ /* 0x0001e2000c101d24 */
[----:B------:R-:W-:Y:S05]  /*34d0*/  BRA `(.L_x_312) ;  /* 0x0000000400507947 */ /* 0x000fea0003800000 */
.L_x_320:
        /* <DEDUP_REMOVED lines=12> */
.L_x_323:
[C---:B------:R-:W-:Y:S02]  /*35a0*/  ISETP.GE.U32.AND P0, PT, R28.reuse, 0x38800000, PT ;  /* 0x388000001c00780c */ /* 0x040fe40003f06070 */
[----:B------:R-:W-:Y:S02]  /*35b0*/  ISETP.GT.U32.AND P1, PT, R28, 0x477fffff, PT ;  /* 0x477fffff1c00780c */ /* 0x000fe40003f24070 */
[----:B------:R-:W-:-:S04]  /*35c0*/  SEL R0, R22, R27, !P0 ;  /* 0x0000001b16007207 */ /* 0x000fc80004000000 */
[----:B------:R-:W-:-:S05]  /*35d0*/  SEL R3, R25, R0, P1 ;  /* 0x0000000019037207 */ /* 0x000fca0000800000 */
[----:B------:R0:W-:Y:S01]  /*35e0*/  STG.E.U8 desc[UR36][R4.64], R3 ;  /* 0x0000000304007986 */ /* 0x0001e2000c101124 */
[----:B------:R-:W-:Y:S05]  /*35f0*/  BRA `(.L_x_312) ;  /* 0x0000000400087947 */ /* 0x000fea0003800000 */
.L_x_322:
[----:B------:R-:W-:-:S05]  /*3600*/  F2FP.BF16.F32.PACK_AB R0, RZ, R28 ;  /* 0x0000001cff00723e */ /* 0x000fca00000010ff */
[----:B------:R0:W-:Y:S01]  /*3610*/  STG.E.U16 desc[UR36][R4.64], R0 ;  /* 0x0000000004007986 */ /* 0x0001e2000c101524 */
[----:B------:R-:W-:Y:S05]  /*3620*/  BRA `(.L_x_312) ;  /* 0x0000000000fc7947 */ /* 0x000fea0003800000 */
.L_x_319:
        /* <DEDUP_REMOVED lines=11> */
.L_x_326:
        /* <DEDUP_REMOVED lines=9> */
.L_x_327:
[----:B------:R4:W-:Y:S01]  /*3770*/  STG.E.U8 desc[UR36][R4.64], R0 ;  /* 0x0000000004007986 */ /* 0x0009e2000c101124 */
[----:B------:R-:W-:Y:S05]  /*3780*/  BRA `(.L_x_312) ;  /* 0x0000000000a47947 */ /* 0x000fea0003800000 */
.L_x_325:
        /* <DEDUP_REMOVED lines=9> */
.L_x_328:
[----:B------:R5:W-:Y:S01]  /*3820*/  STG.E.U8 desc[UR36][R4.64], R0 ;  /* 0x0000000004007986 */ /* 0x000be2000c101124 */
[----:B------:R-:W-:Y:S05]  /*3830*/  BRA `(.L_x_312) ;  /* 0x0000000000787947 */ /* 0x000fea0003800000 */
.L_x_324:
        /* <DEDUP_REMOVED lines=8> */
[----:B------:R-:W-:Y:S05]  /*38c0*/  @!P0 BRA `(.L_x_312) ;  /* 0x0000000000548947 */ /* 0x000fea0003800000 */
.L_x_311:
[----:B------:R-:W-:Y:S01]  /*38d0*/  MOV R14, 0x0 ;  /* 0x00000000000e7802 */ /* 0x000fe20000000f00 */
[----:B------:R-:W2:Y:S01]  /*38e0*/  LDCU.64 UR4, c[0x4][0x190] ;  /* 0x01003200ff0477ac */ /* 0x000ea20008000a00 */
[----:B------:R-:W-:Y:S02]  /*38f0*/  HFMA2 R13, -RZ, RZ, 0, 0 ;  /* 0x00000000ff0d7431 */ /* 0x000fe400000001ff */
[----:B------:R-:W-:Y:S01]  /*3900*/  IMAD.MOV.U32 R8, RZ, RZ, 0x65 ;  /* 0x00000065ff087424 */ /* 0x000fe200078e00ff */
[----:B------:R-:W0:Y:S01]  /*3910*/  LDCU.64 UR6, c[0x4][0x198] ;  /* 0x01003300ff0677ac */ /* 0x000e220008000a00 */
[----:B------:R-:W1:Y:S01]  /*3920*/  LDC.64 R14, c[0x4][R14] ;  /* 0x010000000e0e7b82 */ /* 0x000e620000000a00 */
[----:B------:R-:W-:Y:S01]  /*3930*/  IMAD.MOV.U32 R12, RZ, RZ, 0x1 ;  /* 0x00000001ff0c7424 */ /* 0x000fe200078e00ff */
[----:B------:R-:W3:Y:S01]  /*3940*/  LDCU.64 UR8, c[0x4][0xa0] ;  /* 0x01001400ff0877ac */ /* 0x000ee20008000a00 */
[----:B--2---:R-:W-:Y:S02]  /*3950*/  IMAD.U32 R4, RZ, RZ, UR4 ;  /* 0x00000004ff047e24 */ /* 0x004fe4000f8e00ff */
[----:B------:R-:W-:Y:S01]  /*3960*/  IMAD.U32 R5, RZ, RZ, UR5 ;  /* 0x00000005ff057e24 */ /* 0x000fe2000f8e00ff */
[----:B0-----:R-:W-:Y:S01]  /*3970*/  MOV R6, UR6 ;  /* 0x0000000600067c02 */ /* 0x001fe20008000f00 */
[----:B------:R-:W-:-:S02]  /*3980*/  IMAD.U32 R7, RZ, RZ, UR7 ;  /* 0x00000007ff077e24 */ /* 0x000fc4000f8e00ff */
[----:B---3--:R-:W-:Y:S01]  /*3990*/  IMAD.U32 R10, RZ, RZ, UR8 ;  /* 0x00000008ff0a7e24 */ /* 0x008fe2000f8e00ff */
[----:B------:R-:W-:-:S07]  /*39a0*/  MOV R11, UR9 ;  /* 0x00000009000b7c02 */ /* 0x000fce0008000f00 */
[----:B------:R-:W-:-:S07]  /*39b0*/  LEPC R20, `(.L_x_331) ;  /* 0x000000001014794e */ /* 0x000fce0000000000 */
[----:B-1----:R-:W-:Y:S05]  /*39c0*/  CALL.ABS.NOINC R14 ;  /* 0x000000000e007343 */ /* 0x002fea0003c00000 */
.L_x_331:
[----:B------:R-:W-:Y:S05]  /*39d0*/  BRA `(.L_x_312) ;  /* 0x0000000000107947 */ /* 0x000fea0003800000 */
.L_x_330:
[----:B------:R1:W-:Y:S01]  /*39e0*/  STG.E.64 desc[UR36][R4.64], R40 ;  /* 0x0000002804007986 */ /* 0x0003e2000c101b24 */
[----:B------:R-:W-:Y:S05]  /*39f0*/  BRA `(.L_x_312) ;  /* 0x0000000000087947 */ /* 0x000fea0003800000 */
.L_x_329:
[----:B------:R-:W0:Y:S02]  /*3a00*/  LDC R3, c[0x0][0x528] ;  /* 0x00014a00ff037b82 */ /* 0x000e240000000800 */
[----:B0-----:R0:W-:Y:S02]  /*3a10*/  STG.E desc[UR36][R4.64], R3 ;  /* 0x0000000304007986 */ /* 0x0011e4000c101924 */
.L_x_312:
[----:B------:R-:W-:-:S07]  /*3a20*/  VIADD R23, R23, 0x80 ;  /* 0x0000008017177836 */ /* 0x000fce0000000000 */
.L_x_304:
[----:B------:R-:W-:Y:S05]  /*3a30*/  BSYNC.RECONVERGENT B6 ;  /* 0x0000000000067941 */ /* 0x000fea0003800200 */
.L_x_303:
        /* <DEDUP_REMOVED lines=282> */
.L_x_335:
[----:B------:R-:W-:Y:S01]  /*4be0*/  IMAD.MOV.U32 R4, RZ, RZ, R0 ;  /* 0x000000ffff047224 */ /* 0x000fe200078e0000 */
[----:B------:R-:W-:-:S07]  /*4bf0*/  MOV R5, RZ ;  /* 0x000000ff00057202 */ /* 0x000fce0000000f00 */
.L_x_334:
        /* <DEDUP_REMOVED lines=17> */
.L_x_339:
[----:B------:R-:W0:Y:S02]  /*4d10*/  LDC.U8 R3, c[0x0][0x528] ;  /* 0x00014a00ff037b82 */ /* 0x000e240000000000 */
[----:B0-----:R3:W-:Y:S01]  /*4d20*/  STG.E.U8 desc[UR36][R4.64], R3 ;  /* 0x0000000304007986 */ /* 0x0017e2000c101124 */
[----:B------:R-:W-:Y:S05]  /*4d30*/  BRA `(.L_x_341) ;  /* 0x0000000800247947 */ /* 0x000fea0003800000 */
.L_x_338:
        /* <DEDUP_REMOVED lines=8> */
.L_x_343:
[----:B------:R-:W0:Y:S02]  /*4dc0*/  LDC R3, c[0x0][0x528] ;  /* 0x00014a00ff037b82 */ /* 0x000e240000000800 */
[----:B0-----:R1:W-:Y:S01]  /*4dd0*/  STG.E desc[UR36][R4.64], R3 ;  /* 0x0000000304007986 */ /* 0x0013e2000c101924 */
[----:B------:R-:W-:Y:S05]  /*4de0*/  BRA `(.L_x_341) ;  /* 0x0000000400f87947 */ /* 0x000fea0003800000 */
.L_x_342:
[----:B------:R-:W0:Y:S02]  /*4df0*/  LDC.U16 R3, c[0x0][0x528] ;  /* 0x00014a00ff037b82 */ /* 0x000e240000000400 */
[----:B0-----:R2:W-:Y:S01]  /*4e00*/  STG.E.U16 desc[UR36][R4.64], R3 ;  /* 0x0000000304007986 */ /* 0x0015e2000c101524 */
[----:B------:R-:W-:Y:S05]  /*4e10*/  BRA `(.L_x_341) ;  /* 0x0000000400ec7947 */ /* 0x000fea0003800000 */
.L_x_337:
        /* <DEDUP_REMOVED lines=8> */
.L_x_345:
[----:B------:R-:W-:-:S05]  /*4ea0*/  F2FP.F16.F32.PACK_AB R0, RZ, R28 ;  /* 0x0000001cff00723e */ /* 0x000fca00000000ff */
[----:B------:R0:W-:Y:S01]  /*4eb0*/  STG.E.U16 desc[UR36][R4.64], R0 ;  /* 0x0000000004007986 */ /* 0x0001e2000c101524 */
[----:B------:R-:W-:Y:S05]  /*4ec0*/  BRA `(.L_x_341) ;  /* 0x0000000400c07947 */ /* 0x000fea0003800000 */
.L_x_344:
        /* <DEDUP_REMOVED lines=9> */
.L_x_347:
[----:B------:R-:W-:-:S04]  /*4f60*/  F2FP.F16.F32.PACK_AB R0, RZ, R28 ;  /* 0x0000001cff00723e */ /* 0x000fc800000000ff */
[----:B------:R-:W-:-:S05]  /*4f70*/  PRMT R0, R0, 0x5410, RZ ;  /* 0x0000541000007816 */ /* 0x000fca00000000ff */
[----:B------:R0:W-:Y:S01]  /*4f80*/  STG.E desc[UR36][R4.64], R0 ;  /* 0x0000000004007986 */ /* 0x0001e2000c101924 */
[----:B------:R-:W-:Y:S05]  /*4f90*/  BRA `(.L_x_341) ;  /* 0x00000004008c7947 */ /* 0x000fea0003800000 */
.L_x_346:
[----:B------:R5:W-:Y:S01]  /*4fa0*/  STG.E.64 desc[UR36][R4.64], R16 ;  /* 0x0000001004007986 */ /* 0x000be2000c101b24 */
[----:B------:R-:W-:Y:S05]  /*4fb0*/  BRA `(.L_x_341) ;  /* 0x0000000400847947 */ /* 0x000fea0003800000 */
.L_x_336:
        /* <DEDUP_REMOVED lines=10> */
.L_x_350:
[----:B------:R-:W-:-:S05]  /*5060*/  CS2R R18, SRZ ;  /* 0x0000000000127805 */ /* 0x000fca000001ff00 */
[----:B------:R0:W-:Y:S01]  /*5070*/  STG.E.128 desc[UR36][R4.64], R16 ;  /* 0x0000001004007986 */ /* 0x0001e2000c101d24 */
[----:B------:R-:W-:Y:S05]  /*5080*/  BRA `(.L_x_341) ;  /* 0x0000000400507947 */ /* 0x000fea0003800000 */
.L_x_349:
        /* <DEDUP_REMOVED lines=12> */
.L_x_352:
[C---:B------:R-:W-:Y:S02]  /*5150*/  ISETP.GE.U32.AND P0, PT, R28.reuse, 0x38800000, PT ;  /* 0x388000001c00780c */ /* 0x040fe40003f06070 */
[----:B------:R-:W-:Y:S02]  /*5160*/  ISETP.GT.U32.AND P1, PT, R28, 0x477fffff, PT ;  /* 0x477fffff1c00780c */ /* 0x000fe40003f24070 */
[----:B------:R-:W-:-:S04]  /*5170*/  SEL R0, R22, R27, !P0 ;  /* 0x0000001b16007207 */ /* 0x000fc80004000000 */
[----:B------:R-:W-:-:S05]  /*5180*/  SEL R3, R25, R0, P1 ;  /* 0x0000000019037207 */ /* 0x000fca0000800000 */
[----:B------:R0:W-:Y:S01]  /*5190*/  STG.E.U8 desc[UR36][R4.64], R3 ;  /* 0x0000000304007986 */ /* 0x0001e2000c101124 */
[----:B------:R-:W-:Y:S05]  /*51a0*/  BRA `(.L_x_341) ;  /* 0x0000000400087947 */ /* 0x000fea0003800000 */
.L_x_351:
[----:B------:R-:W-:-:S05]  /*51b0*/  F2FP.BF16.F32.PACK_AB R0, RZ, R28 ;  /* 0x0000001cff00723e */ /* 0x000fca00000010ff */
[----:B------:R0:W-:Y:S01]  /*51c0*/  STG.E.U16 desc[UR36][R4.64], R0 ;  /* 0x0000000004007986 */ /* 0x0001e2000c101524 */
[----:B------:R-:W-:Y:S05]  /*51d0*/  BRA `(.L_x_341) ;  /* 0x0000000000fc7947 */ /* 0x000fea0003800000 */
.L_x_348:
        /* <DEDUP_REMOVED lines=11> */
.L_x_355:
        /* <DEDUP_REMOVED lines=9> */
.L_x_356:
[----:B------:R0:W-:Y:S01]  /*5320*/  STG.E.U8 desc[UR36][R4.64], R0 ;  /* 0x0000000004007986 */ /* 0x0001e2000c101124 */
[----:B------:R-:W-:Y:S05]  /*5330*/  BRA `(.L_x_341) ;  /* 0x0000000000a47947 */ /* 0x000fea0003800000 */
.L_x_354:
        /* <DEDUP_REMOVED lines=9> */
.L_x_357:
[----:B------:R0:W-:Y:S01]  /*53d0*/  STG.E.U8 desc[UR36][R4.64], R0 ;  /* 0x0000000004007986 */ /* 0x0001e2000c101124 */
[----:B------:R-:W-:Y:S05]  /*53e0*/  BRA `(.L_x_341) ;  /* 0x0000000000787947 */ /* 0x000fea0003800000 */
.L_x_353:
        /* <DEDUP_REMOVED lines=9> */
.L_x_340:
        /* <DEDUP_REMOVED lines=16> */
.L_x_360:
[----:B------:R-:W-:Y:S05]  /*5580*/  BRA `(.L_x_341) ;  /* 0x0000000000107947 */ /* 0x000fea0003800000 */
.L_x_359:
[----:B------:R0:W-:Y:S01]  /*5590*/  STG.E.64 desc[UR36][R4.64], R40 ;  /* 0x0000002804007986 */ /* 0x0001e2000c101b24 */
[----:B------:R-:W-:Y:S05]  /*55a0*/  BRA `(.L_x_341) ;  /* 0x0000000000087947 */ /* 0x000fea0003800000 */
.L_x_358:
[----:B------:R-:W0:Y:S02]  /*55b0*/  LDC R3, c[0x0][0x528] ;  /* 0x00014a00ff037b82 */ /* 0x000e240000000800 */
[----:B0-----:R0:W-:Y:S02]  /*55c0*/  STG.E desc[UR36][R4.64], R3 ;  /* 0x0000000304007986 */ /* 0x0011e4000c101924 */
.L_x_341:
[----:B------:R-:W-:-:S07]  /*55d0*/  VIADD R23, R23, 0x80 ;  /* 0x0000008017177836 */ /* 0x000fce0000000000 */
.L_x_333:
[----:B------:R-:W-:Y:S05]  /*55e0*/  BSYNC.RECONVERGENT B6 ;  /* 0x0000000000067941 */ /* 0x000fea0003800200 */
.L_x_332:
[----:B------:R-:W0:Y:S02]  /*55f0*/  LDCU UR4, c[0x0][0x380] ;  /* 0x00007000ff0477ac */ /* 0x000e240008000800 */
[----:B0-----:R-:W-:-:S13]  /*5600*/  ISETP.GE.AND P0, PT, R23, UR4, PT ;  /* 0x0000000417007c0c */ /* 0x001fda000bf06270 */
[----:B------:R-:W-:Y:S05]  /*5610*/  @P0 EXIT ;  /* 0x000000000000094d */ /* 0x000fea0003800000 */
[----:B------:R-:W0:Y:S01]  /*5620*/  LDCU UR4, c[0x0][0x388] ;  /* 0x00007100ff0477ac */ /* 0x000e220008000800 */
[----:B-12345:R-:W-:Y:S01]  /*5630*/  CS2R R4, SRZ ;  /* 0x0000000000047805 */ /* 0x03efe2000001ff00 */
[----:B0-----:R-:W-:-:S09]  /*5640*/  UISETP.NE.AND UP0, UPT, UR4, URZ, UPT ;  /* 0x000000ff0400728c */ /* 0x001fd2000bf05270 */
[----:B------:R-:W-:Y:S05]  /*5650*/  BRA.U !UP0, `(.L_x_361) ;  /* 0x0000001108507547 */ /* 0x000fea000b800000 */
[----:B------:R-:W0:Y:S01]  /*5660*/  LDCU.64 UR4, c[0x0][0x390] ;  /* 0x00007200ff0477ac */ /* 0x000e220008000a00 */
[----:B------:R-:W-:Y:S01]  /*5670*/  MOV R4, RZ ;  /* 0x000000ff00047202 */ /* 0x000fe20000000f00 */
        /* <DEDUP_REMOVED lines=272> */
.L_x_362:
[----:B------:R-:W-:Y:S02]  /*6780*/  HFMA2 R5, -RZ, RZ, 0, 0 ;  /* 0x00000000ff057431 */ /* 0x000fe400000001ff */
[----:B------:R-:W-:-:S07]  /*6790*/  IMAD.MOV.U32 R4, RZ, RZ, R0 ;  /* 0x000000ffff047224 */ /* 0x000fce00078e0000 */
.L_x_361:
        /* <DEDUP_REMOVED lines=17> */
.L_x_366:
[----:B------:R-:W0:Y:S02]  /*68b0*/  LDC.U8 R3, c[0x0][0x528] ;  /* 0x00014a00ff037b82 */ /* 0x000e240000000000 */
[----:B0-----:R-:W-:Y:S01]  /*68c0*/  STG.E.U8 desc[UR36][R4.64], R3 ;  /* 0x0000000304007986 */ /* 0x001fe2000c101124 */
[----:B------:R-:W-:Y:S05]  /*68d0*/  EXIT ;  /* 0x000000000000794d */ /* 0x000fea0003800000 */
.L_x_365:
[----:B------:R-:W-:-:S13]  /*68e0*/  ISETP.NE.AND P0, PT, R0, 0x2, PT ;  /* 0x000000020000780c */ /* 0x000fda0003f05270 */
[----:B------:R-:W-:Y:S05]  /*68f0*/  @!P0 BRA `(.L_x_368) ;  /* 0x0000000000248947 */ /* 0x000fea0003800000 */
[----:B------:R-:W-:-:S13]  /*6900*/  ISETP.NE.AND P0, PT, R0, 0x3, PT ;  /* 0x000000030000780c */ /* 0x000fda0003f05270 */
[----:B------:R-:W-:Y:S05]  /*6910*/  @!P0 BRA `(.L_x_369) ;  /* 0x0000000000108947 */ /* 0x000fea0003800000 */
[----:B------:R-:W-:-:S13]  /*6920*/  ISETP.NE.AND P0, PT, R0, 0x4, PT ;  /* 0x000000040000780c */ /* 0x000fda0003f05270 */
[----:B------:R-:W-:Y:S05]  /*6930*/  @P0 BRA `(.L_x_367) ;  /* 0x0000000400b40947 */ /* 0x000fea0003800000 */
[----:B------:R-:W-:Y:S01]  /*6940*/  STG.E.64 desc[UR36][R4.64], R40 ;  /* 0x0000002804007986 */ /* 0x000fe2000c101b24 */
[----:B------:R-:W-:Y:S05]  /*6950*/  EXIT ;  /* 0x000000000000794d */ /* 0x000fea0003800000 */
.L_x_369:
[----:B------:R-:W0:Y:S02]  /*6960*/  LDC R3, c[0x0][0x528] ;  /* 0x00014a00ff037b82 */ /* 0x000e240000000800 */
[----:B0-----:R-:W-:Y:S01]  /*6970*/  STG.E desc[UR36][R4.64], R3 ;  /* 0x0000000304007986 */ /* 0x001fe2000c101924 */
[----:B------:R-:W-:Y:S05]  /*6980*/  EXIT ;  /* 0x000000000000794d */ /* 0x000fea0003800000 */
.L_x_368:
[----:B------:R-:W0:Y:S02]  /*6990*/  LDC.U16 R3, c[0x0][0x528] ;  /* 0x00014a00ff037b82 */ /* 0x000e240000000400 */
[----:B0-----:R-:W-:Y:S01]  /*69a0*/  STG.E.U16 desc[UR36][R4.64], R3 ;  /* 0x0000000304007986 */ /* 0x001fe2000c101524 */
[----:B------:R-:W-:Y:S05]  /*69b0*/  EXIT ;  /* 0x000000000000794d */ /* 0x000fea0003800000 */
.L_x_364:
        /* <DEDUP_REMOVED lines=8> */
.L_x_371:
[----:B------:R-:W-:-:S05]  /*6a40*/  F2FP.F16.F32.PACK_AB R28, RZ, R28 ;  /* 0x0000001cff1c723e */ /* 0x000fca00000000ff */
[----:B------:R-:W-:Y:S01]  /*6a50*/  STG.E.U16 desc[UR36][R4.64], R28 ;  /* 0x0000001c04007986 */ /* 0x000fe2000c101524 */
[----:B------:R-:W-:Y:S05]  /*6a60*/  EXIT ;  /* 0x000000000000794d */ /* 0x000fea0003800000 */
.L_x_370:
        /* <DEDUP_REMOVED lines=9> */
.L_x_373:
[----:B------:R-:W-:-:S04]  /*6b00*/  F2FP.F16.F32.PACK_AB R28, RZ, R28 ;  /* 0x0000001cff1c723e */ /* 0x000fc800000000ff */
[----:B------:R-:W-:-:S05]  /*6b10*/  PRMT R28, R28, 0x5410, RZ ;  /* 0x000054101c1c7816 */ /* 0x000fca00000000ff */
[----:B------:R-:W-:Y:S01]  /*6b20*/  STG.E desc[UR36][R4.64], R28 ;  /* 0x0000001c04007986 */ /* 0x000fe2000c101924 */
[----:B------:R-:W-:Y:S05]  /*6b30*/  EXIT ;  /* 0x000000000000794d */ /* 0x000fea0003800000 */
.L_x_372:
[----:B------:R-:W-:Y:S01]  /*6b40*/  STG.E.64 desc[UR36][R4.64], R16 ;  /* 0x0000001004007986 */ /* 0x000fe2000c101b24 */
[----:B------:R-:W-:Y:S05]  /*6b50*/  EXIT ;  /* 0x000000000000794d */ /* 0x000fea0003800000 */
.L_x_363:
        /* <DEDUP_REMOVED lines=10> */
.L_x_376:
[----:B------:R-:W-:-:S05]  /*6c00*/  CS2R R18, SRZ ;  /* 0x0000000000127805 */ /* 0x000fca000001ff00 */
[----:B------:R-:W-:Y:S01]  /*6c10*/  STG.E.128 desc[UR36][R4.64], R16 ;  /* 0x0000001004007986 */ /* 0x000fe2000c101d24 */
[----:B------:R-:W-:Y:S05]  /*6c20*/  EXIT ;  /* 0x000000000000794d */ /* 0x000fea0003800000 */
.L_x_375:
        /* <DEDUP_REMOVED lines=12> */
.L_x_378:
[C---:B------:R-:W-:Y:S02]  /*6cf0*/  ISETP.GT.U32.AND P1, PT, R28.reuse, 0x477fffff, PT ;  /* 0x477fffff1c00780c */ /* 0x040fe40003f24070 */
[----:B------:R-:W-:-:S11]  /*6d00*/  ISETP.GE.U32.AND P0, PT, R28, 0x38800000, PT ;  /* 0x388000001c00780c */ /* 0x000fd60003f06070 */
[----:B------:R-:W-:-:S05]  /*6d10*/  @!P1 SEL R25, R22, R27, !P0 ;  /* 0x0000001b16199207 */ /* 0x000fca0004000000 */
[----:B------:R-:W-:Y:S01]  /*6d20*/  STG.E.U8 desc[UR36][R4.64], R25 ;  /* 0x0000001904007986 */ /* 0x000fe2000c101124 */
[----:B------:R-:W-:Y:S05]  /*6d30*/  EXIT ;  /* 0x000000000000794d */ /* 0x000fea0003800000 */
.L_x_377:
[----:B------:R-:W-:-:S05]  /*6d40*/  F2FP.BF16.F32.PACK_AB R28, RZ, R28 ;  /* 0x0000001cff1c723e */ /* 0x000fca00000010ff */
[----:B------:R-:W-:Y:S01]  /*6d50*/  STG.E.U16 desc[UR36][R4.64], R28 ;  /* 0x0000001c04007986 */ /* 0x000fe2000c101524 */
[----:B------:R-:W-:Y:S05]  /*6d60*/  EXIT ;  /* 0x000000000000794d */ /* 0x000fea0003800000 */
.L_x_374:
        /* <DEDUP_REMOVED lines=11> */
.L_x_381:
        /* <DEDUP_REMOVED lines=9> */
.L_x_382:
[----:B------:R-:W-:Y:S01]  /*6eb0*/  STG.E.U8 desc[UR36][R4.64], R2 ;  /* 0x0000000204007986 */ /* 0x000fe2000c101124 */
[----:B------:R-:W-:Y:S05]  /*6ec0*/  EXIT ;  /* 0x000000000000794d */ /* 0x000fea0003800000 */
.L_x_380:
        /* <DEDUP_REMOVED lines=9> */
.L_x_383:
[----:B------:R-:W-:Y:S01]  /*6f60*/  STG.E.U8 desc[UR36][R4.64], R2 ;  /* 0x0000000204007986 */ /* 0x000fe2000c101124 */
[----:B------:R-:W-:Y:S05]  /*6f70*/  EXIT ;  /* 0x000000000000794d */ /* 0x000fea0003800000 */
.L_x_379:
        /* <DEDUP_REMOVED lines=9> */
.L_x_367:
[----:B------:R-:W-:Y:S01]  /*7010*/  MOV R0, 0x0 ;  /* 0x0000000000007802 */ /* 0x000fe20000000f00 */
[----:B------:R-:W0:Y:S01]  /*7020*/  LDCU.64 UR4, c[0x4][0x190] ;  /* 0x01003200ff0477ac */ /* 0x000e220008000a00 */
[----:B------:R-:W-:Y:S02]  /*7030*/  HFMA2 R8, -RZ, RZ, 0, 6.020069122314453125e-06 ;  /* 0x00000065ff087431 */ /* 0x000fe400000001ff */
[----:B------:R-:W-:Y:S01]  /*7040*/  IMAD.MOV.U32 R12, RZ, RZ, 0x1 ;  /* 0x00000001ff0c7424 */ /* 0x000fe200078e00ff */
[----:B------:R1:W2:Y:S01]  /*7050*/  LDC.64 R2, c[0x4][R0] ;  /* 0x0100000000027b82 */ /* 0x0002a20000000a00 */
[----:B------:R-:W3:Y:S01]  /*7060*/  LDCU.64 UR6, c[0x4][0x198] ;  /* 0x01003300ff0677ac */ /* 0x000ee20008000a00 */
[----:B------:R-:W-:Y:S01]  /*7070*/  MOV R13, RZ ;  /* 0x000000ff000d7202 */ /* 0x000fe20000000f00 */
[----:B------:R-:W4:Y:S01]  /*7080*/  LDCU.64 UR8, c[0x4][0xa0] ;  /* 0x01001400ff0877ac */ /* 0x000f220008000a00 */
[----:B0-----:R-:W-:Y:S01]  /*7090*/  MOV R4, UR4 ;  /* 0x0000000400047c02 */ /* 0x001fe20008000f00 */
[----:B------:R-:W-:Y:S01]  /*70a0*/  IMAD.U32 R5, RZ, RZ, UR5 ;  /* 0x00000005ff057e24 */ /* 0x000fe2000f8e00ff */
[----:B---3--:R-:W-:Y:S01]  /*70b0*/  MOV R6, UR6 ;  /* 0x0000000600067c02 */ /* 0x008fe20008000f00 */
[----:B------:R-:W-:Y:S01]  /*70c0*/  IMAD.U32 R7, RZ, RZ, UR7 ;  /* 0x00000007ff077e24 */ /* 0x000fe2000f8e00ff */
[----:B----4-:R-:W-:Y:S01]  /*70d0*/  MOV R10, UR8 ;  /* 0x00000008000a7c02 */ /* 0x010fe20008000f00 */
[----:B-1----:R-:W-:-:S07]  /*70e0*/  IMAD.U32 R11, RZ, RZ, UR9 ;  /* 0x00000009ff0b7e24 */ /* 0x002fce000f8e00ff */
[----:B------:R-:W-:-:S07]  /*70f0*/  LEPC R20, `(.L_x_386) ;  /* 0x000000001014794e */ /* 0x000fce0000000000 */
[----:B--2---:R-:W-:Y:S05]  /*7100*/  CALL.ABS.NOINC R2 ;  /* 0x0000000002007343 */ /* 0x004fea0003c00000 */
.L_x_386:
[----:B------:R-:W-:Y:S05]  /*7110*/  EXIT ;  /* 0x000000000000794d */ /* 0x000fea0003800000 */
.L_x_385:
[----:B------:R-:W-:Y:S01]  /*7120*/  STG.E.64 desc[UR36][R4.64], R40 ;  /* 0x0000002804007986 */ /* 0x000fe2000c101b24 */
[----:B------:R-:W-:Y:S05]  /*7130*/  EXIT ;  /* 0x000000000000794d */ /* 0x000fea0003800000 */
.L_x_384:
[----:B------:R-:W0:Y:S02]  /*7140*/  LDC R3, c[0x0][0x528] ;  /* 0x00014a00ff037b82 */ /* 0x000e240000000800 */
[----:B0-----:R-:W-:Y:S01]  /*7150*/  STG.E desc[UR36][R4.64], R3 ;  /* 0x0000000304007986 */ /* 0x001fe2000c101924 */
[----:B------:R-:W-:Y:S05]  /*7160*/  EXIT ;  /* 0x000000000000794d */ /* 0x000fea0003800000 */
.L_x_387:
        /* <DEDUP_REMOVED lines=9> */
.L_x_7274:


//--------------------- .text._ZN2at6native27unrolled_elementwise_kernelINS0_11FillFunctorIjEESt5arrayIPcLm1EELi4E23TrivialOffsetCalculatorILi0EjES7_ILi1EjENS0_6memory12LoadWithCastILi0EEENSA_13StoreWithCastILi1EEEEEviT_T0_T2_T3_T4_T5_ --------------------------
	.section	.text._ZN2at6native27unrolled_elementwise_kernelINS0_11FillFunctorIjEESt5arrayIPcLm1EELi4E23TrivialOffsetCalculatorILi0EjES7_ILi1EjENS0_6memory12LoadWithCastILi0EEENSA_13StoreWithCastILi1EEEEEviT_T0_T2_T3_T4_T5_,"ax",@progbits
	.align	128
        .global         _ZN2at6native27unrolled_elementwise_kernelINS0_11FillFunctorIjEESt5arrayIPcLm1EELi4E23TrivialOffsetCalculatorILi0EjES7_ILi1EjENS0_6memory12LoadWithCastILi0EEENSA_13StoreWithCastILi1EEEEEviT_T0_T2_T3_T4_T5_
        .type           _ZN2at6native27unrolled_elementwise_kernelINS0_11FillFunctorIjEESt5arrayIPcLm1EELi4E23TrivialOffsetCalculatorILi0EjES7_ILi1EjENS0_6memory12LoadWithCastILi0EEENSA_13StoreWithCastILi1EEEEEviT_T0_T2_T3_T4_T5_,@function
        .size           _ZN2at6native27unrolled_elementwise_kernelINS0_11FillFunctorIjEESt5arrayIPcLm1EELi4E23TrivialOffsetCalculatorILi0EjES7_ILi1EjENS0_6memory12LoadWithCastILi0EEENSA_13StoreWithCastILi1EEEEEviT_T0_T2_T3_T4_T5_,(.L_x_7275 - _ZN2at6native27unrolled_elementwise_kernelINS0_11FillFunctorIjEESt5arrayIPcLm1EELi4E23TrivialOffsetCalculatorILi0EjES7_ILi1EjENS0_6memory12LoadWithCastILi0EEENSA_13StoreWithCastILi1EEEEEviT_T0_T2_T3_T4_T5_)
        .other          _ZN2at6native27unrolled_elementwise_kernelINS0_11FillFunctorIjEESt5arrayIPcLm1EELi4E23TrivialOffsetCalculatorILi0EjES7_ILi1EjENS0_6memory12LoadWithCastILi0EEENSA_13StoreWithCastILi1EEEEEviT_T0_T2_T3_T4_T5_,@"STO_CUDA_ENTRY STV_DEFAULT"
_ZN2at6native27unrolled_elementwise_kernelINS0_11FillFunctorIjEESt5arrayIPcLm1EELi4E23TrivialOffsetCalculatorILi0EjES7_ILi1EjENS0_6memory12LoadWithCastILi0EEENSA_13StoreWithCastILi1EEEEEviT_T0_T2_T3_T4_T5_:
.text._ZN2at6native27unrolled_elementwise_kernelINS0_11FillFunctorIjEESt5arrayIPcLm1EELi4E23TrivialOffsetCalculatorILi0EjES7_ILi1EjENS0_6memory12LoadWithCastILi0EEENSA_13StoreWithCastILi1EEEEEviT_T0_T2_T3_T4_T5_:
        /* <DEDUP_REMOVED lines=31> */
.L_x_393:
[----:B------:R-:W0:Y:S02]  /*01f0*/  LDC.U8 R5, c[0x0][0x384] ;  /* 0x0000e100ff057b82 */ /* 0x000e240000000000 */
[----:B0-----:R3:W-:Y:S01]  /*0200*/  STG.E.U8 desc[UR36][R2.64], R5 ;  /* 0x0000000502007986 */ /* 0x0017e2000c101124 */
[----:B------:R-:W-:Y:S05]  /*0210*/  BRA `(.L_x_389) ;  /* 0x0000000c003c7947 */ /* 0x000fea0003800000 */
.L_x_392:
[----:B------:R-:W-:-:S09]  /*0220*/  UISETP.NE.AND UP0, UPT, UR4, 0x2, UPT ;  /* 0x000000020400788c */ /* 0x000fd2000bf05270 */
[----:B------:R-:W-:Y:S05]  /*0230*/  BRA.U !UP0, `(.L_x_395) ;  /* 0x0000000108307547 */ /* 0x000fea000b800000 */
[----:B------:R-:W-:-:S09]  /*0240*/  UISETP.NE.AND UP0, UPT, UR4, 0x3, UPT ;  /* 0x000000030400788c */ /* 0x000fd2000bf05270 */
[----:B------:R-:W-:Y:S05]  /*0250*/  BRA.U !UP0, `(.L_x_396) ;  /* 0x00000001081c7547 */ /* 0x000fea000b800000 */
[----:B------:R-:W-:-:S09]  /*0260*/  UISETP.NE.AND UP0, UPT, UR4, 0x4, UPT ;  /* 0x000000040400788c */ /* 0x000fd2000bf05270 */
[----:B------:R-:W-:Y:S05]  /*0270*/  BRA.U UP0, `(.L_x_394) ;  /* 0x00000009008c7547 */ /* 0x000fea000b800000 */
[----:B------:R-:W0:Y:S01]  /*0280*/  LDCU UR4, c[0x0][0x384] ;  /* 0x00007080ff0477ac */ /* 0x000e220008000800 */
[----:B------:R-:W-:Y:S02]  /*0290*/  IMAD.MOV.U32 R5, RZ, RZ, RZ ;  /* 0x000000ffff057224 */ /* 0x000fe400078e00ff */
[----:B0-----:R-:W-:-:S05]  /*02a0*/  IMAD.U32 R4, RZ, RZ, UR4 ;  /* 0x00000004ff047e24 */ /* 0x001fca000f8e00ff */
[----:B------:R0:W-:Y:S01]  /*02b0*/  STG.E.64 desc[UR36][R2.64], R4 ;  /* 0x0000000402007986 */ /* 0x0001e2000c101b24 */
[----:B------:R-:W-:Y:S05]  /*02c0*/  BRA `(.L_x_389) ;  /* 0x0000000c00107947 */ /* 0x000fea0003800000 */
.L_x_396:
[----:B------:R-:W0:Y:S02]  /*02d0*/  LDC R5, c[0x0][0x384] ;  /* 0x0000e100ff057b82 */ /* 0x000e240000000800 */
[----:B0-----:R1:W-:Y:S01]  /*02e0*/  STG.E desc[UR36][R2.64], R5 ;  /* 0x0000000502007986 */ /* 0x0013e2000c101924 */
[----:B------:R-:W-:Y:S05]  /*02f0*/  BRA `(.L_x_389) ;  /* 0x0000000c00047947 */ /* 0x000fea0003800000 */
.L_x_395:
[----:B------:R-:W0:Y:S02]  /*0300*/  LDC.U16 R5, c[0x0][0x384] ;  /* 0x0000e100ff057b82 */ /* 0x000e240000000400 */
[----:B0-----:R2:W-:Y:S01]  /*0310*/  STG.E.U16 desc[UR36][R2.64], R5 ;  /* 0x0000000502007986 */ /* 0x0015e2000c101524 */
[----:B------:R-:W-:Y:S05]  /*0320*/  BRA `(.L_x_389) ;  /* 0x0000000800f87947 */ /* 0x000fea0003800000 */
.L_x_391:
[----:B------:R-:W-:-:S09]  /*0330*/  UISETP.GT.AND UP0, UPT, UR4, 0x6, UPT ;  /* 0x000000060400788c */ /* 0x000fd2000bf04270 */
[----:B------:R-:W-:Y:S05]  /*0340*/  BRA.U UP0, `(.L_x_397) ;  /* 0x0000000100347547 */ /* 0x000fea000b800000 */
[----:B------:R-:W-:-:S09]  /*0350*/  UISETP.NE.AND UP0, UPT, UR4, 0x5, UPT ;  /* 0x000000050400788c */ /* 0x000fd2000bf05270 */
[----:B------:R-:W-:Y:S05]  /*0360*/  BRA.U !UP0, `(.L_x_398) ;  /* 0x0000000108187547 */ /* 0x000fea000b800000 */
[----:B------:R-:W-:-:S09]  /*0370*/  UISETP.NE.AND UP0, UPT, UR4, 0x6, UPT ;  /* 0x000000060400788c */ /* 0x000fd2000bf05270 */
[----:B------:R-:W-:Y:S05]  /*0380*/  BRA.U UP0, `(.L_x_394) ;  /* 0x0000000900487547 */ /* 0x000fea000b800000 */
[----:B------:R-:W0:Y:S02]  /*0390*/  LDCU UR4, c[0x0][0x384] ;  /* 0x00007080ff0477ac */ /* 0x000e240008000800 */
[----:B0-----:R-:W-:-:S05]  /*03a0*/  I2FP.F32.U32 R5, UR4 ;  /* 0x0000000400057c45 */ /* 0x001fca0008201000 */
[----:B------:R0:W-:Y:S01]  /*03b0*/  STG.E desc[UR36][R2.64], R5 ;  /* 0x0000000502007986 */ /* 0x0001e2000c101924 */
[----:B------:R-:W-:Y:S05]  /*03c0*/  BRA `(.L_x_389) ;  /* 0x0000000800d07947 */ /* 0x000fea0003800000 */
.L_x_398:
[----:B------:R-:W0:Y:S02]  /*03d0*/  LDCU UR4, c[0x0][0x384] ;  /* 0x00007080ff0477ac */ /* 0x000e240008000800 */
[----:B0-----:R-:W-:-:S04]  /*03e0*/  I2FP.F32.U32 R0, UR4 ;  /* 0x0000000400007c45 */ /* 0x001fc80008201000 */
[----:B------:R-:W-:-:S05]  /*03f0*/  F2FP.F16.F32.PACK_AB R0, RZ, R0 ;  /* 0x00000000ff00723e */ /* 0x000fca00000000ff */
[----:B------:R0:W-:Y:S01]  /*0400*/  STG.E.U16 desc[UR36][R2.64], R0 ;  /* 0x0000000002007986 */ /* 0x0001e2000c101524 */
[----:B------:R-:W-:Y:S05]  /*0410*/  BRA `(.L_x_389) ;  /* 0x0000000800bc7947 */ /* 0x000fea0003800000 */
.L_x_397:
[----:B------:R-:W-:-:S09]  /*0420*/  UISETP.NE.AND UP0, UPT, UR4, 0x7, UPT ;  /* 0x000000070400788c */ /* 0x000fd2000bf05270 */
[----:B------:R-:W-:Y:S05]  /*0430*/  BRA.U !UP0, `(.L_x_399) ;  /* 0x00000001083c7547 */ /* 0x000fea000b800000 */
[----:B------:R-:W-:-:S09]  /*0440*/  UISETP.NE.AND UP0, UPT, UR4, 0x8, UPT ;  /* 0x000000080400788c */ /* 0x000fd2000bf05270 */
[----:B------:R-:W-:Y:S05]  /*0450*/  BRA.U !UP0, `(.L_x_400) ;  /* 0x00000001081c7547 */ /* 0x000fea000b800000 */
[----:B------:R-:W-:-:S09]  /*0460*/  UISETP.NE.AND UP0, UPT, UR4, 0x9, UPT ;  /* 0x000000090400788c */ /* 0x000fd2000bf05270 */
[----:B------:R-:W-:Y:S05]  /*0470*/  BRA.U UP0, `(.L_x_394) ;  /* 0x00000009000c7547 */ /* 0x000fea000b800000 */
[----:B------:R-:W0:Y:S01]  /*0480*/  LDCU UR4, c[0x0][0x384] ;  /* 0x00007080ff0477ac */ /* 0x000e220008000800 */
[----:B------:R-:W-:Y:S01]  /*0490*/  IMAD.MOV.U32 R5, RZ, RZ, RZ ;  /* 0x000000ffff057224 */ /* 0x000fe200078e00ff */
[----:B0-----:R-:W-:-:S05]  /*04a0*/  I2FP.F32.U32 R4, UR4 ;  /* 0x0000000400047c45 */ /* 0x001fca0008201000 */
[----:B------:R0:W-:Y:S01]  /*04b0*/  STG.E.64 desc[UR36][R2.64], R4 ;  /* 0x0000000402007986 */ /* 0x0001e2000c101b24 */
[----:B------:R-:W-:Y:S05]  /*04c0*/  BRA `(.L_x_389) ;  /* 0x0000000800907947 */ /* 0x000fea0003800000 */
.L_x_400:
[----:B------:R-:W0:Y:S02]  /*04d0*/  LDCU UR4, c[0x0][0x384] ;  /* 0x00007080ff0477ac */ /* 0x000e240008000800 */
[----:B0-----:R-:W-:-:S04]  /*04e0*/  I2FP.F32.U32 R0, UR4 ;  /* 0x0000000400007c45 */ /* 0x001fc80008201000 */
[----:B------:R-:W-:-:S04]  /*04f0*/  F2FP.F16.F32.PACK_AB R5, RZ, R0 ;  /* 0x00000000ff05723e */ /* 0x000fc800000000ff */
[----:B------:R-:W-:-:S05]  /*0500*/  PRMT R5, R5, 0x5410, RZ ;  /* 0x0000541005057816 */ /* 0x000fca00000000ff */
[----:B------:R0:W-:Y:S01]  /*0510*/  STG.E desc[UR36][R2.64], R5 ;  /* 0x0000000502007986 */ /* 0x0001e2000c101924 */
[----:B------:R-:W-:Y:S05]  /*0520*/  BRA `(.L_x_389) ;  /* 0x0000000800787947 */ /* 0x000fea0003800000 */
.L_x_399:
[----:B------:R-:W0:Y:S02]  /*0530*/  LDCU UR4, c[0x0][0x384] ;  /* 0x00007080ff0477ac */ /* 0x000e240008000800 */
[----:B0-----:R-:W0:Y:S02]  /*0540*/  I2F.F64.U32 R4, UR4 ;  /* 0x0000000400047d12 */ /* 0x001e240008201800 */
[----:B0-----:R5:W-:Y:S01]  /*0550*/  STG.E.64 desc[UR36][R2.64], R4 ;  /* 0x0000000402007986 */ /* 0x001be2000c101b24 */
[----:B------:R-:W-:Y:S05]  /*0560*/  BRA `(.L_x_389) ;  /* 0x0000000800687947 */ /* 0x000fea0003800000 */
.L_x_390:
        /* <DEDUP_REMOVED lines=8> */
[----:B------:R-:W0:Y:S02]  /*05f0*/  LDCU UR4, c[0x0][0x384] ;  /* 0x00007080ff0477ac */ /* 0x000e240008000800 */
[----:B0-----:R-:W-:-:S04]  /*0600*/  ISETP.NE.AND P0, PT, RZ, UR4, PT ;  /* 0x00000004ff007c0c */ /* 0x001fc8000bf05270 */
[----:B------:R-:W-:-:S05]  /*0610*/  SEL R5, RZ, 0x1, !P0 ;  /* 0x00000001ff057807 */ /* 0x000fca0004000000 */
[----:B------:R0:W-:Y:S01]  /*0620*/  STG.E.U8 desc[UR36][R2.64], R5 ;  /* 0x0000000502007986 */ /* 0x0001e2000c101124 */
[----:B------:R-:W-:Y:S05]  /*0630*/  BRA `(.L_x_389) ;  /* 0x0000000800347947 */ /* 0x000fea0003800000 */
.L_x_403:
[----:B------:R-:W0:Y:S01]  /*0640*/  LDCU UR4, c[0x0][0x384] ;  /* 0x00007080ff0477ac */ /* 0x000e220008000800 */
[----:B------:R-:W-:Y:S01]  /*0650*/  CS2R R6, SRZ ;  /* 0x0000000000067805 */ /* 0x000fe2000001ff00 */
[----:B0-----:R-:W0:Y:S04]  /*0660*/  I2F.F64.U32 R4, UR4 ;  /* 0x0000000400047d12 */ /* 0x001e280008201800 */
[----:B0-----:R0:W-:Y:S01]  /*0670*/  STG.E.128 desc[UR36][R2.64], R4 ;  /* 0x0000000402007986 */ /* 0x0011e2000c101d24 */
[----:B------:R-:W-:Y:S05]  /*0680*/  BRA `(.L_x_389) ;  /* 0x0000000800207947 */ /* 0x000fea0003800000 */
.L_x_402:
[----:B------:R-:W-:-:S09]  /*0690*/  UISETP.NE.AND UP0, UPT, UR4, 0xf, UPT ;  /* 0x0000000f0400788c */ /* 0x000fd2000bf05270 */
[----:B------:R-:W-:Y:S05]  /*06a0*/  BRA.U !UP0, `(.L_x_404) ;  /* 0x0000000108887547 */ /* 0x000fea000b800000 */
[----:B------:R-:W-:-:S09]  /*06b0*/  UISETP.NE.AND UP0, UPT, UR4, 0x17, UPT ;  /* 0x000000170400788c */ /* 0x000fd2000bf05270 */
[----:B------:R-:W-:Y:S05]  /*06c0*/  BRA.U !UP0, `(.L_x_405) ;  /* 0x00000001083c7547 */ /* 0x000fea000b800000 */
[----:B------:R-:W-:-:S09]  /*06d0*/  UISETP.NE.AND UP0, UPT, UR4, 0x18, UPT ;  /* 0x000000180400788c */ /* 0x000fd2000bf05270 */
[----:B------:R-:W-:Y:S05]  /*06e0*/  BRA.U UP0, `(.L_x_394) ;  /* 0x0000000500707547 */ /* 0x000fea000b800000 */
[----:B------:R-:W0:Y:S01]  /*06f0*/  LDCU UR4, c[0x0][0x384] ;  /* 0x00007080ff0477ac */ /* 0x000e220008000800 */
[----:B------:R-:W-:Y:S01]  /*0700*/  IMAD.MOV.U32 R5, RZ, RZ, 0x7f ;  /* 0x0000007fff057424 */ /* 0x000fe200078e00ff */
[----:B0-----:R-:W-:-:S04]  /*0710*/  I2FP.F32.U32 R7, UR4 ;  /* 0x0000000400077c45 */ /* 0x001fc80008201000 */
[----:B------:R-:W-:-:S13]  /*0720*/  ISETP.GT.U32.AND P0, PT, R7, 0x43efffff, PT ;  /* 0x43efffff0700780c */ /* 0x000fda0003f04070 */
[----:B------:R-:W-:Y:S05]  /*0730*/  @P0 BRA `(.L_x_406) ;  /* 0x0000000000180947 */ /* 0x000fea0003800000 */
[----:B------:R-:W-:-:S13]  /*0740*/  ISETP.GT.U32.AND P0, PT, R7, 0x3c7fffff, PT ;  /* 0x3c7fffff0700780c */ /* 0x000fda0003f04070 */
[----:B------:R-:W-:Y:S01]  /*0750*/  @P0 SHF.R.U32.HI R0, RZ, 0x14, R7 ;  /* 0x00000014ff000819 */ /* 0x000fe20000011607 */
[----:B------:R-:W-:-:S03]  /*0760*/  @!P0 FADD.FTZ R5, R7, 16384 ;  /* 0x4680000007058421 */ /* 0x000fc60000010000 */
[----:B------:R-:W-:-:S04]  /*0770*/  @P0 LOP3.LUT R0, R0, 0x1, RZ, 0xc0, !PT ;  /* 0x0000000100000812 */ /* 0x000fc800078ec0ff */
[----:B------:R-:W-:-:S04]  /*0780*/  @P0 IADD3 R0, PT, PT, R7, 0x407ffff, R0 ;  /* 0x0407ffff07000810 */ /* 0x000fc80007ffe000 */
[----:B------:R-:W-:-:S07]  /*0790*/  @P0 SHF.R.U32.HI R5, RZ, 0x14, R0 ;  /* 0x00000014ff050819 */ /* 0x000fce0000011600 */
.L_x_406:
[----:B------:R0:W-:Y:S01]  /*07a0*/  STG.E.U8 desc[UR36][R2.64], R5 ;  /* 0x0000000502007986 */ /* 0x0001e2000c101124 */
[----:B------:R-:W-:Y:S05]  /*07b0*/  BRA `(.L_x_389) ;  /* 0x0000000400d47947 */ /* 0x000fea0003800000 */
.L_x_405:
[----:B------:R-:W0:Y:S02]  /*07c0*/  LDCU UR4, c[0x0][0x384] ;  /* 0x00007080ff0477ac */ /* 0x000e240008000800 */
[----:B0-----:R-:W-:-:S04]  /*07d0*/  I2FP.F32.U32 R7, UR4 ;  /* 0x0000000400077c45 */ /* 0x001fc80008201000 */
[----:B------:R-:W-:-:S13]  /*07e0*/  ISETP.GE.U32.AND P1, PT, R7, 0x47800000, PT ;  /* 0x478000000700780c */ /* 0x000fda0003f26070 */
        /* <DEDUP_REMOVED lines=14> */
.L_x_404:
[----:B------:R-:W0:Y:S02]  /*08d0*/  LDCU UR4, c[0x0][0x384] ;  /* 0x00007080ff0477ac */ /* 0x000e240008000800 */
[----:B0-----:R-:W-:-:S04]  /*08e0*/  I2FP.F32.U32 R0, UR4 ;  /* 0x0000000400007c45 */ /* 0x001fc80008201000 */
[----:B------:R-:W-:-:S05]  /*08f0*/  F2FP.BF16.F32.PACK_AB R0, RZ, R0 ;  /* 0x00000000ff00723e */ /* 0x000fca00000010ff */
[----:B------:R0:W-:Y:S01]  /*0900*/  STG.E.U16 desc[UR36][R2.64], R0 ;  /* 0x0000000002007986 */ /* 0x0001e2000c101524 */
[----:B------:R-:W-:Y:S05]  /*0910*/  BRA `(.L_x_389) ;  /* 0x00000004007c7947 */ /* 0x000fea0003800000 */
.L_x_401:
        /* <DEDUP_REMOVED lines=11> */
.L_x_409:
[----:B------:R-:W0:Y:S01]  /*09d0*/  LDCU UR4, c[0x0][0x384] ;  /* 0x00007080ff0477ac */ /* 0x000e220008000800 */
[----:B------:R-:W-:Y:S01]  /*09e0*/  IMAD.MOV.U32 R0, RZ, RZ, 0x80 ;  /* 0x00000080ff007424 */ /* 0x000fe200078e00ff */
[----:B0-----:R-:W-:-:S04]  /*09f0*/  I2FP.F32.U32 R4, UR4 ;  /* 0x0000000400047c45 */ /* 0x001fc80008201000 */
[----:B------:R-:W-:-:S13]  /*0a00*/  ISETP.GT.U32.AND P0, PT, R4, 0x437fffff, PT ;  /* 0x437fffff0400780c */ /* 0x000fda0003f04070 */
        /* <DEDUP_REMOVED lines=8> */
.L_x_411:
[----:B------:R-:W-:-:S04]  /*0a90*/  SHF.R.U32.HI R0, RZ, 0x14, R4 ;  /* 0x00000014ff007819 */ /* 0x000fc80000011604 */
[----:B------:R-:W-:-:S04]  /*0aa0*/  LOP3.LUT R5, R0, 0x1, RZ, 0xc0, !PT ;  /* 0x0000000100057812 */ /* 0x000fc800078ec0ff */
[----:B------:R-:W-:-:S04]  /*0ab0*/  IADD3 R0, PT, PT, R4, 0x487ffff, R5 ;  /* 0x0487ffff04007810 */ /* 0x000fc80007ffe005 */
[----:B------:R-:W-:-:S04]  /*0ac0*/  SHF.R.U32.HI R0, RZ, 0x14, R0 ;  /* 0x00000014ff007819 */ /* 0x000fc80000011600 */
[----:B------:R-:W-:-:S07]  /*0ad0*/  LOP3.LUT R4, R0, 0xff, RZ, 0xc0, !PT ;  /* 0x000000ff00047812 */ /* 0x000fce00078ec0ff */
.L_x_412:
[----:B------:R-:W-:-:S07]  /*0ae0*/  PRMT R0, R4, 0x7610, R0 ;  /* 0x0000761004007816 */ /* 0x000fce0000000000 */
.L_x_410:
[----:B------:R0:W-:Y:S01]  /*0af0*/  STG.E.U8 desc[UR36][R2.64], R0 ;  /* 0x0000000002007986 */ /* 0x0001e2000c101124 */
[----:B------:R-:W-:Y:S05]  /*0b00*/  BRA `(.L_x_389) ;  /* 0x0000000400007947 */ /* 0x000fea0003800000 */
.L_x_408:
        /* <DEDUP_REMOVED lines=12> */
.L_x_414:
[----:B------:R-:W-:-:S04]  /*0bd0*/  SHF.R.U32.HI R0, RZ, 0x15, R4 ;  /* 0x00000015ff007819 */ /* 0x000fc80000011604 */
[----:B------:R-:W-:-:S04]  /*0be0*/  LOP3.LUT R5, R0, 0x1, RZ, 0xc0, !PT ;  /* 0x0000000100057812 */ /* 0x000fc800078ec0ff */
[----:B------:R-:W-:-:S04]  /*0bf0*/  IADD3 R0, PT, PT, R4, 0x88fffff, R5 ;  /* 0x088fffff04007810 */ /* 0x000fc80007ffe005 */
[----:B------:R-:W-:-:S04]  /*0c00*/  SHF.R.U32.HI R0, RZ, 0x15, R0 ;  /* 0x00000015ff007819 */ /* 0x000fc80000011600 */
[----:B------:R-:W-:-:S07]  /*0c10*/  LOP3.LUT R4, R0, 0xff, RZ, 0xc0, !PT ;  /* 0x000000ff00047812 */ /* 0x000fce00078ec0ff */
.L_x_415:
[----:B------:R-:W-:-:S07]  /*0c20*/  PRMT R0, R4, 0x7610, R0 ;  /* 0x0000761004007816 */ /* 0x000fce0000000000 */
.L_x_413:
[----:B------:R0:W-:Y:S01]  /*0c30*/  STG.E.U8 desc[UR36][R2.64], R0 ;  /* 0x0000000002007986 */ /* 0x0001e2000c101124 */
[----:B------:R-:W-:Y:S05]  /*0c40*/  BRA `(.L_x_389) ;  /* 0x0000000000b07947 */ /* 0x000fea0003800000 */
.L_x_407:
[----:B------:R-:W-:-:S09]  /*0c50*/  UISETP.NE.AND UP0, UPT, UR4, 0x1c, UPT ;  /* 0x0000001c0400788c */ /* 0x000fd2000bf05270 */
[----:B------:R-:W-:Y:S05]  /*0c60*/  BRA.U !UP0, `(.L_x_416) ;  /* 0x0000000108a07547 */ /* 0x000fea000b800000 */
[----:B------:R-:W-:-:S09]  /*0c70*/  UISETP.NE.AND UP0, UPT, UR4, 0x1d, UPT ;  /* 0x0000001d0400788c */ /* 0x000fd2000bf05270 */
[----:B------:R-:W-:Y:S05]  /*0c80*/  BRA.U !UP0, `(.L_x_417) ;  /* 0x0000000108847547 */ /* 0x000fea000b800000 */
[----:B------:R-:W-:-:S09]  /*0c90*/  UISETP.NE.AND UP0, UPT, UR4, 0x2c, UPT ;  /* 0x0000002c0400788c */ /* 0x000fd2000bf05270 */
[----:B------:R-:W-:Y:S05]  /*0ca0*/  BRA.U !UP0, `(.L_x_418) ;  /* 0x0000000108447547 */ /* 0x000fea000b800000 */
.L_x_394:
        /* <DEDUP_REMOVED lines=16> */
.L_x_419:
[----:B------:R-:W-:Y:S05]  /*0db0*/  BRA `(.L_x_389) ;  /* 0x0000000000547947 */ /* 0x000fea0003800000 */
.L_x_418:
[----:B------:R-:W0:Y:S01]  /*0dc0*/  LDCU UR4, c[0x0][0x384] ;  /* 0x00007080ff0477ac */ /* 0x000e220008000800 */
[----:B------:R-:W-:Y:S01]  /*0dd0*/  IMAD.MOV.U32 R4, RZ, RZ, 0xff ;  /* 0x000000ffff047424 */ /* 0x000fe200078e00ff */
[----:B0-----:R-:W-:-:S04]  /*0de0*/  I2FP.F32.U32 R5, UR4 ;  /* 0x0000000400057c45 */ /* 0x001fc80008201000 */
[----:B------:R-:W-:-:S04]  /*0df0*/  SHF.R.U32.HI R0, RZ, 0x17, R5 ;  /* 0x00000017ff007819 */ /* 0x000fc80000011605 */
        /* <DEDUP_REMOVED lines=8> */
.L_x_420:
[----:B------:R0:W-:Y:S01]  /*0e80*/  STG.E.U8 desc[UR36][R2.64], R4 ;  /* 0x0000000402007986 */ /* 0x0001e2000c101124 */
[----:B------:R-:W-:Y:S05]  /*0e90*/  BRA `(.L_x_389) ;  /* 0x00000000001c7947 */ /* 0x000fea0003800000 */
.L_x_417:
[----:B------:R-:W0:Y:S01]  /*0ea0*/  LDCU UR4, c[0x0][0x384] ;  /* 0x00007080ff0477ac */ /* 0x000e220008000800 */
[----:B------:R-:W-:Y:S02]  /*0eb0*/  IMAD.MOV.U32 R5, RZ, RZ, RZ ;  /* 0x000000ffff057224 */ /* 0x000fe400078e00ff */
[----:B0-----:R-:W-:-:S05]  /*0ec0*/  IMAD.U32 R4, RZ, RZ, UR4 ;  /* 0x00000004ff047e24 */ /* 0x001fca000f8e00ff */
[----:B------:R0:W-:Y:S01]  /*0ed0*/  STG.E.64 desc[UR36][R2.64], R4 ;  /* 0x0000000402007986 */ /* 0x0001e2000c101b24 */
[----:B------:R-:W-:Y:S05]  /*0ee0*/  BRA `(.L_x_389) ;  /* 0x0000000000087947 */ /* 0x000fea0003800000 */
.L_x_416:
[----:B------:R-:W0:Y:S02]  /*0ef0*/  LDC R5, c[0x0][0x384] ;  /* 0x0000e100ff057b82 */ /* 0x000e240000000800 */
[----:B0-----:R0:W-:Y:S02]  /*0f00*/  STG.E desc[UR36][R2.64], R5 ;  /* 0x0000000502007986 */ /* 0x0011e4000c101924 */
.L_x_389:
[----:B------:R-:W-:Y:S05]  /*0f10*/  BSYNC.RECONVERGENT B6 ;  /* 0x0000000000067941 */ /* 0x000fea0003800200 */
.L_x_388:
        /* <DEDUP_REMOVED lines=23> */
.L_x_426:
[----:B------:R-:W0:Y:S02]  /*1090*/  LDC.U8 R5, c[0x0][0x384] ;  /* 0x0000e100ff057b82 */ /* 0x000e240000000000 */
[----:B0-----:R3:W-:Y:S01]  /*10a0*/  STG.E.U8 desc[UR36][R2.64], R5 ;  /* 0x0000000502007986 */ /* 0x0017e2000c101124 */
[----:B------:R-:W-:Y:S05]  /*10b0*/  BRA `(.L_x_428) ;  /* 0x0000000c00387947 */ /* 0x000fea0003800000 */
.L_x_425:
        /* <DEDUP_REMOVED lines=11> */
.L_x_430:
[----:B------:R-:W0:Y:S02]  /*1170*/  LDC R5, c[0x0][0x384] ;  /* 0x0000e100ff057b82 */ /* 0x000e240000000800 */
[----:B0-----:R1:W-:Y:S01]  /*1180*/  STG.E desc[UR36][R2.64], R5 ;  /* 0x0000000502007986 */ /* 0x0013e2000c101924 */
[----:B------:R-:W-:Y:S05]  /*1190*/  BRA `(.L_x_428) ;  /* 0x0000000c00007947 */ /* 0x000fea0003800000 */
.L_x_429:
[----:B------:R-:W0:Y:S02]  /*11a0*/  LDC.U16 R5, c[0x0][0x384] ;  /* 0x0000e100ff057b82 */ /* 0x000e240000000400 */
[----:B0-----:R2:W-:Y:S01]  /*11b0*/  STG.E.U16 desc[UR36][R2.64], R5 ;  /* 0x0000000502007986 */ /* 0x0015e2000c101524 */
[----:B------:R-:W-:Y:S05]  /*11c0*/  BRA `(.L_x_428) ;  /* 0x0000000800f47947 */ /* 0x000fea0003800000 */
.L_x_424:
        /* <DEDUP_REMOVED lines=10> */
.L_x_432:
[----:B------:R-:W0:Y:S02]  /*1270*/  LDCU UR4, c[0x0][0x384] ;  /* 0x00007080ff0477ac */ /* 0x000e240008000800 */
[----:B0-----:R-:W-:-:S04]  /*1280*/  I2FP.F32.U32 R0, UR4 ;  /* 0x0000000400007c45 */ /* 0x001fc80008201000 */
[----:B------:R-:W-:-:S05]  /*1290*/  F2FP.F16.F32.PACK_AB R0, RZ, R0 ;  /* 0x00000000ff00723e */ /* 0x000fca00000000ff */
[----:B------:R0:W-:Y:S01]  /*12a0*/  STG.E.U16 desc[UR36][R2.64], R0 ;  /* 0x0000000002007986 */ /* 0x0001e2000c101524 */
[----:B------:R-:W-:Y:S05]  /*12b0*/  BRA `(.L_x_428) ;  /* 0x0000000800b87947 */ /* 0x000fea0003800000 */
.L_x_431:
        /* <DEDUP_REMOVED lines=11> */
.L_x_434:
[----:B------:R-:W0:Y:S02]  /*1370*/  LDCU UR4, c[0x0][0x384] ;  /* 0x00007080ff0477ac */ /* 0x000e240008000800 */
[----:B0-----:R-:W-:-:S04]  /*1380*/  I2FP.F32.U32 R0, UR4 ;  /* 0x0000000400007c45 */ /* 0x001fc80008201000 */
[----:B------:R-:W-:-:S04]  /*1390*/  F2FP.F16.F32.PACK_AB R0, RZ, R0 ;  /* 0x00000000ff00723e */ /* 0x000fc800000000ff */
[----:B------:R-:W-:-:S05]  /*13a0*/  PRMT R0, R0, 0x5410, RZ ;  /* 0x0000541000007816 */ /* 0x000fca00000000ff */
[----:B------:R0:W-:Y:S01]  /*13b0*/  STG.E desc[UR36][R2.64], R0 ;  /* 0x0000000002007986 */ /* 0x0001e2000c101924 */
[----:B------:R-:W-:Y:S05]  /*13c0*/  BRA `(.L_x_428) ;  /* 0x0000000800747947 */ /* 0x000fea0003800000 */
.L_x_433:
[----:B------:R-:W0:Y:S02]  /*13d0*/  LDCU UR4, c[0x0][0x384] ;  /* 0x00007080ff0477ac */ /* 0x000e240008000800 */
[----:B0-----:R-:W0:Y:S02]  /*13e0*/  I2F.F64.U32 R4, UR4 ;  /* 0x0000000400047d12 */ /* 0x001e240008201800 */
[----:B0-----:R5:W-:Y:S01]  /*13f0*/  STG.E.64 desc[UR36][R2.64], R4 ;  /* 0x0000000402007986 */ /* 0x001be2000c101b24 */
[----:B------:R-:W-:Y:S05]  /*1400*/  BRA `(.L_x_428) ;  /* 0x0000000800647947 */ /* 0x000fea0003800000 */
.L_x_423:
        /* <DEDUP_REMOVED lines=13> */
.L_x_438:
[----:B------:R-:W0:Y:S01]  /*14e0*/  LDCU UR4, c[0x0][0x384] ;  /* 0x00007080ff0477ac */ /* 0x000e220008000800 */
[----:B------:R-:W-:Y:S01]  /*14f0*/  IMAD.MOV.U32 R0, RZ, RZ, 0x80 ;  /* 0x00000080ff007424 */ /* 0x000fe200078e00ff */
[----:B0-----:R-:W-:-:S04]  /*1500*/  I2FP.F32.U32 R4, UR4 ;  /* 0x0000000400047c45 */ /* 0x001fc80008201000 */
[----:B------:R-:W-:-:S13]  /*1510*/  ISETP.GT.U32.AND P0, PT, R4, 0x437fffff, PT ;  /* 0x437fffff0400780c */ /* 0x000fda0003f04070 */
        /* <DEDUP_REMOVED lines=13> */
.L_x_439:
[----:B------:R0:W-:Y:S01]  /*15f0*/  STG.E.U8 desc[UR36][R2.64], R0 ;  /* 0x0000000002007986 */ /* 0x0001e2000c101124 */
[----:B------:R-:W-:Y:S05]  /*1600*/  BRA `(.L_x_428) ;  /* 0x0000000400e47947 */ /* 0x000fea0003800000 */
.L_x_437:
        /* <DEDUP_REMOVED lines=17> */
.L_x_440:
[----:B------:R0:W-:Y:S01]  /*1720*/  STG.E.U8 desc[UR36][R2.64], R0 ;  /* 0x0000000002007986 */ /* 0x0001e2000c101124 */
[----:B------:R-:W-:Y:S05]  /*1730*/  BRA `(.L_x_428) ;  /* 0x0000000400987947 */ /* 0x000fea0003800000 */
.L_x_436:
        /* <DEDUP_REMOVED lines=18> */
.L_x_443:
[----:B------:R0:W-:Y:S01]  /*1860*/  STG.E.U8 desc[UR36][R2.64], R0 ;  /* 0x0000000002007986 */ /* 0x0001e2000c101124 */
[----:B------:R-:W-:Y:S05]  /*1870*/  BRA `(.L_x_428) ;  /* 0x0000000400487947 */ /* 0x000fea0003800000 */
.L_x_442:
[----:B------:R-:W0:Y:S01]  /*1880*/  LDCU UR4, c[0x0][0x384] ;  /* 0x00007080ff0477ac */ /* 0x000e220008000800 */
[----:B------:R-:W-:Y:S02]  /*1890*/  IMAD.MOV.U32 R5, RZ, RZ, RZ ;  /* 0x000000ffff057224 */ /* 0x000fe400078e00ff */
[----:B0-----:R-:W-:-:S05]  /*18a0*/  IMAD.U32 R4, RZ, RZ, UR4 ;  /* 0x00000004ff047e24 */ /* 0x001fca000f8e00ff */
[----:B------:R0:W-:Y:S01]  /*18b0*/  STG.E.64 desc[UR36][R2.64], R4 ;  /* 0x0000000402007986 */ /* 0x0001e2000c101b24 */
[----:B------:R-:W-:Y:S05]  /*18c0*/  BRA `(.L_x_428) ;  /* 0x0000000400347947 */ /* 0x000fea0003800000 */
.L_x_441:
[----:B------:R-:W0:Y:S02]  /*18d0*/  LDC R5, c[0x0][0x384] ;  /* 0x0000e100ff057b82 */ /* 0x000e240000000800 */
[----:B0-----:R0:W-:Y:S01]  /*18e0*/  STG.E desc[UR36][R2.64], R5 ;  /* 0x0000000502007986 */ /* 0x0011e2000c101924 */
[----:B------:R-:W-:Y:S05]  /*18f0*/  BRA `(.L_x_428) ;  /* 0x0000000400287947 */ /* 0x000fea0003800000 */
.L_x_435:
        /* <DEDUP_REMOVED lines=11> */
.L_x_445:
[----:B------:R-:W0:Y:S01]  /*19b0*/  LDCU UR4, c[0x0][0x384] ;  /* 0x00007080ff0477ac */ /* 0x000e220008000800 */
[----:B------:R-:W-:Y:S01]  /*19c0*/  CS2R R6, SRZ ;  /* 0x0000000000067805 */ /* 0x000fe2000001ff00 */
[----:B0-----:R-:W0:Y:S04]  /*19d0*/  I2F.F64.U32 R4, UR4 ;  /* 0x0000000400047d12 */ /* 0x001e280008201800 */
[----:B0-----:R0:W-:Y:S01]  /*19e0*/  STG.E.128 desc[UR36][R2.64], R4 ;  /* 0x0000000402007986 */ /* 0x0011e2000c101d24 */
[----:B------:R-:W-:Y:S05]  /*19f0*/  BRA `(.L_x_428) ;  /* 0x0000000000e87947 */ /* 0x000fea0003800000 */
.L_x_444:
[----:B------:R-:W-:-:S09]  /*1a00*/  UISETP.NE.AND UP0, UPT, UR4, 0xf, UPT ;  /* 0x0000000f0400788c */ /* 0x000fd2000bf05270 */
[----:B------:R-:W-:Y:S05]  /*1a10*/  BRA.U !UP0, `(.L_x_446) ;  /* 0x0000000108d07547 */ /* 0x000fea000b800000 */
[----:B------:R-:W-:-:S09]  /*1a20*/  UISETP.NE.AND UP0, UPT, UR4, 0x17, UPT ;  /* 0x000000170400788c */ /* 0x000fd2000bf05270 */
[----:B------:R-:W-:Y:S05]  /*1a30*/  BRA.U !UP0, `(.L_x_447) ;  /* 0x0000000108807547 */ /* 0x000fea000b800000 */
[----:B------:R-:W-:-:S09]  /*1a40*/  UISETP.NE.AND UP0, UPT, UR4, 0x18, UPT ;  /* 0x000000180400788c */ /* 0x000fd2000bf05270 */
[----:B------:R-:W-:Y:S05]  /*1a50*/  BRA.U !UP0, `(.L_x_448) ;  /* 0x0000000108447547 */ /* 0x000fea000b800000 */
.L_x_427:
        /* <DEDUP_REMOVED lines=16> */
.L_x_449:
[----:B------:R-:W-:Y:S05]  /*1b60*/  BRA `(.L_x_428) ;  /* 0x00000000008c7947 */ /* 0x000fea0003800000 */
.L_x_448:
        /* <DEDUP_REMOVED lines=9> */
[----:B------:R-:W-:Y:S01]  /*1c00*/  @P0 SHF.R.U32.HI R5, RZ, 0x14, R5 ;  /* 0x00000014ff050819 */ /* 0x000fe20000011605 */
[----:B------:R-:W-:-:S07]  /*1c10*/  @!P0 FADD.FTZ R5, R0, 16384 ;  /* 0x4680000000058421 */ /* 0x000fce0000010000 */
.L_x_450:
[----:B------:R0:W-:Y:S01]  /*1c20*/  STG.E.U8 desc[UR36][R2.64], R5 ;  /* 0x0000000502007986 */ /* 0x0001e2000c101124 */
[----:B------:R-:W-:Y:S05]  /*1c30*/  BRA `(.L_x_428) ;  /* 0x0000000000587947 */ /* 0x000fea0003800000 */
.L_x_447:
[----:B------:R-:W0:Y:S02]  /*1c40*/  LDCU UR4, c[0x0][0x384] ;  /* 0x00007080ff0477ac */ /* 0x000e240008000800 */
[----:B0-----:R-:W-:-:S04]  /*1c50*/  I2FP.F32.U32 R0, UR4 ;  /* 0x0000000400007c45 */ /* 0x001fc80008201000 */
[----:B------:R-:W-:-:S13]  /*1c60*/  ISETP.GT.U32.AND P0, PT, R0, 0x477fffff, PT ;  /* 0x477fffff0000780c */ /* 0x000fda0003f04070 */
        /* <DEDUP_REMOVED lines=10> */
.L_x_451:
[----:B------:R-:W-:Y:S01]  /*1d10*/  ISETP.GT.U32.AND P0, PT, R0, 0x7f800000, PT ;  /* 0x7f8000000000780c */ /* 0x000fe20003f04070 */
[----:B------:R-:W-:-:S05]  /*1d20*/  IMAD.MOV.U32 R0, RZ, RZ, 0x7f ;  /* 0x0000007fff007424 */ /* 0x000fca00078e00ff */
[----:B------:R-:W-:-:S05]  /*1d30*/  SEL R5, R0, 0x7c, P0 ;  /* 0x0000007c00057807 */ /* 0x000fca0000000000 */
[----:B------:R0:W-:Y:S01]  /*1d40*/  STG.E.U8 desc[UR36][R2.64], R5 ;  /* 0x0000000502007986 */ /* 0x0001e2000c101124 */
[----:B------:R-:W-:Y:S05]  /*1d50*/  BRA `(.L_x_428) ;  /* 0x0000000000107947 */ /* 0x000fea0003800000 */
.L_x_446:
[----:B------:R-:W0:Y:S02]  /*1d60*/  LDCU UR4, c[0x0][0x384] ;  /* 0x00007080ff0477ac */ /* 0x000e240008000800 */
[----:B0-----:R-:W-:-:S04]  /*1d70*/  I2FP.F32.U32 R0, UR4 ;  /* 0x0000000400007c45 */ /* 0x001fc80008201000 */
[----:B------:R-:W-:-:S05]  /*1d80*/  F2FP.BF16.F32.PACK_AB R0, RZ, R0 ;  /* 0x00000000ff00723e */ /* 0x000fca00000010ff */
[----:B------:R0:W-:Y:S02]  /*1d90*/  STG.E.U16 desc[UR36][R2.64], R0 ;  /* 0x0000000002007986 */ /* 0x0001e4000c101524 */
.L_x_428:
        /* <DEDUP_REMOVED lines=23> */
.L_x_455:
[----:B------:R-:W0:Y:S02]  /*1f10*/  LDC.U8 R5, c[0x0][0x384] ;  /* 0x0000e100ff057b82 */ /* 0x000e240000000000 */
[----:B0-----:R5:W-:Y:S01]  /*1f20*/  STG.E.U8 desc[UR36][R2.64], R5 ;  /* 0x0000000502007986 */ /* 0x001be2000c101124 */
[----:B------:R-:W-:Y:S05]  /*1f30*/  BRA `(.L_x_457) ;  /* 0x0000000c00387947 */ /* 0x000fea0003800000 */
.L_x_454:
        /* <DEDUP_REMOVED lines=11> */
.L_x_459:
[----:B------:R-:W0:Y:S02]  /*1ff0*/  LDC R5, c[0x0][0x384] ;  /* 0x0000e100ff057b82 */ /* 0x000e240000000800 */
[----:B0-----:R0:W-:Y:S01]  /*2000*/  STG.E desc[UR36][R2.64], R5 ;  /* 0x0000000502007986 */ /* 0x0011e2000c101924 */
[----:B------:R-:W-:Y:S05]  /*2010*/  BRA `(.L_x_457) ;  /* 0x0000000c00007947 */ /* 0x000fea0003800000 */
.L_x_458:
[----:B------:R-:W0:Y:S02]  /*2020*/  LDC.U16 R5, c[0x0][0x384] ;  /* 0x0000e100ff057b82 */ /* 0x000e240000000400 */
[----:B0-----:R0:W-:Y:S01]  /*2030*/  STG.E.U16 desc[UR36][R2.64], R5 ;  /* 0x0000000502007986 */ /* 0x0011e2000c101524 */
[----:B------:R-:W-:Y:S05]  /*2040*/  BRA `(.L_x_457) ;  /* 0x0000000800f47947 */ /* 0x000fea0003800000 */
.L_x_453:
        /* <DEDUP_REMOVED lines=10> */
.L_x_461:
[----:B------:R-:W0:Y:S02]  /*20f0*/  LDCU UR4, c[0x0][0x384] ;  /* 0x00007080ff0477ac */ /* 0x000e240008000800 */
[----:B0-----:R-:W-:-:S04]  /*2100*/  I2FP.F32.U32 R0, UR4 ;  /* 0x0000000400007c45 */ /* 0x001fc80008201000 */
[----:B------:R-:W-:-:S05]  /*2110*/  F2FP.F16.F32.PACK_AB R0, RZ, R0 ;  /* 0x00000000ff00723e */ /* 0x000fca00000000ff */
[----:B------:R0:W-:Y:S01]  /*2120*/  STG.E.U16 desc[UR36][R2.64], R0 ;  /* 0x0000000002007986 */ /* 0x0001e2000c101524 */
[----:B------:R-:W-:Y:S05]  /*2130*/  BRA `(.L_x_457) ;  /* 0x0000000800b87947 */ /* 0x000fea0003800000 */
.L_x_460:
        /* <DEDUP_REMOVED lines=11> */
.L_x_463:
[----:B------:R-:W0:Y:S02]  /*21f0*/  LDCU UR4, c[0x0][0x384] ;  /* 0x00007080ff0477ac */ /* 0x000e240008000800 */
[----:B0-----:R-:W-:-:S04]  /*2200*/  I2FP.F32.U32 R0, UR4 ;  /* 0x0000000400007c45 */ /* 0x001fc80008201000 */
[----:B------:R-:W-:-:S04]  /*2210*/  F2FP.F16.F32.PACK_AB R0, RZ, R0 ;  /* 0x00000000ff00723e */ /* 0x000fc800000000ff */
[----:B------:R-:W-:-:S05]  /*2220*/  PRMT R0, R0, 0x5410, RZ ;  /* 0x0000541000007816 */ /* 0x000fca00000000ff */
[----:B------:R2:W-:Y:S01]  /*2230*/  STG.E desc[UR36][R2.64], R0 ;  /* 0x0000000002007986 */ /* 0x0005e2000c101924 */
[----:B------:R-:W-:Y:S05]  /*2240*/  BRA `(.L_x_457) ;  /* 0x0000000800747947 */ /* 0x000fea0003800000 */
.L_x_462:
[----:B------:R-:W0:Y:S02]  /*2250*/  LDCU UR4, c[0x0][0x384] ;  /* 0x00007080ff0477ac */ /* 0x000e240008000800 */
[----:B0-----:R-:W0:Y:S02]  /*2260*/  I2F.F64.U32 R4, UR4 ;  /* 0x0000000400047d12 */ /* 0x001e240008201800 */
[----:B0-----:R4:W-:Y:S01]  /*2270*/  STG.E.64 desc[UR36][R2.64], R4 ;  /* 0x0000000402007986 */ /* 0x0019e2000c101b24 */
[----:B------:R-:W-:Y:S05]  /*2280*/  BRA `(.L_x_457) ;  /* 0x0000000800647947 */ /* 0x000fea0003800000 */
.L_x_452:
        /* <DEDUP_REMOVED lines=13> */
.L_x_467:
        /* <DEDUP_REMOVED lines=17> */
.L_x_468:
[----:B------:R0:W-:Y:S01]  /*2470*/  STG.E.U8 desc[UR36][R2.64], R0 ;  /* 0x0000000002007986 */ /* 0x0001e2000c101124 */
[----:B------:R-:W-:Y:S05]  /*2480*/  BRA `(.L_x_457) ;  /* 0x0000000400e47947 */ /* 0x000fea0003800000 */
.L_x_466:
        /* <DEDUP_REMOVED lines=17> */
.L_x_469:
[----:B------:R0:W-:Y:S01]  /*25a0*/  STG.E.U8 desc[UR36][R2.64], R0 ;  /* 0x0000000002007986 */ /* 0x0001e2000c101124 */
[----:B------:R-:W-:Y:S05]  /*25b0*/  BRA `(.L_x_457) ;  /* 0x0000000400987947 */ /* 0x000fea0003800000 */
.L_x_465:
        /* <DEDUP_REMOVED lines=18> */
.L_x_472:
[----:B------:R0:W-:Y:S01]  /*26e0*/  STG.E.U8 desc[UR36][R2.64], R0 ;  /* 0x0000000002007986 */ /* 0x0001e2000c101124 */
[----:B------:R-:W-:Y:S05]  /*26f0*/  BRA `(.L_x_457) ;  /* 0x0000000400487947 */ /* 0x000fea0003800000 */
.L_x_471:
[----:B------:R-:W0:Y:S01]  /*2700*/  LDCU UR4, c[0x0][0x384] ;  /* 0x00007080ff0477ac */ /* 0x000e220008000800 */
[----:B------:R-:W-:Y:S02]  /*2710*/  IMAD.MOV.U32 R5, RZ, RZ, RZ ;  /* 0x000000ffff057224 */ /* 0x000fe400078e00ff */
[----:B0-----:R-:W-:-:S05]  /*2720*/  IMAD.U32 R4, RZ, RZ, UR4 ;  /* 0x00000004ff047e24 */ /* 0x001fca000f8e00ff */
[----:B------:R0:W-:Y:S01]  /*2730*/  STG.E.64 desc[UR36][R2.64], R4 ;  /* 0x0000000402007986 */ /* 0x0001e2000c101b24 */
[----:B------:R-:W-:Y:S05]  /*2740*/  BRA `(.L_x_457) ;  /* 0x0000000400347947 */ /* 0x000fea0003800000 */
.L_x_470:
[----:B------:R-:W0:Y:S02]  /*2750*/  LDC R5, c[0x0][0x384] ;  /* 0x0000e100ff057b82 */ /* 0x000e240000000800 */
[----:B0-----:R0:W-:Y:S01]  /*2760*/  STG.E desc[UR36][R2.64], R5 ;  /* 0x0000000502007986 */ /* 0x0011e2000c101924 */
[----:B------:R-:W-:Y:S05]  /*2770*/  BRA `(.L_x_457) ;  /* 0x0000000400287947 */ /* 0x000fea0003800000 */
.L_x_464:
        /* <DEDUP_REMOVED lines=11> */
.L_x_474:
[----:B------:R-:W0:Y:S01]  /*2830*/  LDCU UR4, c[0x0][0x384] ;  /* 0x00007080ff0477ac */ /* 0x000e220008000800 */
[----:B------:R-:W-:Y:S01]  /*2840*/  CS2R R6, SRZ ;  /* 0x0000000000067805 */ /* 0x000fe2000001ff00 */
[----:B0-----:R-:W0:Y:S04]  /*2850*/  I2F.F64.U32 R4, UR4 ;  /* 0x0000000400047d12 */ /* 0x001e280008201800 */
[----:B0-----:R0:W-:Y:S01]  /*2860*/  STG.E.128 desc[UR36][R2.64], R4 ;  /* 0x0000000402007986 */ /* 0x0011e2000c101d24 */
[----:B------:R-:W-:Y:S05]  /*2870*/  BRA `(.L_x_457) ;  /* 0x0000000000e87947 */ /* 0x000fea0003800000 */
.L_x_473:
[----:B------:R-:W-:-:S09]  /*2880*/  UISETP.NE.AND UP0, UPT, UR4, 0xf, UPT ;  /* 0x0000000f0400788c */ /* 0x000fd2000bf05270 */
[----:B------:R-:W-:Y:S05]  /*2890*/  BRA.U !UP0, `(.L_x_475) ;  /* 0x0000000108d07547 */ /* 0x000fea000b800000 */
[----:B------:R-:W-:-:S09]  /*28a0*/  UISETP.NE.AND UP0, UPT, UR4, 0x17, UPT ;  /* 0x000000170400788c */ /* 0x000fd2000bf05270 */
[----:B------:R-:W-:Y:S05]  /*28b0*/  BRA.U !UP0, `(.L_x_476) ;  /* 0x0000000108807547 */ /* 0x000fea000b800000 */
[----:B------:R-:W-:-:S09]  /*28c0*/  UISETP.NE.AND UP0, UPT, UR4, 0x18, UPT ;  /* 0x000000180400788c */ /* 0x000fd2000bf05270 */
[----:B------:R-:W-:Y:S05]  /*28d0*/  BRA.U !UP0, `(.L_x_477) ;  /* 0x0000000108447547 */ /* 0x000fea000b800000 */
.L_x_456:
        /* <DEDUP_REMOVED lines=16> */
.L_x_478:
[----:B------:R-:W-:Y:S05]  /*29e0*/  BRA `(.L_x_457) ;  /* 0x00000000008c7947 */ /* 0x000fea0003800000 */
.L_x_477:
        /* <DEDUP_REMOVED lines=11> */
.L_x_479:
[----:B------:R0:W-:Y:S01]  /*2aa0*/  STG.E.U8 desc[UR36][R2.64], R5 ;  /* 0x0000000502007986 */ /* 0x0001e2000c101124 */
[----:B------:R-:W-:Y:S05]  /*2ab0*/  BRA `(.L_x_457) ;  /* 0x0000000000587947 */ /* 0x000fea0003800000 */
.L_x_476:
        /* <DEDUP_REMOVED lines=13> */
.L_x_480:
[----:B------:R-:W-:Y:S01]  /*2b90*/  ISETP.GT.U32.AND P0, PT, R0, 0x7f800000, PT ;  /* 0x7f8000000000780c */ /* 0x000fe20003f04070 */
[----:B------:R-:W-:-:S05]  /*2ba0*/  IMAD.MOV.U32 R0, RZ, RZ, 0x7f ;  /* 0x0000007fff007424 */ /* 0x000fca00078e00ff */
[----:B------:R-:W-:-:S05]  /*2bb0*/  SEL R5, R0, 0x7c, P0 ;  /* 0x0000007c00057807 */ /* 0x000fca0000000000 */
[----:B------:R0:W-:Y:S01]  /*2bc0*/  STG.E.U8 desc[UR36][R2.64], R5 ;  /* 0x0000000502007986 */ /* 0x0001e2000c101124 */
[----:B------:R-:W-:Y:S05]  /*2bd0*/  BRA `(.L_x_457) ;  /* 0x0000000000107947 */ /* 0x000fea0003800000 */
.L_x_475:
[----:B------:R-:W0:Y:S02]  /*2be0*/  LDCU UR4, c[0x0][0x384] ;  /* 0x00007080ff0477ac */ /* 0x000e240008000800 */
[----:B0-----:R-:W-:-:S04]  /*2bf0*/  I2FP.F32.U32 R0, UR4 ;  /* 0x0000000400007c45 */ /* 0x001fc80008201000 */
[----:B------:R-:W-:-:S05]  /*2c00*/  F2FP.BF16.F32.PACK_AB R0, RZ, R0 ;  /* 0x00000000ff00723e */ /* 0x000fca00000010ff */
[----:B------:R0:W-:Y:S02]  /*2c10*/  STG.E.U16 desc[UR36][R2.64], R0 ;  /* 0x0000000002007986 */ /* 0x0001e4000c101524 */
.L_x_457:
[----:B------:R-:W-:-:S07]  /*2c20*/  VIADD R18, R18, 0x80 ;  /* 0x0000008012127836 */ /* 0x000fce0000000000 */
.L_x_422:
[----:B------:R-:W-:Y:S05]  /*2c30*/  BSYNC.RECONVERGENT B6 ;  /* 0x0000000000067941 */ /* 0x000fea0003800200 */
.L_x_421:
        /* <DEDUP_REMOVED lines=22> */
.L_x_484:
[----:B------:R-:W0:Y:S02]  /*2da0*/  LDC.U8 R5, c[0x0][0x384] ;  /* 0x0000e100ff057b82 */ /* 0x000e240000000000 */
[----:B0-----:R-:W-:Y:S01]  /*2db0*/  STG.E.U8 desc[UR36][R2.64], R5 ;  /* 0x0000000502007986 */ /* 0x001fe2000c101124 */
[----:B------:R-:W-:Y:S05]  /*2dc0*/  EXIT ;  /* 0x000000000000794d */ /* 0x000fea0003800000 */
.L_x_483:
        /* <DEDUP_REMOVED lines=9> */
[----:B------:R-:W-:Y:S01]  /*2e60*/  STG.E.64 desc[UR36][R2.64], R4 ;  /* 0x0000000402007986 */ /* 0x000fe2000c101b24 */
[----:B------:R-:W-:Y:S05]  /*2e70*/  EXIT ;  /* 0x000000000000794d */ /* 0x000fea0003800000 */
.L_x_487:
[----:B------:R-:W0:Y:S02]  /*2e80*/  LDC R5, c[0x0][0x384] ;  /* 0x0000e100ff057b82 */ /* 0x000e240000000800 */
[----:B0-----:R-:W-:Y:S01]  /*2e90*/  STG.E desc[UR36][R2.64], R5 ;  /* 0x0000000502007986 */ /* 0x001fe2000c101924 */
[----:B------:R-:W-:Y:S05]  /*2ea0*/  EXIT ;  /* 0x000000000000794d */ /* 0x000fea0003800000 */
.L_x_486:
[----:B------:R-:W0:Y:S02]  /*2eb0*/  LDC.U16 R5, c[0x0][0x384] ;  /* 0x0000e100ff057b82 */ /* 0x000e240000000400 */
[----:B0-----:R-:W-:Y:S01]  /*2ec0*/  STG.E.U16 desc[UR36][R2.64], R5 ;  /* 0x0000000502007986 */ /* 0x001fe2000c101524 */
[----:B------:R-:W-:Y:S05]  /*2ed0*/  EXIT ;  /* 0x000000000000794d */ /* 0x000fea0003800000 */
.L_x_482:
        /* <DEDUP_REMOVED lines=8> */
[----:B------:R-:W-:Y:S01]  /*2f60*/  STG.E desc[UR36][R2.64], R5 ;  /* 0x0000000502007986 */ /* 0x000fe2000c101924 */
[----:B------:R-:W-:Y:S05]  /*2f70*/  EXIT ;  /* 0x000000000000794d */ /* 0x000fea0003800000 */
.L_x_489:
[----:B------:R-:W0:Y:S02]  /*2f80*/  LDCU UR4, c[0x0][0x384] ;  /* 0x00007080ff0477ac */ /* 0x000e240008000800 */
[----:B0-----:R-:W-:-:S04]  /*2f90*/  I2FP.F32.U32 R0, UR4 ;  /* 0x0000000400007c45 */ /* 0x001fc80008201000 */
[----:B------:R-:W-:-:S05]  /*2fa0*/  F2FP.F16.F32.PACK_AB R0, RZ, R0 ;  /* 0x00000000ff00723e */ /* 0x000fca00000000ff */
[----:B------:R-:W-:Y:S01]  /*2fb0*/  STG.E.U16 desc[UR36][R2.64], R0 ;  /* 0x0000000002007986 */ /* 0x000fe2000c101524 */
[----:B------:R-:W-:Y:S05]  /*2fc0*/  EXIT ;  /* 0x000000000000794d */ /* 0x000fea0003800000 */
.L_x_488:
        /* <DEDUP_REMOVED lines=9> */
[----:B------:R-:W-:Y:S01]  /*3060*/  STG.E.64 desc[UR36][R2.64], R4 ;  /* 0x0000000402007986 */ /* 0x000fe2000c101b24 */
[----:B------:R-:W-:Y:S05]  /*3070*/  EXIT ;  /* 0x000000000000794d */ /* 0x000fea0003800000 */
.L_x_491:
[----:B------:R-:W0:Y:S02]  /*3080*/  LDCU UR4, c[0x0][0x384] ;  /* 0x00007080ff0477ac */ /* 0x000e240008000800 */
[----:B0-----:R-:W-:-:S04]  /*3090*/  I2FP.F32.U32 R0, UR4 ;  /* 0x0000000400007c45 */ /* 0x001fc80008201000 */
[----:B------:R-:W-:-:S04]  /*30a0*/  F2FP.F16.F32.PACK_AB R0, RZ, R0 ;  /* 0x00000000ff00723e */ /* 0x000fc800000000ff */
[----:B------:R-:W-:-:S05]  /*30b0*/  PRMT R0, R0, 0x5410, RZ ;  /* 0x0000541000007816 */ /* 0x000fca00000000ff */
[----:B------:R-:W-:Y:S01]  /*30c0*/  STG.E desc[UR36][R2.64], R0 ;  /* 0x0000000002007986 */ /* 0x000fe2000c101924 */
[----:B------:R-:W-:Y:S05]  /*30d0*/  EXIT ;  /* 0x000000000000794d */ /* 0x000fea0003800000 */
.L_x_490:
[----:B------:R-:W0:Y:S02]  /*30e0*/  LDCU UR4, c[0x0][0x384] ;  /* 0x00007080ff0477ac */ /* 0x000e240008000800 */
[----:B0-----:R-:W0:Y:S02]  /*30f0*/  I2F.F64.U32 R4, UR4 ;  /* 0x0000000400047d12 */ /* 0x001e240008201800 */
[----:B0-----:R-:W-:Y:S01]  /*3100*/  STG.E.64 desc[UR36][R2.64], R4 ;  /* 0x0000000402007986 */ /* 0x001fe2000c101b24 */
[----:B------:R-:W-:Y:S05]  /*3110*/  EXIT ;  /* 0x000000000000794d */ /* 0x000fea0003800000 */
.L_x_481:
        /* <DEDUP_REMOVED lines=13> */
.L_x_495:
        /* <DEDUP_REMOVED lines=17> */
.L_x_496:
[----:B------:R-:W-:Y:S01]  /*3300*/  STG.E.U8 desc[UR36][R2.64], R0 ;  /* 0x0000000002007986 */ /* 0x000fe2000c101124 */
[----:B------:R-:W-:Y:S05]  /*3310*/  EXIT ;  /* 0x000000000000794d */ /* 0x000fea0003800000 */
.L_x_494:
        /* <DEDUP_REMOVED lines=17> */
.L_x_497:
[----:B------:R-:W-:Y:S01]  /*3430*/  STG.E.U8 desc[UR36][R2.64], R0 ;  /* 0x0000000002007986 */ /* 0x000fe2000c101124 */
[----:B------:R-:W-:Y:S05]  /*3440*/  EXIT ;  /* 0x000000000000794d */ /* 0x000fea0003800000 */
.L_x_493:
        /* <DEDUP_REMOVED lines=18> */
.L_x_500:
[----:B------:R-:W-:Y:S01]  /*3570*/  STG.E.U8 desc[UR36][R2.64], R0 ;  /* 0x0000000002007986 */ /* 0x000fe2000c101124 */
[----:B------:R-:W-:Y:S05]  /*3580*/  EXIT ;  /* 0x000000000000794d */ /* 0x000fea0003800000 */
.L_x_499:
[----:B------:R-:W0:Y:S01]  /*3590*/  LDCU UR4, c[0x0][0x384] ;  /* 0x00007080ff0477ac */ /* 0x000e220008000800 */
[----:B------:R-:W-:Y:S02]  /*35a0*/  IMAD.MOV.U32 R5, RZ, RZ, RZ ;  /* 0x000000ffff057224 */ /* 0x000fe400078e00ff */
[----:B0-----:R-:W-:-:S05]  /*35b0*/  IMAD.U32 R4, RZ, RZ, UR4 ;  /* 0x00000004ff047e24 */ /* 0x001fca000f8e00ff */
[----:B------:R-:W-:Y:S01]  /*35c0*/  STG.E.64 desc[UR36][R2.64], R4 ;  /* 0x0000000402007986 */ /* 0x000fe2000c101b24 */
[----:B------:R-:W-:Y:S05]  /*35d0*/  EXIT ;  /* 0x000000000000794d */ /* 0x000fea0003800000 */
.L_x_498:
[----:B------:R-:W0:Y:S02]  /*35e0*/  LDC R5, c[0x0][0x384] ;  /* 0x0000e100ff057b82 */ /* 0x000e240000000800 */
[----:B0-----:R-:W-:Y:S01]  /*35f0*/  STG.E desc[UR36][R2.64], R5 ;  /* 0x0000000502007986 */ /* 0x001fe2000c101924 */
[----:B------:R-:W-:Y:S05]  /*3600*/  EXIT ;  /* 0x000000000000794d */ /* 0x000fea0003800000 */
.L_x_492:
        /* <DEDUP_REMOVED lines=9> */
[----:B------:R-:W-:Y:S01]  /*36a0*/  STG.E.U8 desc[UR36][R2.64], R5 ;  /* 0x0000000502007986 */ /* 0x000fe2000c101124 */
[----:B------:R-:W-:Y:S05]  /*36b0*/  EXIT ;  /* 0x000000000000794d */ /* 0x000fea0003800000 */
.L_x_502:
[----:B------:R-:W0:Y:S01]  /*36c0*/  LDCU UR4, c[0x0][0x384] ;  /* 0x00007080ff0477ac */ /* 0x000e220008000800 */
[----:B------:R-:W-:Y:S01]  /*36d0*/  CS2R R6, SRZ ;  /* 0x0000000000067805 */ /* 0x000fe2000001ff00 */
[----:B0-----:R-:W0:Y:S04]  /*36e0*/  I2F.F64.U32 R4, UR4 ;  /* 0x0000000400047d12 */ /* 0x001e280008201800 */
[----:B0-----:R-:W-:Y:S01]  /*36f0*/  STG.E.128 desc[UR36][R2.64], R4 ;  /* 0x0000000402007986 */ /* 0x001fe2000c101d24 */
[----:B------:R-:W-:Y:S05]  /*3700*/  EXIT ;  /* 0x000000000000794d */ /* 0x000fea0003800000 */
.L_x_501:
[----:B------:R-:W-:-:S09]  /*3710*/  UISETP.NE.AND UP0, UPT, UR4, 0xf, UPT ;  /* 0x0000000f0400788c */ /* 0x000fd2000bf05270 */
[----:B------:R-:W-:Y:S05]  /*3720*/  BRA.U !UP0, `(.L_x_503) ;  /* 0x0000000108d47547 */ /* 0x000fea000b800000 */
[----:B------:R-:W-:-:S09]  /*3730*/  UISETP.NE.AND UP0, UPT, UR4, 0x17, UPT ;  /* 0x000000170400788c */ /* 0x000fd2000bf05270 */
[----:B------:R-:W-:Y:S05]  /*3740*/  BRA.U !UP0, `(.L_x_504) ;  /* 0x0000000108807547 */ /* 0x000fea000b800000 */
[----:B------:R-:W-:-:S09]  /*3750*/  UISETP.NE.AND UP0, UPT, UR4, 0x18, UPT ;  /* 0x000000180400788c */ /* 0x000fd2000bf05270 */
[----:B------:R-:W-:Y:S05]  /*3760*/  BRA.U !UP0, `(.L_x_505) ;  /* 0x0000000108447547 */ /* 0x000fea000b800000 */
.L_x_485:
        /* <DEDUP_REMOVED lines=16> */
.L_x_506:
[----:B------:R-:W-:Y:S05]  /*3870*/  EXIT ;  /* 0x000000000000794d */ /* 0x000fea0003800000 */
.L_x_505:
        /* <DEDUP_REMOVED lines=11> */
.L_x_507:
[----:B------:R-:W-:Y:S01]  /*3930*/  STG.E.U8 desc[UR36][R2.64], R5 ;  /* 0x0000000502007986 */ /* 0x000fe2000c101124 */
[----:B------:R-:W-:Y:S05]  /*3940*/  EXIT ;  /* 0x000000000000794d */ /* 0x000fea0003800000 */
.L_x_504:
[----:B------:R-:W0:Y:S02]  /*3950*/  LDCU UR4, c[0x0][0x384] ;  /* 0x00007080ff0477ac */ /* 0x000e240008000800 */
[----:B0-----:R-:W-:-:S04]  /*3960*/  I2FP.F32.U32 R0, UR4 ;  /* 0x0000000400007c45 */ /* 0x001fc80008201000 */
[----:B------:R-:W-:-:S13]  /*3970*/  ISETP.GT.U32.AND P0, PT, R0, 0x477fffff, PT ;  /* 0x477fffff0000780c */ /* 0x000fda0003f04070 */
        /* <DEDUP_REMOVED lines=11> */
.L_x_508:
[----:B------:R-:W-:Y:S01]  /*3a30*/  ISETP.GT.U32.AND P0, PT, R0, 0x7f800000, PT ;  /* 0x7f8000000000780c */ /* 0x000fe20003f04070 */
[----:B------:R-:W-:-:S05]  /*3a40*/  IMAD.MOV.U32 R0, RZ, RZ, 0x7f ;  /* 0x0000007fff007424 */ /* 0x000fca00078e00ff */
[----:B------:R-:W-:-:S05]  /*3a50*/  SEL R5, R0, 0x7c, P0 ;  /* 0x0000007c00057807 */ /* 0x000fca0000000000 */
[----:B------:R-:W-:Y:S01]  /*3a60*/  STG.E.U8 desc[UR36][R2.64], R5 ;  /* 0x0000000502007986 */ /* 0x000fe2000c101124 */
[----:B------:R-:W-:Y:S05]  /*3a70*/  EXIT ;  /* 0x000000000000794d */ /* 0x000fea0003800000 */
.L_x_503:
[----:B------:R-:W0:Y:S02]  /*3a80*/  LDCU UR4, c[0x0][0x384] ;  /* 0x00007080ff0477ac */ /* 0x000e240008000800 */
[----:B0-----:R-:W-:-:S04]  /*3a90*/  I2FP.F32.U32 R0, UR4 ;  /* 0x0000000400007c45 */ /* 0x001fc80008201000 */
[----:B------:R-:W-:-:S05]  /*3aa0*/  F2FP.BF16.F32.PACK_AB R0, RZ, R0 ;  /* 0x00000000ff00723e */ /* 0x000fca00000010ff */
[----:B------:R-:W-:Y:S01]  /*3ab0*/  STG.E.U16 desc[UR36][R2.64], R0 ;  /* 0x0000000002007986 */ /* 0x000fe2000c101524 */
[----:B------:R-:W-:Y:S05]  /*3ac0*/  EXIT ;  /* 0x000000000000794d */ /* 0x000fea0003800000 */
.L_x_509:
        /* <DEDUP_REMOVED lines=11> */
.L_x_7275:


//--------------------- .text._ZN2at6native18elementwise_kernelILi128ELi2EZNS0_22gpu_kernel_impl_nocastINS0_11FillFunctorIjEEEEvRNS_18TensorIteratorBaseERKT_EUliE_EEviT1_ --------------------------
	.section	.text._ZN2at6native18elementwise_kernelILi128ELi2EZNS0_22gpu_kernel_impl_nocastINS0_11FillFunctorIjEEEEvRNS_18TensorIteratorBaseERKT_EUliE_EEviT1_,"ax",@progbits
	.align	128
        .global         _ZN2at6native18elementwise_kernelILi128ELi2EZNS0_22gpu_kernel_impl_nocastINS0_11FillFunctorIjEEEEvRNS_18TensorIteratorBaseERKT_EUliE_EEviT1_
        .type           _ZN2at6native18elementwise_kernelILi128ELi2EZNS0_22gpu_kernel_impl_nocastINS0_11FillFunctorIjEEEEvRNS_18TensorIteratorBaseERKT_EUliE_EEviT1_,@function
        .size           _ZN2at6native18elementwise_kernelILi128ELi2EZNS0_22gpu_kernel_impl_nocastINS0_11FillFunctorIjEEEEvRNS_18TensorIteratorBaseERKT_EUliE_EEviT1_,(.L_x_7276 - _ZN2at6native18elementwise_kernelILi128ELi2EZNS0_22gpu_kernel_impl_nocastINS0_11FillFunctorIjEEEEvRNS_18TensorIteratorBaseERKT_EUliE_EEviT1_)
        .other          _ZN2at6native18elementwise_kernelILi128ELi2EZNS0_22gpu_kernel_impl_nocastINS0_11FillFunctorIjEEEEvRNS_18TensorIteratorBaseERKT_EUliE_EEviT1_,@"STO_CUDA_ENTRY STV_DEFAULT"
_ZN2at6native18elementwise_kernelILi128ELi2EZNS0_22gpu_kernel_impl_nocastINS0_11FillFunctorIjEEEEvRNS_18TensorIteratorBaseERKT_EUliE_EEviT1_:
.text._ZN2at6native18elementwise_kernelILi128ELi2EZNS0_22gpu_kernel_impl_nocastINS0_11FillFunctorIjEEEEvRNS_18TensorIteratorBaseERKT_EUliE_EEviT1_:
        /* <DEDUP_REMOVED lines=12> */
[----:B------:R-:W0:Y:S08]  /*00c0*/  LDC R5, c[0x0][0x528] ;  /* 0x00014a00ff057b82 */ /* 0x000e300000000800 */
[----:B------:R-:W0:Y:S02]  /*00d0*/  LDC.64 R2, c[0x0][0x520] ;  /* 0x00014800ff027b82 */ /* 0x000e240000000a00 */
[----:B0-----:R-:W-:Y:S01]  /*00e0*/  STG.E desc[UR6][R2.64], R5 ;  /* 0x0000000502007986 */ /* 0x001fe2000c101906 */
[----:B------:R-:W-:Y:S05]  /*00f0*/  EXIT ;  /* 0x000000000000794d */ /* 0x000fea0003800000 */
.L_x_510:
        /* <DEDUP_REMOVED lines=281> */
.L_x_513:
[----:B------:R-:W0:Y:S01]  /*1290*/  LDCU.64 UR10, c[0x0][0x520] ;  /* 0x0000a400ff0a77ac */ /* 0x000e220008000a00 */
[----:B------:R-:W1:Y:S01]  /*12a0*/  LDC R7, c[0x0][0x528] ;  /* 0x00014a00ff077b82 */ /* 0x000e620000000800 */
[----:B------:R-:W-:Y:S02]  /*12b0*/  IADD3 R3, PT, PT, R3, 0x80, RZ ;  /* 0x0000008003037810 */ /* 0x000fe40007ffe0ff */
[----:B0-----:R-:W-:-:S04]  /*12c0*/  IADD3 R4, P0, PT, R0, UR10, RZ ;  /* 0x0000000a00047c10 */ /* 0x001fc8000ff1e0ff */
[----:B------:R-:W-:-:S05]  /*12d0*/  IADD3.X R5, PT, PT, RZ, UR11, RZ, P0, !PT ;  /* 0x0000000bff057c10 */ /* 0x000fca00087fe4ff */
[----:B-1----:R0:W-:Y:S04]  /*12e0*/  STG.E desc[UR6][R4.64], R7 ;  /* 0x0000000704007986 */ /* 0x0021e8000c101906 */
.L_x_512:
[----:B------:R-:W-:Y:S05]  /*12f0*/  BSYNC.RECONVERGENT B0 ;  /* 0x0000000000007941 */ /* 0x000fea0003800200 */
.L_x_511:
        /* <DEDUP_REMOVED lines=275> */
.L_x_514:
[----:B------:R-:W0:Y:S01]  /*2430*/  LDCU.64 UR8, c[0x0][0x520] ;  /* 0x0000a400ff0877ac */ /* 0x000e220008000a00 */
[----:B------:R-:W1:Y:S01]  /*2440*/  LDC R5, c[0x0][0x528] ;  /* 0x00014a00ff057b82 */ /* 0x000e620000000800 */
[----:B0-----:R-:W-:-:S04]  /*2450*/  IADD3 R2, P0, PT, R0, UR8, RZ ;  /* 0x0000000800027c10 */ /* 0x001fc8000ff1e0ff */
[----:B------:R-:W-:-:S05]  /*2460*/  IADD3.X R3, PT, PT, RZ, UR9, RZ, P0, !PT ;  /* 0x00000009ff037c10 */ /* 0x000fca00087fe4ff */
[----:B-1----:R-:W-:Y:S01]  /*2470*/  STG.E desc[UR6][R2.64], R5 ;  /* 0x0000000502007986 */ /* 0x002fe2000c101906 */
[----:B------:R-:W-:Y:S05]  /*2480*/  EXIT ;  /* 0x000000000000794d */ /* 0x000fea0003800000 */
.L_x_515:
        /* <DEDUP_REMOVED lines=15> */
.L_x_7276:


//--------------------- .text._ZN2at6native27unrolled_elementwise_kernelINS0_11FillFunctorIjEESt5arrayIPcLm1EELi4E23TrivialOffsetCalculatorILi0EjES7_ILi1EjENS0_6memory15LoadWithoutCastENSA_16StoreWithoutCastEEEviT_T0_T2_T3_T4_T5_ --------------------------
	.section	.text._ZN2at6native27unrolled_elementwise_kernelINS0_11FillFunctorIjEESt5arrayIPcLm1EELi4E23TrivialOffsetCalculatorILi0EjES7_ILi1EjENS0_6memory15LoadWithoutCastENSA_16StoreWithoutCastEEEviT_T0_T2_T3_T4_T5_,"ax",@progbits
	.align	128
        .global         _ZN2at6native27unrolled_elementwise_kernelINS0_11FillFunctorIjEESt5arrayIPcLm1EELi4E23TrivialOffsetCalculatorILi0EjES7_ILi1EjENS0_6memory15LoadWithoutCastENSA_16StoreWithoutCastEEEviT_T0_T2_T3_T4_T5_
        .type           _ZN2at6native27unrolled_elementwise_kernelINS0_11FillFunctorIjEESt5arrayIPcLm1EELi4E23TrivialOffsetCalculatorILi0EjES7_ILi1EjENS0_6memory15LoadWithoutCastENSA_16StoreWithoutCastEEEviT_T0_T2_T3_T4_T5_,@function
        .size           _ZN2at6native27unrolled_elementwise_kernelINS0_11FillFunctorIjEESt5arrayIPcLm1EELi4E23TrivialOffsetCalculatorILi0EjES7_ILi1EjENS0_6memory15LoadWithoutCastENSA_16StoreWithoutCastEEEviT_T0_T2_T3_T4_T5_,(.L_x_7277 - _ZN2at6native27unrolled_elementwise_kernelINS0_11FillFunctorIjEESt5arrayIPcLm1EELi4E23TrivialOffsetCalculatorILi0EjES7_ILi1EjENS0_6memory15LoadWithoutCastENSA_16StoreWithoutCastEEEviT_T0_T2_T3_T4_T5_)
        .other          _ZN2at6native27unrolled_elementwise_kernelINS0_11FillFunctorIjEESt5arrayIPcLm1EELi4E23TrivialOffsetCalculatorILi0EjES7_ILi1EjENS0_6memory15LoadWithoutCastENSA_16StoreWithoutCastEEEviT_T0_T2_T3_T4_T5_,@"STO_CUDA_ENTRY STV_DEFAULT"
_ZN2at6native27unrolled_elementwise_kernelINS0_11FillFunctorIjEESt5arrayIPcLm1EELi4E23TrivialOffsetCalculatorILi0EjES7_ILi1EjENS0_6memory15LoadWithoutCastENSA_16StoreWithoutCastEEEviT_T0_T2_T3_T4_T5_:
.text._ZN2at6native27unrolled_elementwise_kernelINS0_11FillFunctorIjEESt5arrayIPcLm1EELi4E23TrivialOffsetCalculatorILi0EjES7_ILi1EjENS0_6memory15LoadWithoutCastENSA_16StoreWithoutCastEEEviT_T0_T2_T3_T4_T5_:
        /* <DEDUP_REMOVED lines=12> */
[----:B------:R-:W1:Y:S02]  /*00c0*/  @!P0 LDC R9, c[0x0][0x384] ;  /* 0x0000e100ff098b82 */ /* 0x000e640000000800 */
[----:B------:R-:W-:Y:S01]  /*00d0*/  ISETP.GE.AND P1, PT, R7, R0, PT ;  /* 0x000000000700720c */ /* 0x000fe20003f26270 */
[----:B0-----:R-:W-:-:S05]  /*00e0*/  @!P0 IMAD.WIDE.U32 R2, R5, 0x4, R2 ;  /* 0x0000000405028825 */ /* 0x001fca00078e0002 */
[----:B-1----:R0:W-:Y:S07]  /*00f0*/  @!P0 STG.E desc[UR4][R2.64], R9 ;  /* 0x0000000902008986 */ /* 0x0021ee000c101904 */
[----:B------:R-:W-:Y:S05]  /*0100*/  @P1 BRA `(.L_x_517) ;  /* 0x00000000002c1947 */ /* 0x000fea0003800000 */
[----:B0-----:R-:W0:Y:S01]  /*0110*/  LDC.64 R2, c[0x0][0x388] ;  /* 0x0000e200ff027b82 */ /* 0x001e220000000a00 */
[----:B------:R-:W-:Y:S01]  /*0120*/  IMAD R5, R6, 0x200, R7 ;  /* 0x0000020006057824 */ /* 0x000fe200078e0207 */
[----:B------:R-:W-:-:S04]  /*0130*/  IADD3 R7, PT, PT, R7, 0x80, RZ ;  /* 0x0000008007077810 */ /* 0x000fc80007ffe0ff */
[C---:B------:R-:W-:Y:S02]  /*0140*/  ISETP.GE.AND P0, PT, R7.reuse, R0, PT ;  /* 0x000000000700720c */ /* 0x040fe40003f06270 */
[----:B------:R-:W1:Y:S11]  /*0150*/  LDC R9, c[0x0][0x384] ;  /* 0x0000e100ff097b82 */ /* 0x000e760000000800 */
[----:B------:R-:W-:Y:S01]  /*0160*/  @!P0 IMAD R11, R6, 0x200, R7 ;  /* 0x00000200060b8824 */ /* 0x000fe200078e0207 */
[----:B------:R-:W-:Y:S01]  /*0170*/  @!P0 IADD3 R7, PT, PT, R7, 0x80, RZ ;  /* 0x0000008007078810 */ /* 0x000fe20007ffe0ff */
[----:B0-----:R-:W-:-:S04]  /*0180*/  IMAD.WIDE.U32 R4, R5, 0x4, R2 ;  /* 0x0000000405047825 */ /* 0x001fc800078e0002 */
[----:B------:R-:W-:Y:S01]  /*0190*/  @!P0 IMAD.WIDE.U32 R2, R11, 0x4, R2 ;  /* 0x000000040b028825 */ /* 0x000fe200078e0002 */
[----:B-1----:R1:W-:Y:S04]  /*01a0*/  STG.E desc[UR4][R4.64], R9 ;  /* 0x0000000904007986 */ /* 0x0023e8000c101904 */
[----:B------:R1:W-:Y:S02]  /*01b0*/  @!P0 STG.E desc[UR4][R2.64], R9 ;  /* 0x0000000902008986 */ /* 0x0003e4000c101904 */
.L_x_517:
[----:B------:R-:W-:Y:S05]  /*01c0*/  BSYNC.RECONVERGENT B0 ;  /* 0x0000000000007941 */ /* 0x000fea0003800200 */
.L_x_516:
[----:B------:R-:W-:-:S13]  /*01d0*/  ISETP.GE.AND P0, PT, R7, R0, PT ;  /* 0x000000000700720c */ /* 0x000fda0003f06270 */
[----:B------:R-:W-:Y:S05]  /*01e0*/  @P0 EXIT ;  /* 0x000000000000094d */ /* 0x000fea0003800000 */
[----:B01----:R-:W0:Y:S01]  /*01f0*/  LDC.64 R2, c[0x0][0x388] ;  /* 0x0000e200ff027b82 */ /* 0x003e220000000a00 */
[----:B------:R-:W-:-:S07]  /*0200*/  LEA R7, R6, R7, 0x9 ;  /* 0x0000000706077211 */ /* 0x000fce00078e48ff */
[----:B------:R-:W1:Y:S01]  /*0210*/  LDC R5, c[0x0][0x384] ;  /* 0x0000e100ff057b82 */ /* 0x000e620000000800 */
[----:B0-----:R-:W-:-:S05]  /*0220*/  IMAD.WIDE.U32 R2, R7, 0x4, R2 ;  /* 0x0000000407027825 */ /* 0x001fca00078e0002 */
[----:B-1----:R-:W-:Y:S01]  /*0230*/  STG.E desc[UR4][R2.64], R5 ;  /* 0x0000000502007986 */ /* 0x002fe2000c101904 */
[----:B------:R-:W-:Y:S05]  /*0240*/  EXIT ;  /* 0x000000000000794d */ /* 0x000fea0003800000 */
.L_x_518:
        /* <DEDUP_REMOVED lines=11> */
.L_x_7277:


//--------------------- .text._ZN2at6native29vectorized_elementwise_kernelILi2ENS0_11FillFunctorIjEESt5arrayIPcLm1EEEEviT0_T1_ --------------------------
	.section	.text._ZN2at6native29vectorized_elementwise_kernelILi2ENS0_11FillFunctorIjEESt5arrayIPcLm1EEEEviT0_T1_,"ax",@progbits
	.align	128
        .global         _ZN2at6native29vectorized_elementwise_kernelILi2ENS0_11FillFunctorIjEESt5arrayIPcLm1EEEEviT0_T1_
        .type           _ZN2at6native29vectorized_elementwise_kernelILi2ENS0_11FillFunctorIjEESt5arrayIPcLm1EEEEviT0_T1_,@function
        .size           _ZN2at6native29vectorized_elementwise_kernelILi2ENS0_11FillFunctorIjEESt5arrayIPcLm1EEEEviT0_T1_,(.L_x_7278 - _ZN2at6native29vectorized_elementwise_kernelILi2ENS0_11FillFunctorIjEESt5arrayIPcLm1EEEEviT0_T1_)
        .other          _ZN2at6native29vectorized_elementwise_kernelILi2ENS0_11FillFunctorIjEESt5arrayIPcLm1EEEEviT0_T1_,@"STO_CUDA_ENTRY STV_DEFAULT"
_ZN2at6native29vectorized_elementwise_kernelILi2ENS0_11FillFunctorIjEESt5arrayIPcLm1EEEEviT0_T1_:
.text._ZN2at6native29vectorized_elementwise_kernelILi2ENS0_11FillFunctorIjEESt5arrayIPcLm1EEEEviT0_T1_:
[----:B------:R-:W-:Y:S01]  /*0000*/  LDC R1, c[0x0][0x37c] ;  /* 0x0000df00ff017b82 */ /* 0x000fe20000000800 */
[----:B------:R-:W0:Y:S01]  /*0010*/  S2R R0, SR_CTAID.X ;  /* 0x0000000000007919 */ /* 0x000e220000002500 */
[----:B------:R-:W1:Y:S01]  /*0020*/  LDCU UR6, c[0x0][0x380] ;  /* 0x00007000ff0677ac */ /* 0x000e620008000800 */
[----:B------:R-:W2:Y:S01]  /*0030*/  LDCU.64 UR4, c[0x0][0x358] ;  /* 0x00006b00ff0477ac */ /* 0x000ea20008000a00 */
[----:B0-----:R-:W-:-:S05]  /*0040*/  IMAD.SHL.U32 R0, R0, 0x400, RZ ;  /* 0x0000040000007824 */ /* 0x001fca00078e00ff */
        /* <DEDUP_REMOVED lines=8> */
[----:B------:R-:W-:Y:S01]  /*00d0*/  @!P0 IMAD.IADD R7, R0, 0x1, R3 ;  /* 0x0000000100078824 */ /* 0x000fe200078e0203 */
[----:B------:R-:W-:-:S05]  /*00e0*/  @!P0 IADD3 R6, PT, PT, R3, 0x80, RZ ;  /* 0x0000008003068810 */ /* 0x000fca0007ffe0ff */
[----:B------:R-:W-:Y:S01]  /*00f0*/  @!P0 IMAD.MOV.U32 R3, RZ, RZ, R6 ;  /* 0x000000ffff038224 */ /* 0x000fe200078e0006 */
[----:B------:R-:W1:Y:S01]  /*0100*/  @!P0 LDC R9, c[0x0][0x384] ;  /* 0x0000e100ff098b82 */ /* 0x000e620000000800 */
[----:B0-----:R-:W-:-:S05]  /*0110*/  @!P0 IMAD.WIDE.U32 R4, R7, 0x4, R4 ;  /* 0x0000000407048825 */ /* 0x001fca00078e0004 */
[----:B-1----:R0:W-:Y:S01]  /*0120*/  @!P0 STG.E desc[UR4][R4.64], R9 ;  /* 0x0000000904008986 */ /* 0x0021e2000c101904 */
[----:B------:R-:W-:-:S13]  /*0130*/  ISETP.GE.U32.AND P0, PT, R3, R2, PT ;  /* 0x000000020300720c */ /* 0x000fda0003f06070 */
[----:B0-----:R-:W-:Y:S05]  /*0140*/  @P0 BRA `(.L_x_522) ;  /* 0x0000000000380947 */ /* 0x001fea0003800000 */
[----:B------:R-:W0:Y:S01]  /*0150*/  LDC.64 R4, c[0x0][0x388] ;  /* 0x0000e200ff047b82 */ /* 0x000e220000000a00 */
[----:B------:R-:W-:Y:S01]  /*0160*/  IADD3 R7, PT, PT, R0, R3, RZ ;  /* 0x0000000300077210 */ /* 0x000fe20007ffe0ff */
[----:B------:R-:W-:-:S05]  /*0170*/  VIADD R3, R3, 0x80 ;  /* 0x0000008003037836 */ /* 0x000fca0000000000 */
[----:B------:R-:W-:Y:S01]  /*0180*/  ISETP.GE.U32.AND P0, PT, R3, R2, PT ;  /* 0x000000020300720c */ /* 0x000fe20003f06070 */
[----:B------:R-:W1:Y:S01]  /*0190*/  LDC R9, c[0x0][0x384] ;  /* 0x0000e100ff097b82 */ /* 0x000e620000000800 */
[----:B0-----:R-:W-:-:S05]  /*01a0*/  IMAD.WIDE.U32 R4, R7, 0x4, R4 ;  /* 0x0000000407047825 */ /* 0x001fca00078e0004 */
[----:B-1----:R0:W-:Y:S06]  /*01b0*/  STG.E desc[UR4][R4.64], R9 ;  /* 0x0000000904007986 */ /* 0x0021ec000c101904 */
[----:B------:R-:W-:Y:S05]  /*01c0*/  @P0 BRA `(.L_x_523) ;  /* 0x0000000000380947 */ /* 0x000fea0003800000 */
[----:B0-----:R-:W0:Y:S01]  /*01d0*/  LDC.64 R4, c[0x0][0x388] ;  /* 0x0000e200ff047b82 */ /* 0x001e220000000a00 */
[----:B------:R-:W-:Y:S01]  /*01e0*/  IADD3 R7, PT, PT, R0, R3, RZ ;  /* 0x0000000300077210 */ /* 0x000fe20007ffe0ff */
[----:B------:R-:W-:-:S06]  /*01f0*/  VIADD R3, R3, 0x80 ;  /* 0x0000008003037836 */ /* 0x000fcc0000000000 */
[----:B------:R-:W1:Y:S01]  /*0200*/  LDC R9, c[0x0][0x384] ;  /* 0x0000e100ff097b82 */ /* 0x000e620000000800 */
[----:B0-----:R-:W-:-:S05]  /*0210*/  IMAD.WIDE.U32 R4, R7, 0x4, R4 ;  /* 0x0000000407047825 */ /* 0x001fca00078e0004 */
[----:B-1----:R0:W-:Y:S02]  /*0220*/  STG.E desc[UR4][R4.64], R9 ;  /* 0x0000000904007986 */ /* 0x0021e4000c101904 */
.L_x_522:
[----:B------:R-:W-:-:S13]  /*0230*/  ISETP.GE.U32.AND P0, PT, R3, R2, PT ;  /* 0x000000020300720c */ /* 0x000fda0003f06070 */
[----:B------:R-:W-:Y:S05]  /*0240*/  @P0 BRA `(.L_x_524) ;  /* 0x0000000000380947 */ /* 0x000fea0003800000 */
[----:B0-----:R-:W0:Y:S01]  /*0250*/  LDC.64 R4, c[0x0][0x388] ;  /* 0x0000e200ff047b82 */ /* 0x001e220000000a00 */
[----:B------:R-:W-:Y:S01]  /*0260*/  IADD3 R7, PT, PT, R0, R3, RZ ;  /* 0x0000000300077210 */ /* 0x000fe20007ffe0ff */
[----:B------:R-:W-:-:S06]  /*0270*/  VIADD R3, R3, 0x80 ;  /* 0x0000008003037836 */ /* 0x000fcc0000000000 */
[----:B------:R-:W1:Y:S01]  /*0280*/  LDC R9, c[0x0][0x384] ;  /* 0x0000e100ff097b82 */ /* 0x000e620000000800 */
[----:B0-----:R-:W-:-:S05]  /*0290*/  IMAD.WIDE.U32 R4, R7, 0x4, R4 ;  /* 0x0000000407047825 */ /* 0x001fca00078e0004 */
[----:B-1----:R1:W-:Y:S02]  /*02a0*/  STG.E desc[UR4][R4.64], R9 ;  /* 0x0000000904007986 */ /* 0x0023e4000c101904 */
.L_x_523:
[----:B------:R-:W-:-:S13]  /*02b0*/  ISETP.GE.U32.AND P0, PT, R3, R2, PT ;  /* 0x000000020300720c */ /* 0x000fda0003f06070 */
[----:B------:R-:W-:Y:S05]  /*02c0*/  @P0 BRA `(.L_x_525) ;  /* 0x00000000003c0947 */ /* 0x000fea0003800000 */
[----:B01----:R-:W0:Y:S01]  /*02d0*/  LDC.64 R4, c[0x0][0x388] ;  /* 0x0000e200ff047b82 */ /* 0x003e220000000a00 */
[----:B------:R-:W-:Y:S01]  /*02e0*/  IADD3 R7, PT, PT, R0, R3, RZ ;  /* 0x0000000300077210 */ /* 0x000fe20007ffe0ff */
[----:B------:R-:W-:-:S06]  /*02f0*/  VIADD R3, R3, 0x80 ;  /* 0x0000008003037836 */ /* 0x000fcc0000000000 */
[----:B------:R-:W1:Y:S01]  /*0300*/  LDC R9, c[0x0][0x384] ;  /* 0x0000e100ff097b82 */ /* 0x000e620000000800 */
[----:B0-----:R-:W-:-:S05]  /*0310*/  IMAD.WIDE.U32 R4, R7, 0x4, R4 ;  /* 0x0000000407047825 */ /* 0x001fca00078e0004 */
[----:B-1----:R1:W-:Y:S02]  /*0320*/  STG.E desc[UR4][R4.64], R9 ;  /* 0x0000000904007986 */ /* 0x0023e4000c101904 */
.L_x_524:
[----:B------:R-:W-:-:S13]  /*0330*/  ISETP.GE.U32.AND P0, PT, R3, R2, PT ;  /* 0x000000020300720c */ /* 0x000fda0003f06070 */
[----:B------:R-:W-:Y:S05]  /*0340*/  @P0 BREAK.RELIABLE B1 ;  /* 0x0000000000010942 */ /* 0x000fea0003800100 */
[----:B------:R-:W-:Y:S05]  /*0350*/  @P0 BRA `(.L_x_526) ;  /* 0x0000000000380947 */ /* 0x000fea0003800000 */
[----:B01----:R-:W0:Y:S01]  /*0360*/  LDC.64 R4, c[0x0][0x388] ;  /* 0x0000e200ff047b82 */ /* 0x003e220000000a00 */
[----:B------:R-:W-:Y:S01]  /*0370*/  IADD3 R7, PT, PT, R0, R3, RZ ;  /* 0x0000000300077210 */ /* 0x000fe20007ffe0ff */
[----:B------:R-:W-:-:S06]  /*0380*/  VIADD R3, R3, 0x80 ;  /* 0x0000008003037836 */ /* 0x000fcc0000000000 */
[----:B------:R-:W1:Y:S01]  /*0390*/  LDC R9, c[0x0][0x384] ;  /* 0x0000e100ff097b82 */ /* 0x000e620000000800 */
[----:B0-----:R-:W-:-:S05]  /*03a0*/  IMAD.WIDE.U32 R4, R7, 0x4, R4 ;  /* 0x0000000407047825 */ /* 0x001fca00078e0004 */
[----:B-1----:R2:W-:Y:S02]  /*03b0*/  STG.E desc[UR4][R4.64], R9 ;  /* 0x0000000904007986 */ /* 0x0025e4000c101904 */
.L_x_525:
[----:B------:R-:W-:Y:S05]  /*03c0*/  BSYNC.RELIABLE B1 ;  /* 0x0000000000017941 */ /* 0x000fea0003800100 */
.L_x_521:
[----:B------:R-:W-:-:S13]  /*03d0*/  ISETP.GE.U32.AND P0, PT, R3, R2, PT ;  /* 0x000000020300720c */ /* 0x000fda0003f06070 */
[----:B012---:R-:W0:Y:S01]  /*03e0*/  @!P0 LDC.64 R4, c[0x0][0x388] ;  /* 0x0000e200ff048b82 */ /* 0x007e220000000a00 */
[----:B------:R-:W-:Y:S01]  /*03f0*/  @!P0 IADD3 R7, PT, PT, R0, R3, RZ ;  /* 0x0000000300078210 */ /* 0x000fe20007ffe0ff */
[----:B------:R-:W-:-:S06]  /*0400*/  @!P0 VIADD R3, R3, 0x80 ;  /* 0x0000008003038836 */ /* 0x000fcc0000000000 */
[----:B------:R-:W1:Y:S01]  /*0410*/  @!P0 LDC R9, c[0x0][0x384] ;  /* 0x0000e100ff098b82 */ /* 0x000e620000000800 */
[----:B0-----:R-:W-:-:S05]  /*0420*/  @!P0 IMAD.WIDE.U32 R4, R7, 0x4, R4 ;  /* 0x0000000407048825 */ /* 0x001fca00078e0004 */
[----:B-1----:R2:W-:Y:S02]  /*0430*/  @!P0 STG.E desc[UR4][R4.64], R9 ;  /* 0x0000000904008986 */ /* 0x0025e4000c101904 */
.L_x_526:
[----:B------:R-:W-:Y:S05]  /*0440*/  BSYNC.RECONVERGENT B0 ;  /* 0x0000000000007941 */ /* 0x000fea0003800200 */
.L_x_520:
[----:B------:R-:W-:Y:S05]  /*0450*/  WARPSYNC.ALL ;  /* 0x0000000000007948 */ /* 0x000fea0003800000 */
[----:B------:R-:W-:-:S13]  /*0460*/  ISETP.GE.U32.AND P0, PT, R3, R2, PT ;  /* 0x000000020300720c */ /* 0x000fda0003f06070 */
[----:B------:R-:W-:Y:S05]  /*0470*/  @P0 EXIT ;  /* 0x000000000000094d */ /* 0x000fea0003800000 */
[----:B012---:R-:W0:Y:S01]  /*0480*/  LDC.64 R4, c[0x0][0x388] ;  /* 0x0000e200ff047b82 */ /* 0x007e220000000a00 */
[----:B------:R-:W-:-:S07]  /*0490*/  IADD3 R3, PT, PT, R0, R3, RZ ;  /* 0x0000000300037210 */ /* 0x000fce0007ffe0ff */
[----:B------:R-:W1:Y:S01]  /*04a0*/  LDC R7, c[0x0][0x384] ;  /* 0x0000e100ff077b82 */ /* 0x000e620000000800 */
[----:B0-----:R-:W-:-:S05]  /*04b0*/  IMAD.WIDE.U32 R2, R3, 0x4, R4 ;  /* 0x0000000403027825 */ /* 0x001fca00078e0004 */
[----:B-1----:R-:W-:Y:S01]  /*04c0*/  STG.E desc[UR4][R2.64], R7 ;  /* 0x0000000702007986 */ /* 0x002fe2000c101904 */
[----:B------:R-:W-:Y:S05]  /*04d0*/  EXIT ;  /* 0x000000000000794d */ /* 0x000fea0003800000 */
.L_x_519:
[----:B------:R-:W0:Y:S01]  /*04e0*/  S2R R5, SR_TID.X ;  /* 0x0000000000057919 */ /* 0x000e220000002100 */
[----:B------:R-:W1:Y:S08]  /*04f0*/  LDC.64 R2, c[0x0][0x388] ;  /* 0x0000e200ff027b82 */ /* 0x000e700000000a00 */
[----:B------:R-:W2:Y:S01]  /*0500*/  LDC R4, c[0x0][0x384] ;  /* 0x0000e100ff047b82 */ /* 0x000ea20000000800 */
[----:B-1----:R-:W-:-:S04]  /*0510*/  IMAD.WIDE.U32 R2, R0, 0x4, R2 ;  /* 0x0000000400027825 */ /* 0x002fc800078e0002 */
[----:B0-----:R-:W-:Y:S01]  /*0520*/  IMAD.WIDE.U32 R2, R5, 0x8, R2 ;  /* 0x0000000805027825 */ /* 0x001fe200078e0002 */
[-C--:B--2---:R-:W-:Y:S02]  /*0530*/  MOV R7, R4.reuse ;  /* 0x0000000400077202 */ /* 0x084fe40000000f00 */
[-C--:B------:R-:W-:Y:S01]  /*0540*/  MOV R9, R4.reuse ;  /* 0x0000000400097202 */ /* 0x080fe20000000f00 */
[--C-:B------:R-:W-:Y:S01]  /*0550*/  IMAD.MOV.U32 R6, RZ, RZ, R4.reuse ;  /* 0x000000ffff067224 */ /* 0x100fe200078e0004 */
[-C--:B------:R-:W-:Y:S01]  /*0560*/  MOV R10, R4.reuse ;  /* 0x00000004000a7202 */ /* 0x080fe20000000f00 */
[--C-:B------:R-:W-:Y:S01]  /*0570*/  IMAD.MOV.U32 R8, RZ, RZ, R4.reuse ;  /* 0x000000ffff087224 */ /* 0x100fe200078e0004 */
[----:B------:R-:W-:Y:S01]  /*0580*/  MOV R11, R4 ;  /* 0x00000004000b7202 */ /* 0x000fe20000000f00 */
[----:B------:R-:W-:Y:S01]  /*0590*/  IMAD.MOV.U32 R5, RZ, RZ, R4 ;  /* 0x000000ffff057224 */ /* 0x000fe200078e0004 */
[----:B------:R-:W-:Y:S04]  /*05a0*/  STG.E.64 desc[UR4][R2.64+0x400], R6 ;  /* 0x0004000602007986 */ /* 0x000fe8000c101b04 */
[----:B------:R-:W-:Y:S04]  /*05b0*/  STG.E.64 desc[UR4][R2.64+0x800], R8 ;  /* 0x0008000802007986 */ /* 0x000fe8000c101b04 */
[----:B------:R-:W-:Y:S04]  /*05c0*/  STG.E.64 desc[UR4][R2.64], R4 ;  /* 0x0000000402007986 */ /* 0x000fe8000c101b04 */
[----:B------:R-:W-:Y:S01]  /*05d0*/  STG.E.64 desc[UR4][R2.64+0xc00], R10 ;  /* 0x000c000a02007986 */ /* 0x000fe2000c101b04 */
[----:B------:R-:W-:Y:S05]  /*05e0*/  EXIT ;  /* 0x000000000000794d */ /* 0x000fea0003800000 */
.L_x_527:
        /* <DEDUP_REMOVED lines=9> */
.L_x_7278:


//--------------------- .text._ZN2at6native29vectorized_elementwise_kernelILi4ENS0_11FillFunctorIjEESt5arrayIPcLm1EEEEviT0_T1_ --------------------------
	.section	.text._ZN2at6native29vectorized_elementwise_kernelILi4ENS0_11FillFunctorIjEESt5arrayIPcLm1EEEEviT0_T1_,"ax",@progbits
	.align	128
        .global         _ZN2at6native29vectorized_elementwise_kernelILi4ENS0_11FillFunctorIjEESt5arrayIPcLm1EEEEviT0_T1_
        .type           _ZN2at6native29vectorized_elementwise_kernelILi4ENS0_11FillFunctorIjEESt5arrayIPcLm1EEEEviT0_T1_,@function
        .size           _ZN2at6native29vectorized_elementwise_kernelILi4ENS0_11FillFunctorIjEESt5arrayIPcLm1EEEEviT0_T1_,(.L_x_7279 - _ZN2at6native29vectorized_elementwise_kernelILi4ENS0_11FillFunctorIjEESt5arrayIPcLm1EEEEviT0_T1_)
        .other          _ZN2at6native29vectorized_elementwise_kernelILi4ENS0_11FillFunctorIjEESt5arrayIPcLm1EEEEviT0_T1_,@"STO_CUDA_ENTRY STV_DEFAULT"
_ZN2at6native29vectorized_elementwise_kernelILi4ENS0_11FillFunctorIjEESt5arrayIPcLm1EEEEviT0_T1_:
.text._ZN2at6native29vectorized_elementwise_kernelILi4ENS0_11FillFunctorIjEESt5arrayIPcLm1EEEEviT0_T1_:
        /* <DEDUP_REMOVED lines=35> */
.L_x_531:
        /* <DEDUP_REMOVED lines=8> */
.L_x_532:
        /* <DEDUP_REMOVED lines=8> */
.L_x_533:
        /* <DEDUP_REMOVED lines=9> */
.L_x_534:
[----:B------:R-:W-:Y:S05]  /*03c0*/  BSYNC.RELIABLE B1 ;  /* 0x0000000000017941 */ /* 0x000fea0003800100 */
.L_x_530:
[----:B------:R-:W-:-:S13]  /*03d0*/  ISETP.GE.U32.AND P0, PT, R3, R2, PT ;  /* 0x000000020300720c */ /* 0x000fda0003f06070 */
[----:B012---:R-:W0:Y:S01]  /*03e0*/  @!P0 LDC.64 R4, c[0x0][0x388] ;  /* 0x0000e200ff048b82 */ /* 0x007e220000000a00 */
[----:B------:R-:W-:Y:S01]  /*03f0*/  @!P0 IADD3 R7, PT, PT, R0, R3, RZ ;  /* 0x0000000300078210 */ /* 0x000fe20007ffe0ff */
[----:B------:R-:W-:-:S06]  /*0400*/  @!P0 VIADD R3, R3, 0x80 ;  /* 0x0000008003038836 */ /* 0x000fcc0000000000 */
[----:B------:R-:W1:Y:S01]  /*0410*/  @!P0 LDC R9, c[0x0][0x384] ;  /* 0x0000e100ff098b82 */ /* 0x000e620000000800 */
[----:B0-----:R-:W-:-:S05]  /*0420*/  @!P0 IMAD.WIDE.U32 R4, R7, 0x4, R4 ;  /* 0x0000000407048825 */ /* 0x001fca00078e0004 */
[----:B-1----:R2:W-:Y:S02]  /*0430*/  @!P0 STG.E desc[UR4][R4.64], R9 ;  /* 0x0000000904008986 */ /* 0x0025e4000c101904 */
.L_x_535:
[----:B------:R-:W-:Y:S05]  /*0440*/  BSYNC.RECONVERGENT B0 ;  /* 0x0000000000007941 */ /* 0x000fea0003800200 */
.L_x_529:
        /* <DEDUP_REMOVED lines=9> */
.L_x_528:
        /* <DEDUP_REMOVED lines=11> */
[----:B------:R-:W-:-:S03]  /*0590*/  IMAD.MOV.U32 R9, RZ, RZ, R4 ;  /* 0x000000ffff097224 */ /* 0x000fc600078e0004 */
[----:B------:R-:W-:Y:S04]  /*05a0*/  STG.E.128 desc[UR4][R2.64], R4 ;  /* 0x0000000402007986 */ /* 0x000fe8000c101d04 */
[----:B------:R-:W-:Y:S01]  /*05b0*/  STG.E.128 desc[UR4][R2.64+0x800], R8 ;  /* 0x0008000802007986 */ /* 0x000fe2000c101d04 */
[----:B------:R-:W-:Y:S05]  /*05c0*/  EXIT ;  /* 0x000000000000794d */ /* 0x000fea0003800000 */
.L_x_536:
        /* <DEDUP_REMOVED lines=11> */
.L_x_7279:


//--------------------- .text._ZN2at6native29vectorized_elementwise_kernelILi8ENS0_11FillFunctorIjEESt5arrayIPcLm1EEEEviT0_T1_ --------------------------
	.section	.text._ZN2at6native29vectorized_elementwise_kernelILi8ENS0_11FillFunctorIjEESt5arrayIPcLm1EEEEviT0_T1_,"ax",@progbits
	.align	128
        .global         _ZN2at6native29vectorized_elementwise_kernelILi8ENS0_11FillFunctorIjEESt5arrayIPcLm1EEEEviT0_T1_
        .type           _ZN2at6native29vectorized_elementwise_kernelILi8ENS0_11FillFunctorIjEESt5arrayIPcLm1EEEEviT0_T1_,@function
        .size           _ZN2at6native29vectorized_elementwise_kernelILi8ENS0_11FillFunctorIjEESt5arrayIPcLm1EEEEviT0_T1_,(.L_x_7280 - _ZN2at6native29vectorized_elementwise_kernelILi8ENS0_11FillFunctorIjEESt5arrayIPcLm1EEEEviT0_T1_)
        .other          _ZN2at6native29vectorized_elementwise_kernelILi8ENS0_11FillFunctorIjEESt5arrayIPcLm1EEEEviT0_T1_,@"STO_CUDA_ENTRY STV_DEFAULT"
_ZN2at6native29vectorized_elementwise_kernelILi8ENS0_11FillFunctorIjEESt5arrayIPcLm1EEEEviT0_T1_:
.text._ZN2at6native29vectorized_elementwise_kernelILi8ENS0_11FillFunctorIjEESt5arrayIPcLm1EEEEviT0_T1_:
        /* <DEDUP_REMOVED lines=35> */
.L_x_540:
        /* <DEDUP_REMOVED lines=8> */
.L_x_541:
        /* <DEDUP_REMOVED lines=8> */
.L_x_542:
        /* <DEDUP_REMOVED lines=9> */
.L_x_543:
[----:B------:R-:W-:Y:S05]  /*03c0*/  BSYNC.RELIABLE B1 ;  /* 0x0000000000017941 */ /* 0x000fea0003800100 */
.L_x_539:
[----:B------:R-:W-:-:S13]  /*03d0*/  ISETP.GE.U32.AND P0, PT, R3, R2, PT ;  /* 0x000000020300720c */ /* 0x000fda0003f06070 */
[----:B012---:R-:W0:Y:S01]  /*03e0*/  @!P0 LDC.64 R4, c[0x0][0x388] ;  /* 0x0000e200ff048b82 */ /* 0x007e220000000a00 */
[----:B------:R-:W-:Y:S01]  /*03f0*/  @!P0 IADD3 R7, PT, PT, R0, R3, RZ ;  /* 0x0000000300078210 */ /* 0x000fe20007ffe0ff */
[----:B------:R-:W-:-:S06]  /*0400*/  @!P0 VIADD R3, R3, 0x80 ;  /* 0x0000008003038836 */ /* 0x000fcc0000000000 */
[----:B------:R-:W1:Y:S01]  /*0410*/  @!P0 LDC R9, c[0x0][0x384] ;  /* 0x0000e100ff098b82 */ /* 0x000e620000000800 */
[----:B0-----:R-:W-:-:S05]  /*0420*/  @!P0 IMAD.WIDE.U32 R4, R7, 0x4, R4 ;  /* 0x0000000407048825 */ /* 0x001fca00078e0004 */
[----:B-1----:R2:W-:Y:S02]  /*0430*/  @!P0 STG.E desc[UR4][R4.64], R9 ;  /* 0x0000000904008986 */ /* 0x0025e4000c101904 */
.L_x_544:
[----:B------:R-:W-:Y:S05]  /*0440*/  BSYNC.RECONVERGENT B0 ;  /* 0x0000000000007941 */ /* 0x000fea0003800200 */
.L_x_538:
        /* <DEDUP_REMOVED lines=9> */
.L_x_537:
        /* <DEDUP_REMOVED lines=11> */
[----:B------:R-:W-:-:S05]  /*0590*/  IMAD.MOV.U32 R9, RZ, RZ, R4 ;  /* 0x000000ffff097224 */ /* 0x000fca00078e0004 */
[----:B------:R-:W-:Y:S01]  /*05a0*/  STG.E.ENL2.256 desc[UR4][R2.64], R4, R8 ;  /* 0xf80000040208797f */ /* 0x000fe2000f121804 */
[----:B------:R-:W-:Y:S05]  /*05b0*/  EXIT ;  /* 0x000000000000794d */ /* 0x000fea0003800000 */
.L_x_545:
        /* <DEDUP_REMOVED lines=12> */
.L_x_7280:


//--------------------- .text._ZN2at6native18elementwise_kernelILi128ELi4EZNS0_15gpu_kernel_implINS0_11FillFunctorItEEEEvRNS_18TensorIteratorBaseERKT_EUliE_EEviT1_ --------------------------
	.section	.text._ZN2at6native18elementwise_kernelILi128ELi4EZNS0_15gpu_kernel_implINS0_11FillFunctorItEEEEvRNS_18TensorIteratorBaseERKT_EUliE_EEviT1_,"ax",@progbits
	.align	128
        .global         _ZN2at6native18elementwise_kernelILi128ELi4EZNS0_15gpu_kernel_implINS0_11FillFunctorItEEEEvRNS_18TensorIteratorBaseERKT_EUliE_EEviT1_
        .type           _ZN2at6native18elementwise_kernelILi128ELi4EZNS0_15gpu_kernel_implINS0_11FillFunctorItEEEEvRNS_18TensorIteratorBaseERKT_EUliE_EEviT1_,@function
        .size           _ZN2at6native18elementwise_kernelILi128ELi4EZNS0_15gpu_kernel_implINS0_11FillFunctorItEEEEvRNS_18TensorIteratorBaseERKT_EUliE_EEviT1_,(.L_x_7281 - _ZN2at6native18elementwise_kernelILi128ELi4EZNS0_15gpu_kernel_implINS0_11FillFunctorItEEEEvRNS_18TensorIteratorBaseERKT_EUliE_EEviT1_)
        .other          _ZN2at6native18elementwise_kernelILi128ELi4EZNS0_15gpu_kernel_implINS0_11FillFunctorItEEEEvRNS_18TensorIteratorBaseERKT_EUliE_EEviT1_,@"STO_CUDA_ENTRY STV_DEFAULT"
_ZN2at6native18elementwise_kernelILi128ELi4EZNS0_15gpu_kernel_implINS0_11FillFunctorItEEEEvRNS_18TensorIteratorBaseERKT_EUliE_EEviT1_:
.text._ZN2at6native18elementwise_kernelILi128ELi4EZNS0_15gpu_kernel_implINS0_11FillFunctorItEEEEvRNS_18TensorIteratorBaseERKT_EUliE_EEviT1_:
[----:B------:R-:W0:Y:S01]  /*0000*/  LDC R1, c[0x0][0x37c] ;  /* 0x0000df00ff017b82 */ /* 0x000e220000000800 */
[----:B------:R-:W1:Y:S01]  /*0010*/  S2R R23, SR_TID.X ;  /* 0x0000000000177919 */ /* 0x000e620000002100 */
[----:B------:R-:W2:Y:S06]  /*0020*/  LDCU.U16 UR6, c[0x0][0x528] ;  /* 0x0000a500ff0677ac */ /* 0x000eac0008000400 */
[----:B------:R-:W3:Y:S01]  /*0030*/  S2UR UR4, SR_CTAID.X ;  /* 0x00000000000479c3 */ /* 0x000ee20000002500 */
[----:B------:R-:W-:Y:S01]  /*0040*/  IMAD.MOV.U32 R24, RZ, RZ, 0x7f ;  /* 0x0000007fff187424 */ /* 0x000fe200078e00ff */
[----:B------:R-:W-:Y:S01]  /*0050*/  BSSY.RECONVERGENT B6, `(.L_x_546) ;  /* 0x00001e7000067945 */ /* 0x000fe20003800200 */
[----:B------:R-:W4:Y:S01]  /*0060*/  LDCU UR39, c[0x0][0x388] ;  /* 0x00007100ff2777ac */ /* 0x000f220008000800 */
[----:B------:R-:W-:Y:S01]  /*0070*/  IMAD.MOV.U32 R41, RZ, RZ, RZ ;  /* 0x000000ffff297224 */ /* 0x000fe200078e00ff */
[----:B------:R-:W5:Y:S03]  /*0080*/  LDCU UR7, c[0x0][0x380] ;  /* 0x00007000ff0777ac */ /* 0x000f660008000800 */
[----:B------:R-:W0:Y:S01]  /*0090*/  LDC R37, c[0x0][0x528] ;  /* 0x00014a00ff257b82 */ /* 0x000e220000000800 */
[----:B------:R-:W0:Y:S07]  /*00a0*/  LDCU.64 UR36, c[0x0][0x358] ;  /* 0x00006b00ff2477ac */ /* 0x000e2e0008000a00 */
[----:B------:R-:W0:Y:S01]  /*00b0*/  LDC.U8 R2, c[0x0][0x52a] ;  /* 0x00014a80ff027b82 */ /* 0x000e220000000000 */
[----:B--2---:R-:W-:Y:S01]  /*00c0*/  I2FP.F32.U32 R28, UR6 ;  /* 0x00000006001c7c45 */ /* 0x004fe20008201000 */
[----:B------:R-:W-:-:S02]  /*00d0*/  UPRMT UR5, UR6, 0x9910, URZ ;  /* 0x0000991006057896 */ /* 0x000fc400080000ff */
[----:B------:R-:W-:Y:S01]  /*00e0*/  IMAD.U32 R40, RZ, RZ, UR6 ;  /* 0x00000006ff287e24 */ /* 0x000fe2000f8e00ff */
[----:B------:R-:W2:Y:S01]  /*00f0*/  I2F.F64.U16 R16, UR6 ;  /* 0x0000000600107d12 */ /* 0x000ea20008101800 */
[--C-:B------:R-:W-:Y:S01]  /*0100*/  SHF.R.U32.HI R39, RZ, 0x17, R28.reuse ;  /* 0x00000017ff277819 */ /* 0x100fe2000001161c */
[----:B----4-:R-:W-:Y:S01]  /*0110*/  UIADD3 UR40, UPT, UPT, UR39, -0x1, URZ ;  /* 0xffffffff27287890 */ /* 0x010fe2000fffe0ff */
[--C-:B------:R-:W-:Y:S01]  /*0120*/  SHF.R.U32.HI R0, RZ, 0x16, R28.reuse ;  /* 0x00000016ff007819 */ /* 0x100fe2000001161c */
[----:B---3--:R-:W-:Y:S01]  /*0130*/  USHF.L.U32 UR4, UR4, 0x9, URZ ;  /* 0x0000000904047899 */ /* 0x008fe200080006ff */
[--C-:B------:R-:W-:Y:S01]  /*0140*/  LOP3.LUT P0, RZ, R39, 0x3fffff, R28.reuse, 0xf8, !PT ;  /* 0x003fffff27ff7812 */ /* 0x100fe2000780f81c */
[----:B------:R-:W-:Y:S01]  /*0150*/  UISETP.LT.U32.AND UP0, UPT, UR40, 0x18, UPT ;  /* 0x000000182800788c */ /* 0x000fe2000bf01070 */
[----:B------:R-:W-:Y:S01]  /*0160*/  LOP3.LUT R0, R0, 0x1, RZ, 0xc0, !PT ;  /* 0x0000000100007812 */ /* 0x000fe200078ec0ff */
[----:B------:R-:W-:Y:S01]  /*0170*/  FADD.FTZ R35, R28, 8192 ;  /* 0x460000001c237421 */ /* 0x000fe20000010000 */
[--C-:B------:R-:W-:Y:S01]  /*0180*/  SHF.R.U32.HI R4, RZ, 0x15, R28.reuse ;  /* 0x00000015ff047819 */ /* 0x100fe2000001161c */
[----:B------:R-:W-:Y:S01]  /*0190*/  USEL UR38, UR40, 0x18, UP0 ;  /* 0x0000001828267887 */ /* 0x000fe20008000000 */
[----:B------:R-:W-:Y:S01]  /*01a0*/  ISETP.EQ.U32.AND P0, PT, R0, 0x1, P0 ;  /* 0x000000010000780c */ /* 0x000fe20000702070 */
[C---:B------:R-:W-:Y:S01]  /*01b0*/  FADD.FTZ R32, R28.reuse, 64 ;  /* 0x428000001c207421 */ /* 0x040fe20000010000 */
[----:B-1----:R-:W-:Y:S01]  /*01c0*/  LOP3.LUT R23, R23, UR4, RZ, 0xfc, !PT ;  /* 0x0000000417177c12 */ /* 0x002fe2000f8efcff */
[----:B------:R-:W-:Y:S01]  /*01d0*/  UIADD3 UR38, UPT, UPT, UR38, 0x1, URZ ;  /* 0x0000000126267890 */ /* 0x000fe2000fffe0ff */
[----:B------:R-:W-:Y:S01]  /*01e0*/  SHF.R.U32.HI R0, RZ, 0x14, R28 ;  /* 0x00000014ff007819 */ /* 0x000fe2000001161c */
[C---:B------:R-:W-:Y:S01]  /*01f0*/  FADD.FTZ R26, R28.reuse, 16384 ;  /* 0x468000001c1a7421 */ /* 0x040fe20000010000 */
[----:B-----5:R-:W-:Y:S01]  /*0200*/  ISETP.GE.AND P3, PT, R23, UR7, PT ;  /* 0x0000000717007c0c */ /* 0x020fe2000bf66270 */
[----:B------:R-:W-:Y:S01]  /*0210*/  FADD.FTZ R22, R28, 128 ;  /* 0x430000001c167421 */ /* 0x000fe20000010000 */
[----:B------:R-:W-:-:S02]  /*0220*/  LOP3.LUT R3, R0, 0x1, RZ, 0xc0, !PT ;  /* 0x0000000100037812 */ /* 0x000fc400078ec0ff */
[----:B------:R-:W-:Y:S02]  /*0230*/  LOP3.LUT R5, R4, 0x1, RZ, 0xc0, !PT ;  /* 0x0000000104057812 */ /* 0x000fe400078ec0ff */
[C---:B------:R-:W-:Y:S01]  /*0240*/  ISETP.GT.U32.AND P1, PT, R28.reuse, 0x7f800000, PT ;  /* 0x7f8000001c00780c */ /* 0x040fe20003f24070 */
[C---:B------:R-:W-:Y:S01]  /*0250*/  IMAD.IADD R3, R28.reuse, 0x1, R3 ;  /* 0x000000011c037824 */ /* 0x040fe200078e0203 */
[----:B------:R-:W-:Y:S01]  /*0260*/  ISETP.NE.AND P2, PT, RZ, UR5, PT ;  /* 0x00000005ff007c0c */ /* 0x000fe2000bf45270 */
[----:B------:R-:W-:Y:S01]  /*0270*/  IMAD.IADD R5, R28, 0x1, R5 ;  /* 0x000000011c057824 */ /* 0x000fe200078e0205 */
[----:B------:R-:W-:Y:S01]  /*0280*/  IADD3 R38, PT, PT, R39, 0x1, RZ ;  /* 0x0000000127267810 */ /* 0x000fe20007ffe0ff */
[----:B------:R-:W-:Y:S01]  /*0290*/  VIADD R36, R3, 0x487ffff ;  /* 0x0487ffff03247836 */ /* 0x000fe20000000000 */
[----:B0-----:R-:W-:Y:S01]  /*02a0*/  LOP3.LUT R37, R37, 0xffff, RZ, 0xc0, !PT ;  /* 0x0000ffff25257812 */ /* 0x001fe200078ec0ff */
[----:B------:R-:W-:Y:S01]  /*02b0*/  VIADD R31, R3, 0x407ffff ;  /* 0x0407ffff031f7836 */ /* 0x000fe20000000000 */
[C---:B------:R-:W-:Y:S01]  /*02c0*/  IADD3 R33, PT, PT, R5.reuse, 0x88fffff, RZ ;  /* 0x088fffff05217810 */ /* 0x040fe20007ffe0ff */
[----:B------:R-:W-:Y:S01]  /*02d0*/  VIADD R27, R5, 0x80fffff ;  /* 0x080fffff051b7836 */ /* 0x000fe20000000000 */
[----:B------:R-:W-:-:S02]  /*02e0*/  SEL R24, R24, 0x7c, P1 ;  /* 0x0000007c18187807 */ /* 0x000fc40000800000 */
[----:B------:R-:W-:Y:S02]  /*02f0*/  LOP3.LUT R34, R35, 0xff, RZ, 0xc0, !PT ;  /* 0x000000ff23227812 */ /* 0x000fe400078ec0ff */
[----:B------:R-:W-:Y:S02]  /*0300*/  LOP3.LUT R30, R32, 0xff, RZ, 0xc0, !PT ;  /* 0x000000ff201e7812 */ /* 0x000fe400078ec0ff */
[----:B------:R-:W-:Y:S02]  /*0310*/  SEL R25, RZ, 0x1, !P2 ;  /* 0x00000001ff197807 */ /* 0x000fe40005000000 */
[----:B------:R-:W-:Y:S02]  /*0320*/  @!P0 IADD3 R38, PT, PT, R39, RZ, RZ ;  /* 0x000000ff27268210 */ /* 0x000fe40007ffe0ff */
[----:B------:R-:W-:Y:S02]  /*0330*/  SHF.R.U32.HI R36, RZ, 0x14, R36 ;  /* 0x00000014ff247819 */ /* 0x000fe40000011624 */
[----:B------:R-:W-:-:S02]  /*0340*/  SHF.R.U32.HI R31, RZ, 0x14, R31 ;  /* 0x00000014ff1f7819 */ /* 0x000fc4000001161f */
[----:B------:R-:W-:Y:S02]  /*0350*/  SHF.R.U32.HI R33, RZ, 0x15, R33 ;  /* 0x00000015ff217819 */ /* 0x000fe40000011621 */
[----:B------:R-:W-:Y:S01]  /*0360*/  SHF.R.U32.HI R27, RZ, 0x15, R27 ;  /* 0x00000015ff1b7819 */ /* 0x000fe2000001161b */
[----:B--2---:R-:W-:Y:S06]  /*0370*/  @P3 BRA `(.L_x_547) ;  /* 0x0000001800d03947 */ /* 0x004fec0003800000 */
[----:B------:R-:W-:Y:S01]  /*0380*/  UISETP.NE.AND UP0, UPT, UR39, URZ, UPT ;  /* 0x000000ff2700728c */ /* 0x000fe2000bf05270 */
[----:B------:R-:W-:-:S08]  /*0390*/  CS2R R4, SRZ ;  /* 0x0000000000047805 */ /* 0x000fd0000001ff00 */
[----:B------:R-:W-:Y:S05]  /*03a0*/  BRA.U !UP0, `(.L_x_548) ;  /* 0x0000001108507547 */ /* 0x000fea000b800000 */
[----:B------:R-:W0:Y:S01]  /*03b0*/  LDCU.64 UR4, c[0x0][0x390] ;  /* 0x00007200ff0477ac */ /* 0x000e220008000a00 */
[----:B------:R-:W-:Y:S02]  /*03c0*/  HFMA2 R4, -RZ, RZ, 0, 0 ;  /* 0x00000000ff047431 */ /* 0x000fe400000001ff */
[----:B------:R-:W-:Y:S01]  /*03d0*/  IMAD.MOV.U32 R5, RZ, RZ, R23 ;  /* 0x000000ffff057224 */ /* 0x000fe200078e0017 */
        /* <DEDUP_REMOVED lines=267> */
[----:B------:R-:W-:-:S05]  /*1490*/  SHF.R.U32.HI R3, RZ, UR5, R3 ;  /* 0x00000005ff037c19 */ /* 0x000fca0008011603 */
[----:B------:R-:W-:-:S04]  /*14a0*/  IMAD.MOV R3, RZ, RZ, -R3 ;  /* 0x000000ffff037224 */ /* 0x000fc800078e0a03 */
[----:B-1----:R-:W-:-:S04]  /*14b0*/  IMAD R5, R3, UR6, R5 ;  /* 0x0000000603057c24 */ /* 0x002fc8000f8e0205 */
[----:B--2---:R-:W-:-:S07]  /*14c0*/  IMAD R0, R5, UR7, R0 ;  /* 0x0000000705007c24 */ /* 0x004fce000f8e0200 */
.L_x_549:
[----:B------:R-:W-:Y:S01]  /*14d0*/  MOV R4, R0 ;  /* 0x0000000000047202 */ /* 0x000fe20000000f00 */
[----:B------:R-:W-:-:S07]  /*14e0*/  IMAD.MOV.U32 R5, RZ, RZ, RZ ;  /* 0x000000ffff057224 */ /* 0x000fce00078e00ff */
.L_x_548:
        /* <DEDUP_REMOVED lines=17> */
.L_x_553:
[----:B------:R-:W0:Y:S02]  /*1600*/  LDC.U8 R3, c[0x0][0x528] ;  /* 0x00014a00ff037b82 */ /* 0x000e240000000000 */
[----:B0-----:R0:W-:Y:S01]  /*1610*/  STG.E.U8 desc[UR36][R4.64], R3 ;  /* 0x0000000304007986 */ /* 0x0011e2000c101124 */
[----:B------:R-:W-:Y:S05]  /*1620*/  BRA `(.L_x_555) ;  /* 0x0000000800207947 */ /* 0x000fea0003800000 */
.L_x_552:
        /* <DEDUP_REMOVED lines=8> */
.L_x_557:
[----:B------:R0:W-:Y:S01]  /*16b0*/  STG.E desc[UR36][R4.64], R37 ;  /* 0x0000002504007986 */ /* 0x0001e2000c101924 */
[----:B------:R-:W-:Y:S05]  /*16c0*/  BRA `(.L_x_555) ;  /* 0x0000000400f87947 */ /* 0x000fea0003800000 */
.L_x_556:
[----:B------:R-:W0:Y:S02]  /*16d0*/  LDC.U16 R3, c[0x0][0x528] ;  /* 0x00014a00ff037b82 */ /* 0x000e240000000400 */
[----:B0-----:R0:W-:Y:S01]  /*16e0*/  STG.E.U16 desc[UR36][R4.64], R3 ;  /* 0x0000000304007986 */ /* 0x0011e2000c101524 */
[----:B------:R-:W-:Y:S05]  /*16f0*/  BRA `(.L_x_555) ;  /* 0x0000000400ec7947 */ /* 0x000fea0003800000 */
.L_x_551:
        /* <DEDUP_REMOVED lines=8> */
.L_x_559:
[----:B------:R-:W-:-:S05]  /*1780*/  F2FP.F16.F32.PACK_AB R0, RZ, R28 ;  /* 0x0000001cff00723e */ /* 0x000fca00000000ff */
[----:B------:R0:W-:Y:S01]  /*1790*/  STG.E.U16 desc[UR36][R4.64], R0 ;  /* 0x0000000004007986 */ /* 0x0001e2000c101524 */
[----:B------:R-:W-:Y:S05]  /*17a0*/  BRA `(.L_x_555) ;  /* 0x0000000400c07947 */ /* 0x000fea0003800000 */
.L_x_558:
        /* <DEDUP_REMOVED lines=9> */
.L_x_561:
[----:B------:R-:W-:-:S04]  /*1840*/  F2FP.F16.F32.PACK_AB R3, RZ, R28 ;  /* 0x0000001cff03723e */ /* 0x000fc800000000ff */
[----:B------:R-:W-:-:S05]  /*1850*/  PRMT R3, R3, 0x5410, RZ ;  /* 0x0000541003037816 */ /* 0x000fca00000000ff */
[----:B------:R0:W-:Y:S01]  /*1860*/  STG.E desc[UR36][R4.64], R3 ;  /* 0x0000000304007986 */ /* 0x0001e2000c101924 */
[----:B------:R-:W-:Y:S05]  /*1870*/  BRA `(.L_x_555) ;  /* 0x00000004008c7947 */ /* 0x000fea0003800000 */
.L_x_560:
[----:B------:R0:W-:Y:S01]  /*1880*/  STG.E.64 desc[UR36][R4.64], R16 ;  /* 0x0000001004007986 */ /* 0x0001e2000c101b24 */
[----:B------:R-:W-:Y:S05]  /*1890*/  BRA `(.L_x_555) ;  /* 0x0000000400847947 */ /* 0x000fea0003800000 */
.L_x_550:
        /* <DEDUP_REMOVED lines=10> */
.L_x_564:
[----:B------:R-:W-:-:S05]  /*1940*/  CS2R R18, SRZ ;  /* 0x0000000000127805 */ /* 0x000fca000001ff00 */
[----:B------:R0:W-:Y:S01]  /*1950*/  STG.E.128 desc[UR36][R4.64], R16 ;  /* 0x0000001004007986 */ /* 0x0001e2000c101d24 */
[----:B------:R-:W-:Y:S05]  /*1960*/  BRA `(.L_x_555) ;  /* 0x0000000400507947 */ /* 0x000fea0003800000 */
.L_x_563:
        /* <DEDUP_REMOVED lines=12> */
.L_x_566:
[C---:B------:R-:W-:Y:S02]  /*1a30*/  ISETP.GE.U32.AND P1, PT, R28.reuse, 0x38800000, PT ;  /* 0x388000001c00780c */ /* 0x040fe40003f26070 */
[----:B------:R-:W-:Y:S02]  /*1a40*/  ISETP.GT.U32.AND P0, PT, R28, 0x477fffff, PT ;  /* 0x477fffff1c00780c */ /* 0x000fe40003f04070 */
[----:B------:R-:W-:-:S04]  /*1a50*/  SEL R3, R22, R27, !P1 ;  /* 0x0000001b16037207 */ /* 0x000fc80004800000 */
[----:B------:R-:W-:-:S05]  /*1a60*/  SEL R3, R24, R3, P0 ;  /* 0x0000000318037207 */ /* 0x000fca0000000000 */
[----:B------:R0:W-:Y:S01]  /*1a70*/  STG.E.U8 desc[UR36][R4.64], R3 ;  /* 0x0000000304007986 */ /* 0x0001e2000c101124 */
[----:B------:R-:W-:Y:S05]  /*1a80*/  BRA `(.L_x_555) ;  /* 0x0000000400087947 */ /* 0x000fea0003800000 */
.L_x_565:
[----:B------:R-:W-:-:S05]  /*1a90*/  F2FP.BF16.F32.PACK_AB R0, RZ, R28 ;  /* 0x0000001cff00723e */ /* 0x000fca00000010ff */
[----:B------:R0:W-:Y:S01]  /*1aa0*/  STG.E.U16 desc[UR36][R4.64], R0 ;  /* 0x0000000004007986 */ /* 0x0001e2000c101524 */
[----:B------:R-:W-:Y:S05]  /*1ab0*/  BRA `(.L_x_555) ;  /* 0x0000000000fc7947 */ /* 0x000fea0003800000 */
.L_x_562:
        /* <DEDUP_REMOVED lines=11> */
.L_x_569:
        /* <DEDUP_REMOVED lines=9> */
.L_x_570:
[----:B------:R4:W-:Y:S01]  /*1c00*/  STG.E.U8 desc[UR36][R4.64], R0 ;  /* 0x0000000004007986 */ /* 0x0009e2000c101124 */
[----:B------:R-:W-:Y:S05]  /*1c10*/  BRA `(.L_x_555) ;  /* 0x0000000000a47947 */ /* 0x000fea0003800000 */
.L_x_568:
        /* <DEDUP_REMOVED lines=9> */
.L_x_571:
[----:B------:R5:W-:Y:S01]  /*1cb0*/  STG.E.U8 desc[UR36][R4.64], R0 ;  /* 0x0000000004007986 */ /* 0x000be2000c101124 */
[----:B------:R-:W-:Y:S05]  /*1cc0*/  BRA `(.L_x_555) ;  /* 0x0000000000787947 */ /* 0x000fea0003800000 */
.L_x_567:
[----:B------:R-:W-:-:S13]  /*1cd0*/  ISETP.NE.AND P0, PT, R0, 0x1c, PT ;  /* 0x0000001c0000780c */ /* 0x000fda0003f05270 */
[----:B------:R-:W-:Y:S05]  /*1ce0*/  @!P0 BRA `(.L_x_572) ;  /* 0x00000000006c8947 */ /* 0x000fea0003800000 */
[----:B------:R-:W-:-:S13]  /*1cf0*/  ISETP.NE.AND P0, PT, R0, 0x1d, PT ;  /* 0x0000001d0000780c */ /* 0x000fda0003f05270 */
[----:B------:R-:W-:Y:S05]  /*1d00*/  @!P0 BRA `(.L_x_573) ;  /* 0x00000000005c8947 */ /* 0x000fea0003800000 */
[----:B------:R-:W-:-:S13]  /*1d10*/  ISETP.NE.AND P0, PT, R0, 0x2c, PT ;  /* 0x0000002c0000780c */ /* 0x000fda0003f05270 */
[----:B------:R-:W-:Y:S05]  /*1d20*/  @!P0 BRA `(.L_x_574) ;  /* 0x0000000000448947 */ /* 0x000fea0003800000 */
.L_x_554:
[----:B------:R-:W-:Y:S01]  /*1d30*/  MOV R14, 0x0 ;  /* 0x00000000000e7802 */ /* 0x000fe20000000f00 */
[----:B------:R-:W0:Y:S01]  /*1d40*/  LDCU.64 UR4, c[0x4][0x190] ;  /* 0x01003200ff0477ac */ /* 0x000e220008000a00 */
[----:B------:R-:W-:Y:S02]  /*1d50*/  HFMA2 R12, -RZ, RZ, 0, 5.9604644775390625e-08 ;  /* 0x00000001ff0c7431 */ /* 0x000fe400000001ff */
[----:B------:R-:W-:Y:S01]  /*1d60*/  IMAD.MOV.U32 R8, RZ, RZ, 0x65 ;  /* 0x00000065ff087424 */ /* 0x000fe200078e00ff */
[----:B------:R-:W1:Y:S01]  /*1d70*/  LDCU.64 UR6, c[0x4][0x198] ;  /* 0x01003300ff0677ac */ /* 0x000e620008000a00 */
[----:B------:R-:W2:Y:S01]  /*1d80*/  LDC.64 R14, c[0x4][R14] ;  /* 0x010000000e0e7b82 */ /* 0x000ea20000000a00 */
[----:B------:R-:W-:Y:S01]  /*1d90*/  IMAD.MOV.U32 R13, RZ, RZ, RZ ;  /* 0x000000ffff0d7224 */ /* 0x000fe200078e00ff */
[----:B------:R-:W3:Y:S01]  /*1da0*/  LDCU.64 UR8, c[0x4][0x98] ;  /* 0x01001300ff0877ac */ /* 0x000ee20008000a00 */
[----:B0-----:R-:W-:Y:S01]  /*1db0*/  IMAD.U32 R4, RZ, RZ, UR4 ;  /* 0x00000004ff047e24 */ /* 0x001fe2000f8e00ff */
[----:B------:R-:W-:Y:S01]  /*1dc0*/  MOV R5, UR5 ;  /* 0x0000000500057c02 */ /* 0x000fe20008000f00 */
[----:B-1----:R-:W-:-:S02]  /*1dd0*/  IMAD.U32 R6, RZ, RZ, UR6 ;  /* 0x00000006ff067e24 */ /* 0x002fc4000f8e00ff */
[----:B------:R-:W-:Y:S01]  /*1de0*/  IMAD.U32 R7, RZ, RZ, UR7 ;  /* 0x00000007ff077e24 */ /* 0x000fe2000f8e00ff */
[----:B---3--:R-:W-:Y:S01]  /*1df0*/  MOV R10, UR8 ;  /* 0x00000008000a7c02 */ /* 0x008fe20008000f00 */
[----:B------:R-:W-:-:S07]  /*1e00*/  IMAD.U32 R11, RZ, RZ, UR9 ;  /* 0x00000009ff0b7e24 */ /* 0x000fce000f8e00ff */
[----:B------:R-:W-:-:S07]  /*1e10*/  LEPC R20, `(.L_x_575) ;  /* 0x000000001014794e */ /* 0x000fce0000000000 */
[----:B--2---:R-:W-:Y:S05]  /*1e20*/  CALL.ABS.NOINC R14 ;  /* 0x000000000e007343 */ /* 0x004fea0003c00000 */
.L_x_575:
[----:B------:R-:W-:Y:S05]  /*1e30*/  BRA `(.L_x_555) ;  /* 0x00000000001c7947 */ /* 0x000fea0003800000 */
.L_x_574:
[----:B------:R-:W-:-:S04]  /*1e40*/  ISETP.NE.AND P0, PT, R39, 0xff, PT ;  /* 0x000000ff2700780c */ /* 0x000fc80003f05270 */
[----:B------:R-:W-:-:S05]  /*1e50*/  SEL R3, R38, 0xffff, P0 ;  /* 0x0000ffff26037807 */ /* 0x000fca0000000000 */
[----:B------:R2:W-:Y:S01]  /*1e60*/  STG.E.U8 desc[UR36][R4.64], R3 ;  /* 0x0000000304007986 */ /* 0x0005e2000c101124 */
[----:B------:R-:W-:Y:S05]  /*1e70*/  BRA `(.L_x_555) ;  /* 0x00000000000c7947 */ /* 0x000fea0003800000 */
.L_x_573:
[----:B------:R1:W-:Y:S01]  /*1e80*/  STG.E.64 desc[UR36][R4.64], R40 ;  /* 0x0000002804007986 */ /* 0x0003e2000c101b24 */
[----:B------:R-:W-:Y:S05]  /*1e90*/  BRA `(.L_x_555) ;  /* 0x0000000000047947 */ /* 0x000fea0003800000 */
.L_x_572:
[----:B------:R0:W-:Y:S02]  /*1ea0*/  STG.E desc[UR36][R4.64], R37 ;  /* 0x0000002504007986 */ /* 0x0001e4000c101924 */
.L_x_555:
[----:B------:R-:W-:-:S07]  /*1eb0*/  VIADD R23, R23, 0x80 ;  /* 0x0000008017177836 */ /* 0x000fce0000000000 */
.L_x_547:
[----:B------:R-:W-:Y:S05]  /*1ec0*/  BSYNC.RECONVERGENT B6 ;  /* 0x0000000000067941 */ /* 0x000fea0003800200 */
.L_x_546:
        /* <DEDUP_REMOVED lines=282> */
.L_x_579:
[----:B------:R-:W-:Y:S01]  /*3070*/  MOV R4, R0 ;  /* 0x0000000000047202 */ /* 0x000fe20000000f00 */
[----:B------:R-:W-:-:S07]  /*3080*/  IMAD.MOV.U32 R5, RZ, RZ, RZ ;  /* 0x000000ffff057224 */ /* 0x000fce00078e00ff */
.L_x_578:
        /* <DEDUP_REMOVED lines=17> */
.L_x_583:
[----:B------:R-:W0:Y:S02]  /*31a0*/  LDC.U8 R3, c[0x0][0x528] ;  /* 0x00014a00ff037b82 */ /* 0x000e240000000000 */
[----:B0-----:R0:W-:Y:S01]  /*31b0*/  STG.E.U8 desc[UR36][R4.64], R3 ;  /* 0x0000000304007986 */ /* 0x0011e2000c101124 */
[----:B------:R-:W-:Y:S05]  /*31c0*/  BRA `(.L_x_585) ;  /* 0x00000008001c7947 */ /* 0x000fea0003800000 */
.L_x_582:
        /* <DEDUP_REMOVED lines=8> */
.L_x_587:
[----:B------:R0:W-:Y:S01]  /*3250*/  STG.E desc[UR36][R4.64], R37 ;  /* 0x0000002504007986 */ /* 0x0001e2000c101924 */
[----:B------:R-:W-:Y:S05]  /*3260*/  BRA `(.L_x_585) ;  /* 0x0000000400f47947 */ /* 0x000fea0003800000 */
.L_x_586:
[----:B------:R-:W0:Y:S02]  /*3270*/  LDC.U16 R3, c[0x0][0x528] ;  /* 0x00014a00ff037b82 */ /* 0x000e240000000400 */
[----:B0-----:R0:W-:Y:S01]  /*3280*/  STG.E.U16 desc[UR36][R4.64], R3 ;  /* 0x0000000304007986 */ /* 0x0011e2000c101524 */
[----:B------:R-:W-:Y:S05]  /*3290*/  BRA `(.L_x_585) ;  /* 0x0000000400e87947 */ /* 0x000fea0003800000 */
.L_x_581:
        /* <DEDUP_REMOVED lines=8> */
.L_x_589:
[----:B------:R-:W-:-:S05]  /*3320*/  F2FP.F16.F32.PACK_AB R0, RZ, R28 ;  /* 0x0000001cff00723e */ /* 0x000fca00000000ff */
[----:B------:R0:W-:Y:S01]  /*3330*/  STG.E.U16 desc[UR36][R4.64], R0 ;  /* 0x0000000004007986 */ /* 0x0001e2000c101524 */
[----:B------:R-:W-:Y:S05]  /*3340*/  BRA `(.L_x_585) ;  /* 0x0000000400bc7947 */ /* 0x000fea0003800000 */
.L_x_588:
        /* <DEDUP_REMOVED lines=9> */
.L_x_591:
[----:B------:R-:W-:-:S04]  /*33e0*/  F2FP.F16.F32.PACK_AB R0, RZ, R28 ;  /* 0x0000001cff00723e */ /* 0x000fc800000000ff */
[----:B------:R-:W-:-:S05]  /*33f0*/  PRMT R0, R0, 0x5410, RZ ;  /* 0x0000541000007816 */ /* 0x000fca00000000ff */
[----:B------:R0:W-:Y:S01]  /*3400*/  STG.E desc[UR36][R4.64], R0 ;  /* 0x0000000004007986 */ /* 0x0001e2000c101924 */
[----:B------:R-:W-:Y:S05]  /*3410*/  BRA `(.L_x_585) ;  /* 0x0000000400887947 */ /* 0x000fea0003800000 */
.L_x_590:
[----:B------:R0:W-:Y:S01]  /*3420*/  STG.E.64 desc[UR36][R4.64], R16 ;  /* 0x0000001004007986 */ /* 0x0001e2000c101b24 */
[----:B------:R-:W-:Y:S05]  /*3430*/  BRA `(.L_x_585) ;  /* 0x0000000400807947 */ /* 0x000fea0003800000 */
.L_x_580:
        /* <DEDUP_REMOVED lines=10> */
.L_x_594:
[----:B------:R-:W-:-:S05]  /*34e0*/  CS2R R18, SRZ ;  /* 0x0000000000127805 */ /* 0x000fca000001ff00 */
[----:B------:R0:W-:Y:S01]  /*34f0*/  STG.E.128 desc[UR36][R4.64], R16 ;  /* 0x0000001004007986 */ /* 0x0001e2000c101d24 */
[----:B------:R-:W-:Y:S05]  /*3500*/  BRA `(.L_x_585) ;  /* 0x00000004004c7947 */ /* 0x000fea0003800000 */
.L_x_593:
        /* <DEDUP_REMOVED lines=12> */
.L_x_596:
[C---:B------:R-:W-:Y:S02]  /*35d0*/  ISETP.GE.U32.AND P0, PT, R28.reuse, 0x38800000, PT ;  /* 0x388000001c00780c */ /* 0x040fe40003f06070 */
[----:B------:R-:W-:Y:S02]  /*35e0*/  ISETP.GT.U32.AND P1, PT, R28, 0x477fffff, PT ;  /* 0x477fffff1c00780c */ /* 0x000fe40003f24070 */
[----:B------:R-:W-:-:S04]  /*35f0*/  SEL R3, R22, R27, !P0 ;  /* 0x0000001b16037207 */ /* 0x000fc80004000000 */
[----:B------:R-:W-:-:S05]  /*3600*/  SEL R3, R24, R3, P1 ;  /* 0x0000000318037207 */ /* 0x000fca0000800000 */
[----:B------:R0:W-:Y:S01]  /*3610*/  STG.E.U8 desc[UR36][R4.64], R3 ;  /* 0x0000000304007986 */ /* 0x0001e2000c101124 */
[----:B------:R-:W-:Y:S05]  /*3620*/  BRA `(.L_x_585) ;  /* 0x0000000400047947 */ /* 0x000fea0003800000 */
.L_x_595:
[----:B------:R-:W-:-:S05]  /*3630*/  F2FP.BF16.F32.PACK_AB R0, RZ, R28 ;  /* 0x0000001cff00723e */ /* 0x000fca00000010ff */
[----:B------:R0:W-:Y:S01]  /*3640*/  STG.E.U16 desc[UR36][R4.64], R0 ;  /* 0x0000000004007986 */ /* 0x0001e2000c101524 */
[----:B------:R-:W-:Y:S05]  /*3650*/  BRA `(.L_x_585) ;  /* 0x0000000000f87947 */ /* 0x000fea0003800000 */
.L_x_592:
        /* <DEDUP_REMOVED lines=11> */
.L_x_599:
        /* <DEDUP_REMOVED lines=9> */
.L_x_600:
[----:B------:R4:W-:Y:S01]  /*37a0*/  STG.E.U8 desc[UR36][R4.64], R0 ;  /* 0x0000000004007986 */ /* 0x0009e2000c101124 */
[----:B------:R-:W-:Y:S05]  /*37b0*/  BRA `(.L_x_585) ;  /* 0x0000000000a07947 */ /* 0x000fea0003800000 */
.L_x_598:
        /* <DEDUP_REMOVED lines=9> */
.L_x_601:
[----:B------:R5:W-:Y:S01]  /*3850*/  STG.E.U8 desc[UR36][R4.64], R0 ;  /* 0x0000000004007986 */ /* 0x000be2000c101124 */
[----:B------:R-:W-:Y:S05]  /*3860*/  BRA `(.L_x_585) ;  /* 0x0000000000747947 */ /* 0x000fea0003800000 */
.L_x_597:
        /* <DEDUP_REMOVED lines=9> */
.L_x_584:
[----:B------:R-:W-:Y:S01]  /*3900*/  MOV R14, 0x0 ;  /* 0x00000000000e7802 */ /* 0x000fe20000000f00 */
[----:B------:R-:W2:Y:S01]  /*3910*/  LDCU.64 UR4, c[0x4][0x190] ;  /* 0x01003200ff0477ac */ /* 0x000ea20008000a00 */
[----:B------:R-:W-:Y:S02]  /*3920*/  HFMA2 R12, -RZ, RZ, 0, 5.9604644775390625e-08 ;  /* 0x00000001ff0c7431 */ /* 0x000fe400000001ff */
[----:B------:R-:W-:Y:S01]  /*3930*/  IMAD.MOV.U32 R8, RZ, RZ, 0x65 ;  /* 0x00000065ff087424 */ /* 0x000fe200078e00ff */
[----:B------:R-:W0:Y:S01]  /*3940*/  LDCU.64 UR6, c[0x4][0x198] ;  /* 0x01003300ff0677ac */ /* 0x000e220008000a00 */
[----:B------:R-:W1:Y:S01]  /*3950*/  LDC.64 R14, c[0x4][R14] ;  /* 0x010000000e0e7b82 */ /* 0x000e620000000a00 */
[----:B------:R-:W-:Y:S01]  /*3960*/  IMAD.MOV.U32 R13, RZ, RZ, RZ ;  /* 0x000000ffff0d7224 */ /* 0x000fe200078e00ff */
[----:B------:R-:W3:Y:S01]  /*3970*/  LDCU.64 UR8, c[0x4][0x98] ;  /* 0x01001300ff0877ac */ /* 0x000ee20008000a00 */
[----:B--2---:R-:W-:Y:S01]  /*3980*/  IMAD.U32 R4, RZ, RZ, UR4 ;  /* 0x00000004ff047e24 */ /* 0x004fe2000f8e00ff */
[----:B------:R-:W-:Y:S01]  /*3990*/  MOV R5, UR5 ;  /* 0x0000000500057c02 */ /* 0x000fe20008000f00 */
[----:B0-----:R-:W-:-:S02]  /*39a0*/  IMAD.U32 R6, RZ, RZ, UR6 ;  /* 0x00000006ff067e24 */ /* 0x001fc4000f8e00ff */
[----:B------:R-:W-:Y:S01]  /*39b0*/  IMAD.U32 R7, RZ, RZ, UR7 ;  /* 0x00000007ff077e24 */ /* 0x000fe2000f8e00ff */
[----:B---3--:R-:W-:Y:S01]  /*39c0*/  MOV R10, UR8 ;  /* 0x00000008000a7c02 */ /* 0x008fe20008000f00 */
[----:B------:R-:W-:-:S07]  /*39d0*/  IMAD.U32 R11, RZ, RZ, UR9 ;  /* 0x00000009ff0b7e24 */ /* 0x000fce000f8e00ff */
[----:B------:R-:W-:-:S07]  /*39e0*/  LEPC R20, `(.L_x_604) ;  /* 0x000000001014794e */ /* 0x000fce0000000000 */
[----:B-1----:R-:W-:Y:S05]  /*39f0*/  CALL.ABS.NOINC R14 ;  /* 0x000000000e007343 */ /* 0x002fea0003c00000 */
.L_x_604:
[----:B------:R-:W-:Y:S05]  /*3a00*/  BRA `(.L_x_585) ;  /* 0x00000000000c7947 */ /* 0x000fea0003800000 */
.L_x_603:
[----:B------:R1:W-:Y:S01]  /*3a10*/  STG.E.64 desc[UR36][R4.64], R40 ;  /* 0x0000002804007986 */ /* 0x0003e2000c101b24 */
[----:B------:R-:W-:Y:S05]  /*3a20*/  BRA `(.L_x_585) ;  /* 0x0000000000047947 */ /* 0x000fea0003800000 */
.L_x_602:
[----:B------:R0:W-:Y:S02]  /*3a30*/  STG.E desc[UR36][R4.64], R37 ;  /* 0x0000002504007986 */ /* 0x0001e4000c101924 */
.L_x_585:
[----:B------:R-:W-:-:S07]  /*3a40*/  VIADD R23, R23, 0x80 ;  /* 0x0000008017177836 */ /* 0x000fce0000000000 */
.L_x_577:
[----:B------:R-:W-:Y:S05]  /*3a50*/  BSYNC.RECONVERGENT B6 ;  /* 0x0000000000067941 */ /* 0x000fea0003800200 */
.L_x_576:
        /* <DEDUP_REMOVED lines=282> */
.L_x_608:
[----:B------:R-:W-:Y:S01]  /*4c00*/  MOV R4, R0 ;  /* 0x0000000000047202 */ /* 0x000fe20000000f00 */
[----:B------:R-:W-:-:S07]  /*4c10*/  IMAD.MOV.U32 R5, RZ, RZ, RZ ;  /* 0x000000ffff057224 */ /* 0x000fce00078e00ff */
.L_x_607:
        /* <DEDUP_REMOVED lines=17> */
.L_x_612:
[----:B------:R-:W0:Y:S02]  /*4d30*/  LDC.U8 R3, c[0x0][0x528] ;  /* 0x00014a00ff037b82 */ /* 0x000e240000000000 */
[----:B0-----:R3:W-:Y:S01]  /*4d40*/  STG.E.U8 desc[UR36][R4.64], R3 ;  /* 0x0000000304007986 */ /* 0x0017e2000c101124 */
[----:B------:R-:W-:Y:S05]  /*4d50*/  BRA `(.L_x_614) ;  /* 0x00000008001c7947 */ /* 0x000fea0003800000 */
.L_x_611:
        /* <DEDUP_REMOVED lines=8> */
.L_x_616:
[----:B------:R1:W-:Y:S01]  /*4de0*/  STG.E desc[UR36][R4.64], R37 ;  /* 0x0000002504007986 */ /* 0x0003e2000c101924 */
[----:B------:R-:W-:Y:S05]  /*4df0*/  BRA `(.L_x_614) ;  /* 0x0000000400f47947 */ /* 0x000fea0003800000 */
.L_x_615:
[----:B------:R-:W0:Y:S02]  /*4e00*/  LDC.U16 R3, c[0x0][0x528] ;  /* 0x00014a00ff037b82 */ /* 0x000e240000000400 */
[----:B0-----:R2:W-:Y:S01]  /*4e10*/  STG.E.U16 desc[UR36][R4.64], R3 ;  /* 0x0000000304007986 */ /* 0x0015e2000c101524 */
[----:B------:R-:W-:Y:S05]  /*4e20*/  BRA `(.L_x_614) ;  /* 0x0000000400e87947 */ /* 0x000fea0003800000 */
.L_x_610:
        /* <DEDUP_REMOVED lines=8> */
.L_x_618:
[----:B------:R-:W-:-:S05]  /*4eb0*/  F2FP.F16.F32.PACK_AB R0, RZ, R28 ;  /* 0x0000001cff00723e */ /* 0x000fca00000000ff */
[----:B------:R0:W-:Y:S01]  /*4ec0*/  STG.E.U16 desc[UR36][R4.64], R0 ;  /* 0x0000000004007986 */ /* 0x0001e2000c101524 */
[----:B------:R-:W-:Y:S05]  /*4ed0*/  BRA `(.L_x_614) ;  /* 0x0000000400bc7947 */ /* 0x000fea0003800000 */
.L_x_617:
        /* <DEDUP_REMOVED lines=9> */
.L_x_620:
[----:B------:R-:W-:-:S04]  /*4f70*/  F2FP.F16.F32.PACK_AB R0, RZ, R28 ;  /* 0x0000001cff00723e */ /* 0x000fc800000000ff */
[----:B------:R-:W-:-:S05]  /*4f80*/  PRMT R0, R0, 0x5410, RZ ;  /* 0x0000541000007816 */ /* 0x000fca00000000ff */
[----:B------:R0:W-:Y:S01]  /*4f90*/  STG.E desc[UR36][R4.64], R0 ;  /* 0x0000000004007986 */ /* 0x0001e2000c101924 */
[----:B------:R-:W-:Y:S05]  /*4fa0*/  BRA `(.L_x_614) ;  /* 0x0000000400887947 */ /* 0x000fea0003800000 */
.L_x_619:
[----:B------:R5:W-:Y:S01]  /*4fb0*/  STG.E.64 desc[UR36][R4.64], R16 ;  /* 0x0000001004007986 */ /* 0x000be2000c101b24 */
[----:B------:R-:W-:Y:S05]  /*4fc0*/  BRA `(.L_x_614) ;  /* 0x0000000400807947 */ /* 0x000fea0003800000 */
.L_x_609:
        /* <DEDUP_REMOVED lines=10> */
.L_x_623:
[----:B------:R-:W-:-:S05]  /*5070*/  CS2R R18, SRZ ;  /* 0x0000000000127805 */ /* 0x000fca000001ff00 */
[----:B------:R0:W-:Y:S01]  /*5080*/  STG.E.128 desc[UR36][R4.64], R16 ;  /* 0x0000001004007986 */ /* 0x0001e2000c101d24 */
[----:B------:R-:W-:Y:S05]  /*5090*/  BRA `(.L_x_614) ;  /* 0x00000004004c7947 */ /* 0x000fea0003800000 */
.L_x_622:
        /* <DEDUP_REMOVED lines=12> */
.L_x_625:
[C---:B------:R-:W-:Y:S02]  /*5160*/  ISETP.GE.U32.AND P0, PT, R28.reuse, 0x38800000, PT ;  /* 0x388000001c00780c */ /* 0x040fe40003f06070 */
[----:B------:R-:W-:Y:S02]  /*5170*/  ISETP.GT.U32.AND P1, PT, R28, 0x477fffff, PT ;  /* 0x477fffff1c00780c */ /* 0x000fe40003f24070 */
[----:B------:R-:W-:-:S04]  /*5180*/  SEL R3, R22, R27, !P0 ;  /* 0x0000001b16037207 */ /* 0x000fc80004000000 */
[----:B------:R-:W-:-:S05]  /*5190*/  SEL R3, R24, R3, P1 ;  /* 0x0000000318037207 */ /* 0x000fca0000800000 */
[----:B------:R0:W-:Y:S01]  /*51a0*/  STG.E.U8 desc[UR36][R4.64], R3 ;  /* 0x0000000304007986 */ /* 0x0001e2000c101124 */
[----:B------:R-:W-:Y:S05]  /*51b0*/  BRA `(.L_x_614) ;  /* 0x0000000400047947 */ /* 0x000fea0003800000 */
.L_x_624:
[----:B------:R-:W-:-:S05]  /*51c0*/  F2FP.BF16.F32.PACK_AB R0, RZ, R28 ;  /* 0x0000001cff00723e */ /* 0x000fca00000010ff */
[----:B------:R0:W-:Y:S01]  /*51d0*/  STG.E.U16 desc[UR36][R4.64], R0 ;  /* 0x0000000004007986 */ /* 0x0001e2000c101524 */
[----:B------:R-:W-:Y:S05]  /*51e0*/  BRA `(.L_x_614) ;  /* 0x0000000000f87947 */ /* 0x000fea0003800000 */
.L_x_621:
        /* <DEDUP_REMOVED lines=11> */
.L_x_628:
        /* <DEDUP_REMOVED lines=9> */
.L_x_629:
[----:B------:R0:W-:Y:S01]  /*5330*/  STG.E.U8 desc[UR36][R4.64], R0 ;  /* 0x0000000004007986 */ /* 0x0001e2000c101124 */
[----:B------:R-:W-:Y:S05]  /*5340*/  BRA `(.L_x_614) ;  /* 0x0000000000a07947 */ /* 0x000fea0003800000 */
.L_x_627:
        /* <DEDUP_REMOVED lines=9> */
.L_x_630:
[----:B------:R0:W-:Y:S01]  /*53e0*/  STG.E.U8 desc[UR36][R4.64], R0 ;  /* 0x0000000004007986 */ /* 0x0001e2000c101124 */
[----:B------:R-:W-:Y:S05]  /*53f0*/  BRA `(.L_x_614) ;  /* 0x0000000000747947 */ /* 0x000fea0003800000 */
.L_x_626:
        /* <DEDUP_REMOVED lines=9> */
.L_x_613:
        /* <DEDUP_REMOVED lines=16> */
.L_x_633:
[----:B------:R-:W-:Y:S05]  /*5590*/  BRA `(.L_x_614) ;  /* 0x00000000000c7947 */ /* 0x000fea0003800000 */
.L_x_632:
[----:B------:R0:W-:Y:S01]  /*55a0*/  STG.E.64 desc[UR36][R4.64], R40 ;  /* 0x0000002804007986 */ /* 0x0001e2000c101b24 */
[----:B------:R-:W-:Y:S05]  /*55b0*/  BRA `(.L_x_614) ;  /* 0x0000000000047947 */ /* 0x000fea0003800000 */
.L_x_631:
[----:B------:R0:W-:Y:S02]  /*55c0*/  STG.E desc[UR36][R4.64], R37 ;  /* 0x0000002504007986 */ /* 0x0001e4000c101924 */
.L_x_614:
[----:B------:R-:W-:-:S07]  /*55d0*/  VIADD R23, R23, 0x80 ;  /* 0x0000008017177836 */ /* 0x000fce0000000000 */
.L_x_606:
[----:B------:R-:W-:Y:S05]  /*55e0*/  BSYNC.RECONVERGENT B6 ;  /* 0x0000000000067941 */ /* 0x000fea0003800200 */
.L_x_605:
        /* <DEDUP_REMOVED lines=281> */
.L_x_635:
[----:B------:R-:W-:Y:S02]  /*6780*/  HFMA2 R5, -RZ, RZ, 0, 0 ;  /* 0x00000000ff057431 */ /* 0x000fe400000001ff */
[----:B------:R-:W-:-:S07]  /*6790*/  IMAD.MOV.U32 R4, RZ, RZ, R0 ;  /* 0x000000ffff047224 */ /* 0x000fce00078e0000 */
.L_x_634:
        /* <DEDUP_REMOVED lines=17> */
.L_x_639:
[----:B------:R-:W0:Y:S02]  /*68b0*/  LDC.U8 R3, c[0x0][0x528] ;  /* 0x00014a00ff037b82 */ /* 0x000e240000000000 */
[----:B0-----:R-:W-:Y:S01]  /*68c0*/  STG.E.U8 desc[UR36][R4.64], R3 ;  /* 0x0000000304007986 */ /* 0x001fe2000c101124 */
[----:B------:R-:W-:Y:S05]  /*68d0*/  EXIT ;  /* 0x000000000000794d */ /* 0x000fea0003800000 */
.L_x_638:
        /* <DEDUP_REMOVED lines=8> */
.L_x_642:
[----:B------:R-:W-:Y:S01]  /*6960*/  STG.E desc[UR36][R4.64], R37 ;  /* 0x0000002504007986 */ /* 0x000fe2000c101924 */
[----:B------:R-:W-:Y:S05]  /*6970*/  EXIT ;  /* 0x000000000000794d */ /* 0x000fea0003800000 */
.L_x_641:
[----:B------:R-:W0:Y:S02]  /*6980*/  LDC.U16 R3, c[0x0][0x528] ;  /* 0x00014a00ff037b82 */ /* 0x000e240000000400 */
[----:B0-----:R-:W-:Y:S01]  /*6990*/  STG.E.U16 desc[UR36][R4.64], R3 ;  /* 0x0000000304007986 */ /* 0x001fe2000c101524 */
[----:B------:R-:W-:Y:S05]  /*69a0*/  EXIT ;  /* 0x000000000000794d */ /* 0x000fea0003800000 */
.L_x_637:
        /* <DEDUP_REMOVED lines=8> */
.L_x_644:
[----:B------:R-:W-:-:S05]  /*6a30*/  F2FP.F16.F32.PACK_AB R28, RZ, R28 ;  /* 0x0000001cff1c723e */ /* 0x000fca00000000ff */
[----:B------:R-:W-:Y:S01]  /*6a40*/  STG.E.U16 desc[UR36][R4.64], R28 ;  /* 0x0000001c04007986 */ /* 0x000fe2000c101524 */
[----:B------:R-:W-:Y:S05]  /*6a50*/  EXIT ;  /* 0x000000000000794d */ /* 0x000fea0003800000 */
.L_x_643:
        /* <DEDUP_REMOVED lines=9> */
.L_x_646:
[----:B------:R-:W-:-:S04]  /*6af0*/  F2FP.F16.F32.PACK_AB R28, RZ, R28 ;  /* 0x0000001cff1c723e */ /* 0x000fc800000000ff */
[----:B------:R-:W-:-:S05]  /*6b00*/  PRMT R28, R28, 0x5410, RZ ;  /* 0x000054101c1c7816 */ /* 0x000fca00000000ff */
[----:B------:R-:W-:Y:S01]  /*6b10*/  STG.E desc[UR36][R4.64], R28 ;  /* 0x0000001c04007986 */ /* 0x000fe2000c101924 */
[----:B------:R-:W-:Y:S05]  /*6b20*/  EXIT ;  /* 0x000000000000794d */ /* 0x000fea0003800000 */
.L_x_645:
[----:B------:R-:W-:Y:S01]  /*6b30*/  STG.E.64 desc[UR36][R4.64], R16 ;  /* 0x0000001004007986 */ /* 0x000fe2000c101b24 */
[----:B------:R-:W-:Y:S05]  /*6b40*/  EXIT ;  /* 0x000000000000794d */ /* 0x000fea0003800000 */
.L_x_636:
        /* <DEDUP_REMOVED lines=10> */
.L_x_649:
[----:B------:R-:W-:-:S05]  /*6bf0*/  CS2R R18, SRZ ;  /* 0x0000000000127805 */ /* 0x000fca000001ff00 */
[----:B------:R-:W-:Y:S01]  /*6c00*/  STG.E.128 desc[UR36][R4.64], R16 ;  /* 0x0000001004007986 */ /* 0x000fe2000c101d24 */
[----:B------:R-:W-:Y:S05]  /*6c10*/  EXIT ;  /* 0x000000000000794d */ /* 0x000fea0003800000 */
.L_x_648:
        /* <DEDUP_REMOVED lines=12> */
.L_x_651:
[C---:B------:R-:W-:Y:S02]  /*6ce0*/  ISETP.GT.U32.AND P1, PT, R28.reuse, 0x477fffff, PT ;  /* 0x477fffff1c00780c */ /* 0x040fe40003f24070 */
[----:B------:R-:W-:-:S11]  /*6cf0*/  ISETP.GE.U32.AND P0, PT, R28, 0x38800000, PT ;  /* 0x388000001c00780c */ /* 0x000fd60003f06070 */
[----:B------:R-:W-:-:S05]  /*6d00*/  @!P1 SEL R24, R22, R27, !P0 ;  /* 0x0000001b16189207 */ /* 0x000fca0004000000 */
[----:B------:R-:W-:Y:S01]  /*6d10*/  STG.E.U8 desc[UR36][R4.64], R24 ;  /* 0x0000001804007986 */ /* 0x000fe2000c101124 */
[----:B------:R-:W-:Y:S05]  /*6d20*/  EXIT ;  /* 0x000000000000794d */ /* 0x000fea0003800000 */
.L_x_650:
[----:B------:R-:W-:-:S05]  /*6d30*/  F2FP.BF16.F32.PACK_AB R28, RZ, R28 ;  /* 0x0000001cff1c723e */ /* 0x000fca00000010ff */
[----:B------:R-:W-:Y:S01]  /*6d40*/  STG.E.U16 desc[UR36][R4.64], R28 ;  /* 0x0000001c04007986 */ /* 0x000fe2000c101524 */
[----:B------:R-:W-:Y:S05]  /*6d50*/  EXIT ;  /* 0x000000000000794d */ /* 0x000fea0003800000 */
.L_x_647:
        /* <DEDUP_REMOVED lines=11> */
.L_x_654:
        /* <DEDUP_REMOVED lines=9> */
.L_x_655:
[----:B------:R-:W-:Y:S01]  /*6ea0*/  STG.E.U8 desc[UR36][R4.64], R2 ;  /* 0x0000000204007986 */ /* 0x000fe2000c101124 */
[----:B------:R-:W-:Y:S05]  /*6eb0*/  EXIT ;  /* 0x000000000000794d */ /* 0x000fea0003800000 */
.L_x_653:
        /* <DEDUP_REMOVED lines=9> */
.L_x_656:
[----:B------:R-:W-:Y:S01]  /*6f50*/  STG.E.U8 desc[UR36][R4.64], R2 ;  /* 0x0000000204007986 */ /* 0x000fe2000c101124 */
[----:B------:R-:W-:Y:S05]  /*6f60*/  EXIT ;  /* 0x000000000000794d */ /* 0x000fea0003800000 */
.L_x_652:
        /* <DEDUP_REMOVED lines=9> */
.L_x_640:
[----:B------:R-:W-:Y:S01]  /*7000*/  MOV R0, 0x0 ;  /* 0x0000000000007802 */ /* 0x000fe20000000f00 */
[----:B------:R-:W1:Y:S01]  /*7010*/  LDCU.64 UR4, c[0x4][0x190] ;  /* 0x01003200ff0477ac */ /* 0x000e620008000a00 */
[----:B------:R-:W-:Y:S02]  /*7020*/  HFMA2 R8, -RZ, RZ, 0, 6.020069122314453125e-06 ;  /* 0x00000065ff087431 */ /* 0x000fe400000001ff */
[----:B------:R-:W-:Y:S01]  /*7030*/  IMAD.MOV.U32 R12, RZ, RZ, 0x1 ;  /* 0x00000001ff0c7424 */ /* 0x000fe200078e00ff */
[----:B0-----:R0:W2:Y:S01]  /*7040*/  LDC.64 R2, c[0x4][R0] ;  /* 0x0100000000027b82 */ /* 0x0010a20000000a00 */
[----:B------:R-:W3:Y:S01]  /*7050*/  LDCU.64 UR6, c[0x4][0x198] ;  /* 0x01003300ff0677ac */ /* 0x000ee20008000a00 */
[----:B------:R-:W-:Y:S01]  /*7060*/  MOV R13, RZ ;  /* 0x000000ff000d7202 */ /* 0x000fe20000000f00 */
[----:B------:R-:W4:Y:S01]  /*7070*/  LDCU.64 UR8, c[0x4][0x98] ;  /* 0x01001300ff0877ac */ /* 0x000f220008000a00 */
[----:B-1----:R-:W-:Y:S01]  /*7080*/  MOV R4, UR4 ;  /* 0x0000000400047c02 */ /* 0x002fe20008000f00 */
[----:B------:R-:W-:Y:S01]  /*7090*/  IMAD.U32 R5, RZ, RZ, UR5 ;  /* 0x00000005ff057e24 */ /* 0x000fe2000f8e00ff */
[----:B---3--:R-:W-:Y:S01]  /*70a0*/  MOV R6, UR6 ;  /* 0x0000000600067c02 */ /* 0x008fe20008000f00 */
[----:B------:R-:W-:Y:S01]  /*70b0*/  IMAD.U32 R7, RZ, RZ, UR7 ;  /* 0x00000007ff077e24 */ /* 0x000fe2000f8e00ff */
[----:B----4-:R-:W-:Y:S01]  /*70c0*/  MOV R10, UR8 ;  /* 0x00000008000a7c02 */ /* 0x010fe20008000f00 */
[----:B0-----:R-:W-:-:S07]  /*70d0*/  IMAD.U32 R11, RZ, RZ, UR9 ;  /* 0x00000009ff0b7e24 */ /* 0x001fce000f8e00ff */
[----:B------:R-:W-:-:S07]  /*70e0*/  LEPC R20, `(.L_x_659) ;  /* 0x000000001014794e */ /* 0x000fce0000000000 */
[----:B--2---:R-:W-:Y:S05]  /*70f0*/  CALL.ABS.NOINC R2 ;  /* 0x0000000002007343 */ /* 0x004fea0003c00000 */
.L_x_659:
[----:B------:R-:W-:Y:S05]  /*7100*/  EXIT ;  /* 0x000000000000794d */ /* 0x000fea0003800000 */
.L_x_658:
[----:B------:R-:W-:Y:S01]  /*7110*/  STG.E.64 desc[UR36][R4.64], R40 ;  /* 0x0000002804007986 */ /* 0x000fe2000c101b24 */
[----:B------:R-:W-:Y:S05]  /*7120*/  EXIT ;  /* 0x000000000000794d */ /* 0x000fea0003800000 */
.L_x_657:
[----:B------:R-:W-:Y:S01]  /*7130*/  STG.E desc[UR36][R4.64], R37 ;  /* 0x0000002504007986 */ /* 0x000fe2000c101924 */
[----:B------:R-:W-:Y:S05]  /*7140*/  EXIT ;  /* 0x000000000000794d */ /* 0x000fea0003800000 */
.L_x_660:
        /* <DEDUP_REMOVED lines=11> */
.L_x_7281:


//--------------------- .text._ZN2at6native27unrolled_elementwise_kernelINS0_11FillFunctorItEESt5arrayIPcLm1EELi4E23TrivialOffsetCalculatorILi0EjES7_ILi1EjENS0_6memory12LoadWithCastILi0EEENSA_13StoreWithCastILi1EEEEEviT_T0_T2_T3_T4_T5_ --------------------------
	.section	.text._ZN2at6native27unrolled_elementwise_kernelINS0_11FillFunctorItEESt5arrayIPcLm1EELi4E23TrivialOffsetCalculatorILi0EjES7_ILi1EjENS0_6memory12LoadWithCastILi0EEENSA_13StoreWithCastILi1EEEEEviT_T0_T2_T3_T4_T5_,"ax",@progbits
	.align	128
        .global         _ZN2at6native27unrolled_elementwise_kernelINS0_11FillFunctorItEESt5arrayIPcLm1EELi4E23TrivialOffsetCalculatorILi0EjES7_ILi1EjENS0_6memory12LoadWithCastILi0EEENSA_13StoreWithCastILi1EEEEEviT_T0_T2_T3_T4_T5_
        .type           _ZN2at6native27unrolled_elementwise_kernelINS0_11FillFunctorItEESt5arrayIPcLm1EELi4E23TrivialOffsetCalculatorILi0EjES7_ILi1EjENS0_6memory12LoadWithCastILi0EEENSA_13StoreWithCastILi1EEEEEviT_T0_T2_T3_T4_T5_,@function
        .size           _ZN2at6native27unrolled_elementwise_kernelINS0_11FillFunctorItEESt5arrayIPcLm1EELi4E23TrivialOffsetCalculatorILi0EjES7_ILi1EjENS0_6memory12LoadWithCastILi0EEENSA_13StoreWithCastILi1EEEEEviT_T0_T2_T3_T4_T5_,(.L_x_7282 - _ZN2at6native27unrolled_elementwise_kernelINS0_11FillFunctorItEESt5arrayIPcLm1EELi4E23TrivialOffsetCalculatorILi0EjES7_ILi1EjENS0_6memory12LoadWithCastILi0EEENSA_13StoreWithCastILi1EEEEEviT_T0_T2_T3_T4_T5_)
        .other          _ZN2at6native27unrolled_elementwise_kernelINS0_11FillFunctorItEESt5arrayIPcLm1EELi4E23TrivialOffsetCalculatorILi0EjES7_ILi1EjENS0_6memory12LoadWithCastILi0EEENSA_13StoreWithCastILi1EEEEEviT_T0_T2_T3_T4_T5_,@"STO_CUDA_ENTRY STV_DEFAULT"
_ZN2at6native27unrolled_elementwise_kernelINS0_11FillFunctorItEESt5arrayIPcLm1EELi4E23TrivialOffsetCalculatorILi0EjES7_ILi1EjENS0_6memory12LoadWithCastILi0EEENSA_13StoreWithCastILi1EEEEEviT_T0_T2_T3_T4_T5_:
.text._ZN2at6native27unrolled_elementwise_kernelINS0_11FillFunctorItEESt5arrayIPcLm1EELi4E23TrivialOffsetCalculatorILi0EjES7_ILi1EjENS0_6memory12LoadWithCastILi0EEENSA_13StoreWithCastILi1EEEEEviT_T0_T2_T3_T4_T5_:
        /* <DEDUP_REMOVED lines=31> */
.L_x_666:
[----:B------:R-:W0:Y:S02]  /*01f0*/  LDC.U8 R5, c[0x0][0x384] ;  /* 0x0000e100ff057b82 */ /* 0x000e240000000000 */
[----:B0-----:R3:W-:Y:S01]  /*0200*/  STG.E.U8 desc[UR36][R2.64], R5 ;  /* 0x0000000502007986 */ /* 0x0017e2000c101124 */
[----:B------:R-:W-:Y:S05]  /*0210*/  BRA `(.L_x_662) ;  /* 0x0000000c00487947 */ /* 0x000fea0003800000 */
.L_x_665:
[----:B------:R-:W-:-:S09]  /*0220*/  UISETP.NE.AND UP0, UPT, UR4, 0x2, UPT ;  /* 0x000000020400788c */ /* 0x000fd2000bf05270 */
[----:B------:R-:W-:Y:S05]  /*0230*/  BRA.U !UP0, `(.L_x_668) ;  /* 0x0000000108347547 */ /* 0x000fea000b800000 */
[----:B------:R-:W-:-:S09]  /*0240*/  UISETP.NE.AND UP0, UPT, UR4, 0x3, UPT ;  /* 0x000000030400788c */ /* 0x000fd2000bf05270 */
[----:B------:R-:W-:Y:S05]  /*0250*/  BRA.U !UP0, `(.L_x_669) ;  /* 0x00000001081c7547 */ /* 0x000fea000b800000 */
[----:B------:R-:W-:-:S09]  /*0260*/  UISETP.NE.AND UP0, UPT, UR4, 0x4, UPT ;  /* 0x000000040400788c */ /* 0x000fd2000bf05270 */
[----:B------:R-:W-:Y:S05]  /*0270*/  BRA.U UP0, `(.L_x_667) ;  /* 0x0000000900947547 */ /* 0x000fea000b800000 */
[----:B------:R-:W0:Y:S01]  /*0280*/  LDCU.U16 UR4, c[0x0][0x384] ;  /* 0x00007080ff0477ac */ /* 0x000e220008000400 */
[----:B------:R-:W-:Y:S02]  /*0290*/  IMAD.MOV.U32 R5, RZ, RZ, RZ ;  /* 0x000000ffff057224 */ /* 0x000fe400078e00ff */
[----:B0-----:R-:W-:-:S05]  /*02a0*/  IMAD.U32 R4, RZ, RZ, UR4 ;  /* 0x00000004ff047e24 */ /* 0x001fca000f8e00ff */
[----:B------:R0:W-:Y:S01]  /*02b0*/  STG.E.64 desc[UR36][R2.64], R4 ;  /* 0x0000000402007986 */ /* 0x0001e2000c101b24 */
[----:B------:R-:W-:Y:S05]  /*02c0*/  BRA `(.L_x_662) ;  /* 0x0000000c001c7947 */ /* 0x000fea0003800000 */
.L_x_669:
[----:B------:R-:W0:Y:S02]  /*02d0*/  LDC R5, c[0x0][0x384] ;  /* 0x0000e100ff057b82 */ /* 0x000e240000000800 */
[----:B0-----:R-:W-:-:S05]  /*02e0*/  LOP3.LUT R5, R5, 0xffff, RZ, 0xc0, !PT ;  /* 0x0000ffff05057812 */ /* 0x001fca00078ec0ff */
[----:B------:R1:W-:Y:S01]  /*02f0*/  STG.E desc[UR36][R2.64], R5 ;  /* 0x0000000502007986 */ /* 0x0003e2000c101924 */
[----:B------:R-:W-:Y:S05]  /*0300*/  BRA `(.L_x_662) ;  /* 0x0000000c000c7947 */ /* 0x000fea0003800000 */
.L_x_668:
[----:B------:R-:W0:Y:S02]  /*0310*/  LDC.U16 R5, c[0x0][0x384] ;  /* 0x0000e100ff057b82 */ /* 0x000e240000000400 */
[----:B0-----:R2:W-:Y:S01]  /*0320*/  STG.E.U16 desc[UR36][R2.64], R5 ;  /* 0x0000000502007986 */ /* 0x0015e2000c101524 */
[----:B------:R-:W-:Y:S05]  /*0330*/  BRA `(.L_x_662) ;  /* 0x0000000c00007947 */ /* 0x000fea0003800000 */
.L_x_664:
[----:B------:R-:W-:-:S09]  /*0340*/  UISETP.GT.AND UP0, UPT, UR4, 0x6, UPT ;  /* 0x000000060400788c */ /* 0x000fd2000bf04270 */
[----:B------:R-:W-:Y:S05]  /*0350*/  BRA.U UP0, `(.L_x_670) ;  /* 0x0000000100347547 */ /* 0x000fea000b800000 */
[----:B------:R-:W-:-:S09]  /*0360*/  UISETP.NE.AND UP0, UPT, UR4, 0x5, UPT ;  /* 0x000000050400788c */ /* 0x000fd2000bf05270 */
[----:B------:R-:W-:Y:S05]  /*0370*/  BRA.U !UP0, `(.L_x_671) ;  /* 0x0000000108187547 */ /* 0x000fea000b800000 */
[----:B------:R-:W-:-:S09]  /*0380*/  UISETP.NE.AND UP0, UPT, UR4, 0x6, UPT ;  /* 0x000000060400788c */ /* 0x000fd2000bf05270 */
[----:B------:R-:W-:Y:S05]  /*0390*/  BRA.U UP0, `(.L_x_667) ;  /* 0x00000009004c7547 */ /* 0x000fea000b800000 */
[----:B------:R-:W0:Y:S02]  /*03a0*/  LDCU.U16 UR4, c[0x0][0x384] ;  /* 0x00007080ff0477ac */ /* 0x000e240008000400 */
[----:B0-----:R-:W-:-:S05]  /*03b0*/  I2FP.F32.U32 R5, UR4 ;  /* 0x0000000400057c45 */ /* 0x001fca0008201000 */
[----:B------:R0:W-:Y:S01]  /*03c0*/  STG.E desc[UR36][R2.64], R5 ;  /* 0x0000000502007986 */ /* 0x0001e2000c101924 */
[----:B------:R-:W-:Y:S05]  /*03d0*/  BRA `(.L_x_662) ;  /* 0x0000000800d87947 */ /* 0x000fea0003800000 */
.L_x_671:
[----:B------:R-:W0:Y:S02]  /*03e0*/  LDCU.U16 UR4, c[0x0][0x384] ;  /* 0x00007080ff0477ac */ /* 0x000e240008000400 */
[----:B0-----:R-:W-:-:S04]  /*03f0*/  I2FP.F32.U32 R0, UR4 ;  /* 0x0000000400007c45 */ /* 0x001fc80008201000 */
[----:B------:R-:W-:-:S05]  /*0400*/  F2FP.F16.F32.PACK_AB R0, RZ, R0 ;  /* 0x00000000ff00723e */ /* 0x000fca00000000ff */
[----:B------:R0:W-:Y:S01]  /*0410*/  STG.E.U16 desc[UR36][R2.64], R0 ;  /* 0x0000000002007986 */ /* 0x0001e2000c101524 */
[----:B------:R-:W-:Y:S05]  /*0420*/  BRA `(.L_x_662) ;  /* 0x0000000800c47947 */ /* 0x000fea0003800000 */
.L_x_670:
[----:B------:R-:W-:-:S09]  /*0430*/  UISETP.NE.AND UP0, UPT, UR4, 0x7, UPT ;  /* 0x000000070400788c */ /* 0x000fd2000bf05270 */
[----:B------:R-:W-:Y:S05]  /*0440*/  BRA.U !UP0, `(.L_x_672) ;  /* 0x00000001083c7547 */ /* 0x000fea000b800000 */
[----:B------:R-:W-:-:S09]  /*0450*/  UISETP.NE.AND UP0, UPT, UR4, 0x8, UPT ;  /* 0x000000080400788c */ /* 0x000fd2000bf05270 */
[----:B------:R-:W-:Y:S05]  /*0460*/  BRA.U !UP0, `(.L_x_673) ;  /* 0x00000001081c7547 */ /* 0x000fea000b800000 */
[----:B------:R-:W-:-:S09]  /*0470*/  UISETP.NE.AND UP0, UPT, UR4, 0x9, UPT ;  /* 0x000000090400788c */ /* 0x000fd2000bf05270 */
[----:B------:R-:W-:Y:S05]  /*0480*/  BRA.U UP0, `(.L_x_667) ;  /* 0x0000000900107547 */ /* 0x000fea000b800000 */
[----:B------:R-:W0:Y:S01]  /*0490*/  LDCU.U16 UR4, c[0x0][0x384] ;  /* 0x00007080ff0477ac */ /* 0x000e220008000400 */
[----:B------:R-:W-:Y:S01]  /*04a0*/  IMAD.MOV.U32 R5, RZ, RZ, RZ ;  /* 0x000000ffff057224 */ /* 0x000fe200078e00ff */
[----:B0-----:R-:W-:-:S05]  /*04b0*/  I2FP.F32.U32 R4, UR4 ;  /* 0x0000000400047c45 */ /* 0x001fca0008201000 */
[----:B------:R0:W-:Y:S01]  /*04c0*/  STG.E.64 desc[UR36][R2.64], R4 ;  /* 0x0000000402007986 */ /* 0x0001e2000c101b24 */
[----:B------:R-:W-:Y:S05]  /*04d0*/  BRA `(.L_x_662) ;  /* 0x0000000800987947 */ /* 0x000fea0003800000 */
.L_x_673:
[----:B------:R-:W0:Y:S02]  /*04e0*/  LDCU.U16 UR4, c[0x0][0x384] ;  /* 0x00007080ff0477ac */ /* 0x000e240008000400 */
[----:B0-----:R-:W-:-:S04]  /*04f0*/  I2FP.F32.U32 R0, UR4 ;  /* 0x0000000400007c45 */ /* 0x001fc80008201000 */
[----:B------:R-:W-:-:S04]  /*0500*/  F2FP.F16.F32.PACK_AB R5, RZ, R0 ;  /* 0x00000000ff05723e */ /* 0x000fc800000000ff */
[----:B------:R-:W-:-:S05]  /*0510*/  PRMT R5, R5, 0x5410, RZ ;  /* 0x0000541005057816 */ /* 0x000fca00000000ff */
[----:B------:R0:W-:Y:S01]  /*0520*/  STG.E desc[UR36][R2.64], R5 ;  /* 0x0000000502007986 */ /* 0x0001e2000c101924 */
[----:B------:R-:W-:Y:S05]  /*0530*/  BRA `(.L_x_662) ;  /* 0x0000000800807947 */ /* 0x000fea0003800000 */
.L_x_672:
[----:B------:R-:W0:Y:S02]  /*0540*/  LDCU.U16 UR4, c[0x0][0x384] ;  /* 0x00007080ff0477ac */ /* 0x000e240008000400 */
[----:B0-----:R-:W0:Y:S02]  /*0550*/  I2F.F64.U16 R4, UR4 ;  /* 0x0000000400047d12 */ /* 0x001e240008101800 */
[----:B0-----:R5:W-:Y:S01]  /*0560*/  STG.E.64 desc[UR36][R2.64], R4 ;  /* 0x0000000402007986 */ /* 0x001be2000c101b24 */
[----:B------:R-:W-:Y:S05]  /*0570*/  BRA `(.L_x_662) ;  /* 0x0000000800707947 */ /* 0x000fea0003800000 */
.L_x_663:
        /* <DEDUP_REMOVED lines=8> */
[----:B------:R-:W0:Y:S02]  /*0600*/  LDCU.U16 UR4, c[0x0][0x384] ;  /* 0x00007080ff0477ac */ /* 0x000e240008000400 */
[----:B0-----:R-:W-:-:S06]  /*0610*/  UPRMT UR4, UR4, 0x9910, URZ ;  /* 0x0000991004047896 */ /* 0x001fcc00080000ff */
[----:B------:R-:W-:-:S04]  /*0620*/  ISETP.NE.AND P0, PT, RZ, UR4, PT ;  /* 0x00000004ff007c0c */ /* 0x000fc8000bf05270 */
[----:B------:R-:W-:-:S05]  /*0630*/  SEL R5, RZ, 0x1, !P0 ;  /* 0x00000001ff057807 */ /* 0x000fca0004000000 */
[----:B------:R0:W-:Y:S01]  /*0640*/  STG.E.U8 desc[UR36][R2.64], R5 ;  /* 0x0000000502007986 */ /* 0x0001e2000c101124 */
[----:B------:R-:W-:Y:S05]  /*0650*/  BRA `(.L_x_662) ;  /* 0x0000000800387947 */ /* 0x000fea0003800000 */
.L_x_676:
[----:B------:R-:W0:Y:S01]  /*0660*/  LDCU.U16 UR4, c[0x0][0x384] ;  /* 0x00007080ff0477ac */ /* 0x000e220008000400 */
[----:B------:R-:W-:Y:S01]  /*0670*/  CS2R R6, SRZ ;  /* 0x0000000000067805 */ /* 0x000fe2000001ff00 */
[----:B0-----:R-:W0:Y:S04]  /*0680*/  I2F.F64.U16 R4, UR4 ;  /* 0x0000000400047d12 */ /* 0x001e280008101800 */
[----:B0-----:R0:W-:Y:S01]  /*0690*/  STG.E.128 desc[UR36][R2.64], R4 ;  /* 0x0000000402007986 */ /* 0x0011e2000c101d24 */
[----:B------:R-:W-:Y:S05]  /*06a0*/  BRA `(.L_x_662) ;  /* 0x0000000800247947 */ /* 0x000fea0003800000 */
.L_x_675:
[----:B------:R-:W-:-:S09]  /*06b0*/  UISETP.NE.AND UP0, UPT, UR4, 0xf, UPT ;  /* 0x0000000f0400788c */ /* 0x000fd2000bf05270 */
[----:B------:R-:W-:Y:S05]  /*06c0*/  BRA.U !UP0, `(.L_x_677) ;  /* 0x0000000108887547 */ /* 0x000fea000b800000 */
[----:B------:R-:W-:-:S09]  /*06d0*/  UISETP.NE.AND UP0, UPT, UR4, 0x17, UPT ;  /* 0x000000170400788c */ /* 0x000fd2000bf05270 */
[----:B------:R-:W-:Y:S05]  /*06e0*/  BRA.U !UP0, `(.L_x_678) ;  /* 0x00000001083c7547 */ /* 0x000fea000b800000 */
[----:B------:R-:W-:-:S09]  /*06f0*/  UISETP.NE.AND UP0, UPT, UR4, 0x18, UPT ;  /* 0x000000180400788c */ /* 0x000fd2000bf05270 */
[----:B------:R-:W-:Y:S05]  /*0700*/  BRA.U UP0, `(.L_x_667) ;  /* 0x0000000500707547 */ /* 0x000fea000b800000 */
[----:B------:R-:W0:Y:S01]  /*0710*/  LDCU.U16 UR4, c[0x0][0x384] ;  /* 0x00007080ff0477ac */ /* 0x000e220008000400 */
        /* <DEDUP_REMOVED lines=10> */
.L_x_679:
[----:B------:R0:W-:Y:S01]  /*07c0*/  STG.E.U8 desc[UR36][R2.64], R5 ;  /* 0x0000000502007986 */ /* 0x0001e2000c101124 */
[----:B------:R-:W-:Y:S05]  /*07d0*/  BRA `(.L_x_662) ;  /* 0x0000000400d87947 */ /* 0x000fea0003800000 */
.L_x_678:
[----:B------:R-:W0:Y:S02]  /*07e0*/  LDCU.U16 UR4, c[0x0][0x384] ;  /* 0x00007080ff0477ac */ /* 0x000e240008000400 */
        /* <DEDUP_REMOVED lines=16> */
.L_x_677:
[----:B------:R-:W0:Y:S02]  /*08f0*/  LDCU.U16 UR4, c[0x0][0x384] ;  /* 0x00007080ff0477ac */ /* 0x000e240008000400 */
[----:B0-----:R-:W-:-:S04]  /*0900*/  I2FP.F32.U32 R0, UR4 ;  /* 0x0000000400007c45 */ /* 0x001fc80008201000 */
[----:B------:R-:W-:-:S05]  /*0910*/  F2FP.BF16.F32.PACK_AB R0, RZ, R0 ;  /* 0x00000000ff00723e */ /* 0x000fca00000010ff */
[----:B------:R0:W-:Y:S01]  /*0920*/  STG.E.U16 desc[UR36][R2.64], R0 ;  /* 0x0000000002007986 */ /* 0x0001e2000c101524 */
[----:B------:R-:W-:Y:S05]  /*0930*/  BRA `(.L_x_662) ;  /* 0x0000000400807947 */ /* 0x000fea0003800000 */
.L_x_674:
        /* <DEDUP_REMOVED lines=11> */
.L_x_682:
[----:B------:R-:W0:Y:S01]  /*09f0*/  LDCU.U16 UR4, c[0x0][0x384] ;  /* 0x00007080ff0477ac */ /* 0x000e220008000400 */
        /* <DEDUP_REMOVED lines=11> */
.L_x_684:
[----:B------:R-:W-:-:S04]  /*0ab0*/  SHF.R.U32.HI R0, RZ, 0x14, R4 ;  /* 0x00000014ff007819 */ /* 0x000fc80000011604 */
[----:B------:R-:W-:-:S04]  /*0ac0*/  LOP3.LUT R5, R0, 0x1, RZ, 0xc0, !PT ;  /* 0x0000000100057812 */ /* 0x000fc800078ec0ff */
[----:B------:R-:W-:-:S04]  /*0ad0*/  IADD3 R0, PT, PT, R4, 0x487ffff, R5 ;  /* 0x0487ffff04007810 */ /* 0x000fc80007ffe005 */
[----:B------:R-:W-:-:S04]  /*0ae0*/  SHF.R.U32.HI R0, RZ, 0x14, R0 ;  /* 0x00000014ff007819 */ /* 0x000fc80000011600 */
[----:B------:R-:W-:-:S07]  /*0af0*/  LOP3.LUT R4, R0, 0xff, RZ, 0xc0, !PT ;  /* 0x000000ff00047812 */ /* 0x000fce00078ec0ff */
.L_x_685:
[----:B------:R-:W-:-:S07]  /*0b00*/  PRMT R0, R4, 0x7610, R0 ;  /* 0x0000761004007816 */ /* 0x000fce0000000000 */
.L_x_683:
[----:B------:R0:W-:Y:S01]  /*0b10*/  STG.E.U8 desc[UR36][R2.64], R0 ;  /* 0x0000000002007986 */ /* 0x0001e2000c101124 */
[----:B------:R-:W-:Y:S05]  /*0b20*/  BRA `(.L_x_662) ;  /* 0x0000000400047947 */ /* 0x000fea0003800000 */
.L_x_681:
        /* <DEDUP_REMOVED lines=12> */
.L_x_687:
[----:B------:R-:W-:-:S04]  /*0bf0*/  SHF.R.U32.HI R0, RZ, 0x15, R4 ;  /* 0x00000015ff007819 */ /* 0x000fc80000011604 */
[----:B------:R-:W-:-:S04]  /*0c00*/  LOP3.LUT R5, R0, 0x1, RZ, 0xc0, !PT ;  /* 0x0000000100057812 */ /* 0x000fc800078ec0ff */
[----:B------:R-:W-:-:S04]  /*0c10*/  IADD3 R0, PT, PT, R4, 0x88fffff, R5 ;  /* 0x088fffff04007810 */ /* 0x000fc80007ffe005 */
[----:B------:R-:W-:-:S04]  /*0c20*/  SHF.R.U32.HI R0, RZ, 0x15, R0 ;  /* 0x00000015ff007819 */ /* 0x000fc80000011600 */
[----:B------:R-:W-:-:S07]  /*0c30*/  LOP3.LUT R4, R0, 0xff, RZ, 0xc0, !PT ;  /* 0x000000ff00047812 */ /* 0x000fce00078ec0ff */
.L_x_688:
[----:B------:R-:W-:-:S07]  /*0c40*/  PRMT R0, R4, 0x7610, R0 ;  /* 0x0000761004007816 */ /* 0x000fce0000000000 */
.L_x_686:
[----:B------:R0:W-:Y:S01]  /*0c50*/  STG.E.U8 desc[UR36][R2.64], R0 ;  /* 0x0000000002007986 */ /* 0x0001e2000c101124 */
[----:B------:R-:W-:Y:S05]  /*0c60*/  BRA `(.L_x_662) ;  /* 0x0000000000b47947 */ /* 0x000fea0003800000 */
.L_x_680:
[----:B------:R-:W-:-:S09]  /*0c70*/  UISETP.NE.AND UP0, UPT, UR4, 0x1c, UPT ;  /* 0x0000001c0400788c */ /* 0x000fd2000bf05270 */
[----:B------:R-:W-:Y:S05]  /*0c80*/  BRA.U !UP0, `(.L_x_689) ;  /* 0x0000000108a07547 */ /* 0x000fea000b800000 */
[----:B------:R-:W-:-:S09]  /*0c90*/  UISETP.NE.AND UP0, UPT, UR4, 0x1d, UPT ;  /* 0x0000001d0400788c */ /* 0x000fd2000bf05270 */
[----:B------:R-:W-:Y:S05]  /*0ca0*/  BRA.U !UP0, `(.L_x_690) ;  /* 0x0000000108847547 */ /* 0x000fea000b800000 */
[----:B------:R-:W-:-:S09]  /*0cb0*/  UISETP.NE.AND UP0, UPT, UR4, 0x2c, UPT ;  /* 0x0000002c0400788c */ /* 0x000fd2000bf05270 */
[----:B------:R-:W-:Y:S05]  /*0cc0*/  BRA.U !UP0, `(.L_x_691) ;  /* 0x0000000108447547 */ /* 0x000fea000b800000 */
.L_x_667:
        /* <DEDUP_REMOVED lines=16> */
.L_x_692:
[----:B------:R-:W-:Y:S05]  /*0dd0*/  BRA `(.L_x_662) ;  /* 0x0000000000587947 */ /* 0x000fea0003800000 */
.L_x_691:
[----:B------:R-:W0:Y:S01]  /*0de0*/  LDCU.U16 UR4, c[0x0][0x384] ;  /* 0x00007080ff0477ac */ /* 0x000e220008000400 */
        /* <DEDUP_REMOVED lines=11> */
.L_x_693:
[----:B------:R0:W-:Y:S01]  /*0ea0*/  STG.E.U8 desc[UR36][R2.64], R4 ;  /* 0x0000000402007986 */ /* 0x0001e2000c101124 */
[----:B------:R-:W-:Y:S05]  /*0eb0*/  BRA `(.L_x_662) ;  /* 0x0000000000207947 */ /* 0x000fea0003800000 */
.L_x_690:
[----:B------:R-:W0:Y:S01]  /*0ec0*/  LDCU.U16 UR4, c[0x0][0x384] ;  /* 0x00007080ff0477ac */ /* 0x000e220008000400 */
[----:B------:R-:W-:Y:S02]  /*0ed0*/  IMAD.MOV.U32 R5, RZ, RZ, RZ ;  /* 0x000000ffff057224 */ /* 0x000fe400078e00ff */
[----:B0-----:R-:W-:-:S05]  /*0ee0*/  IMAD.U32 R4, RZ, RZ, UR4 ;  /* 0x00000004ff047e24 */ /* 0x001fca000f8e00ff */
[----:B------:R0:W-:Y:S01]  /*0ef0*/  STG.E.64 desc[UR36][R2.64], R4 ;  /* 0x0000000402007986 */ /* 0x0001e2000c101b24 */
[----:B------:R-:W-:Y:S05]  /*0f00*/  BRA `(.L_x_662) ;  /* 0x00000000000c7947 */ /* 0x000fea0003800000 */
.L_x_689:
[----:B------:R-:W0:Y:S02]  /*0f10*/  LDC R0, c[0x0][0x384] ;  /* 0x0000e100ff007b82 */ /* 0x000e240000000800 */
[----:B0-----:R-:W-:-:S05]  /*0f20*/  LOP3.LUT R5, R0, 0xffff, RZ, 0xc0, !PT ;  /* 0x0000ffff00057812 */ /* 0x001fca00078ec0ff */
[----:B------:R0:W-:Y:S02]  /*0f30*/  STG.E desc[UR36][R2.64], R5 ;  /* 0x0000000502007986 */ /* 0x0001e4000c101924 */
.L_x_662:
[----:B------:R-:W-:Y:S05]  /*0f40*/  BSYNC.RECONVERGENT B6 ;  /* 0x0000000000067941 */ /* 0x000fea0003800200 */
.L_x_661:
        /* <DEDUP_REMOVED lines=23> */
.L_x_699:
[----:B------:R-:W0:Y:S02]  /*10c0*/  LDC.U8 R5, c[0x0][0x384] ;  /* 0x0000e100ff057b82 */ /* 0x000e240000000000 */
[----:B0-----:R3:W-:Y:S01]  /*10d0*/  STG.E.U8 desc[UR36][R2.64], R5 ;  /* 0x0000000502007986 */ /* 0x0017e2000c101124 */
[----:B------:R-:W-:Y:S05]  /*10e0*/  BRA `(.L_x_701) ;  /* 0x0000000c00447947 */ /* 0x000fea0003800000 */
.L_x_698:
        /* <DEDUP_REMOVED lines=11> */
.L_x_703:
[----:B------:R-:W0:Y:S02]  /*11a0*/  LDC R0, c[0x0][0x384] ;  /* 0x0000e100ff007b82 */ /* 0x000e240000000800 */
[----:B0-----:R-:W-:-:S05]  /*11b0*/  LOP3.LUT R5, R0, 0xffff, RZ, 0xc0, !PT ;  /* 0x0000ffff00057812 */ /* 0x001fca00078ec0ff */
[----:B------:R1:W-:Y:S01]  /*11c0*/  STG.E desc[UR36][R2.64], R5 ;  /* 0x0000000502007986 */ /* 0x0003e2000c101924 */
[----:B------:R-:W-:Y:S05]  /*11d0*/  BRA `(.L_x_701) ;  /* 0x0000000c00087947 */ /* 0x000fea0003800000 */
.L_x_702:
[----:B------:R-:W0:Y:S02]  /*11e0*/  LDC.U16 R5, c[0x0][0x384] ;  /* 0x0000e100ff057b82 */ /* 0x000e240000000400 */
[----:B0-----:R2:W-:Y:S01]  /*11f0*/  STG.E.U16 desc[UR36][R2.64], R5 ;  /* 0x0000000502007986 */ /* 0x0015e2000c101524 */
[----:B------:R-:W-:Y:S05]  /*1200*/  BRA `(.L_x_701) ;  /* 0x0000000800fc7947 */ /* 0x000fea0003800000 */
.L_x_697:
        /* <DEDUP_REMOVED lines=10> */
.L_x_705:
[----:B------:R-:W0:Y:S02]  /*12b0*/  LDCU.U16 UR4, c[0x0][0x384] ;  /* 0x00007080ff0477ac */ /* 0x000e240008000400 */
[----:B0-----:R-:W-:-:S04]  /*12c0*/  I2FP.F32.U32 R0, UR4 ;  /* 0x0000000400007c45 */ /* 0x001fc80008201000 */
[----:B------:R-:W-:-:S05]  /*12d0*/  F2FP.F16.F32.PACK_AB R0, RZ, R0 ;  /* 0x00000000ff00723e */ /* 0x000fca00000000ff */
[----:B------:R0:W-:Y:S01]  /*12e0*/  STG.E.U16 desc[UR36][R2.64], R0 ;  /* 0x0000000002007986 */ /* 0x0001e2000c101524 */
[----:B------:R-:W-:Y:S05]  /*12f0*/  BRA `(.L_x_701) ;  /* 0x0000000800c07947 */ /* 0x000fea0003800000 */
.L_x_704:
        /* <DEDUP_REMOVED lines=11> */
.L_x_707:
[----:B------:R-:W0:Y:S02]  /*13b0*/  LDCU.U16 UR4, c[0x0][0x384] ;  /* 0x00007080ff0477ac */ /* 0x000e240008000400 */
[----:B0-----:R-:W-:-:S04]  /*13c0*/  I2FP.F32.U32 R0, UR4 ;  /* 0x0000000400007c45 */ /* 0x001fc80008201000 */
[----:B------:R-:W-:-:S04]  /*13d0*/  F2FP.F16.F32.PACK_AB R0, RZ, R0 ;  /* 0x00000000ff00723e */ /* 0x000fc800000000ff */
[----:B------:R-:W-:-:S05]  /*13e0*/  PRMT R0, R0, 0x5410, RZ ;  /* 0x0000541000007816 */ /* 0x000fca00000000ff */
[----:B------:R0:W-:Y:S01]  /*13f0*/  STG.E desc[UR36][R2.64], R0 ;  /* 0x0000000002007986 */ /* 0x0001e2000c101924 */
[----:B------:R-:W-:Y:S05]  /*1400*/  BRA `(.L_x_701) ;  /* 0x00000008007c7947 */ /* 0x000fea0003800000 */
.L_x_706:
[----:B------:R-:W0:Y:S02]  /*1410*/  LDCU.U16 UR4, c[0x0][0x384] ;  /* 0x00007080ff0477ac */ /* 0x000e240008000400 */
[----:B0-----:R-:W0:Y:S02]  /*1420*/  I2F.F64.U16 R4, UR4 ;  /* 0x0000000400047d12 */ /* 0x001e240008101800 */
[----:B0-----:R5:W-:Y:S01]  /*1430*/  STG.E.64 desc[UR36][R2.64], R4 ;  /* 0x0000000402007986 */ /* 0x001be2000c101b24 */
[----:B------:R-:W-:Y:S05]  /*1440*/  BRA `(.L_x_701) ;  /* 0x00000008006c7947 */ /* 0x000fea0003800000 */
.L_x_696:
        /* <DEDUP_REMOVED lines=13> */
.L_x_711:
[----:B------:R-:W0:Y:S01]  /*1520*/  LDCU.U16 UR4, c[0x0][0x384] ;  /* 0x00007080ff0477ac */ /* 0x000e220008000400 */
        /* <DEDUP_REMOVED lines=16> */
.L_x_712:
[----:B------:R0:W-:Y:S01]  /*1630*/  STG.E.U8 desc[UR36][R2.64], R0 ;  /* 0x0000000002007986 */ /* 0x0001e2000c101124 */
[----:B------:R-:W-:Y:S05]  /*1640*/  BRA `(.L_x_701) ;  /* 0x0000000400ec7947 */ /* 0x000fea0003800000 */
.L_x_710:
        /* <DEDUP_REMOVED lines=17> */
.L_x_713:
[----:B------:R0:W-:Y:S01]  /*1760*/  STG.E.U8 desc[UR36][R2.64], R0 ;  /* 0x0000000002007986 */ /* 0x0001e2000c101124 */
[----:B------:R-:W-:Y:S05]  /*1770*/  BRA `(.L_x_701) ;  /* 0x0000000400a07947 */ /* 0x000fea0003800000 */
.L_x_709:
        /* <DEDUP_REMOVED lines=18> */
.L_x_716:
[----:B------:R0:W-:Y:S01]  /*18a0*/  STG.E.U8 desc[UR36][R2.64], R0 ;  /* 0x0000000002007986 */ /* 0x0001e2000c101124 */
[----:B------:R-:W-:Y:S05]  /*18b0*/  BRA `(.L_x_701) ;  /* 0x0000000400507947 */ /* 0x000fea0003800000 */
.L_x_715:
[----:B------:R-:W0:Y:S01]  /*18c0*/  LDCU.U16 UR4, c[0x0][0x384] ;  /* 0x00007080ff0477ac */ /* 0x000e220008000400 */
[----:B------:R-:W-:Y:S02]  /*18d0*/  IMAD.MOV.U32 R5, RZ, RZ, RZ ;  /* 0x000000ffff057224 */ /* 0x000fe400078e00ff */
[----:B0-----:R-:W-:-:S05]  /*18e0*/  IMAD.U32 R4, RZ, RZ, UR4 ;  /* 0x00000004ff047e24 */ /* 0x001fca000f8e00ff */
[----:B------:R0:W-:Y:S01]  /*18f0*/  STG.E.64 desc[UR36][R2.64], R4 ;  /* 0x0000000402007986 */ /* 0x0001e2000c101b24 */
[----:B------:R-:W-:Y:S05]  /*1900*/  BRA `(.L_x_701) ;  /* 0x00000004003c7947 */ /* 0x000fea0003800000 */
.L_x_714:
[----:B------:R-:W0:Y:S02]  /*1910*/  LDC R0, c[0x0][0x384] ;  /* 0x0000e100ff007b82 */ /* 0x000e240000000800 */
[----:B0-----:R-:W-:-:S05]  /*1920*/  LOP3.LUT R5, R0, 0xffff, RZ, 0xc0, !PT ;  /* 0x0000ffff00057812 */ /* 0x001fca00078ec0ff */
[----:B------:R0:W-:Y:S01]  /*1930*/  STG.E desc[UR36][R2.64], R5 ;  /* 0x0000000502007986 */ /* 0x0001e2000c101924 */
[----:B------:R-:W-:Y:S05]  /*1940*/  BRA `(.L_x_701) ;  /* 0x00000004002c7947 */ /* 0x000fea0003800000 */
.L_x_708:
        /* <DEDUP_REMOVED lines=12> */
.L_x_718:
[----:B------:R-:W0:Y:S01]  /*1a10*/  LDCU.U16 UR4, c[0x0][0x384] ;  /* 0x00007080ff0477ac */ /* 0x000e220008000400 */
[----:B------:R-:W-:Y:S01]  /*1a20*/  CS2R R6, SRZ ;  /* 0x0000000000067805 */ /* 0x000fe2000001ff00 */
[----:B0-----:R-:W0:Y:S04]  /*1a30*/  I2F.F64.U16 R4, UR4 ;  /* 0x0000000400047d12 */ /* 0x001e280008101800 */
[----:B0-----:R0:W-:Y:S01]  /*1a40*/  STG.E.128 desc[UR36][R2.64], R4 ;  /* 0x0000000402007986 */ /* 0x0011e2000c101d24 */
[----:B------:R-:W-:Y:S05]  /*1a50*/  BRA `(.L_x_701) ;  /* 0x0000000000e87947 */ /* 0x000fea0003800000 */
.L_x_717:
[----:B------:R-:W-:-:S09]  /*1a60*/  UISETP.NE.AND UP0, UPT, UR4, 0xf, UPT ;  /* 0x0000000f0400788c */ /* 0x000fd2000bf05270 */
[----:B------:R-:W-:Y:S05]  /*1a70*/  BRA.U !UP0, `(.L_x_719) ;  /* 0x0000000108d07547 */ /* 0x000fea000b800000 */
[----:B------:R-:W-:-:S09]  /*1a80*/  UISETP.NE.AND UP0, UPT, UR4, 0x17, UPT ;  /* 0x000000170400788c */ /* 0x000fd2000bf05270 */
[----:B------:R-:W-:Y:S05]  /*1a90*/  BRA.U !UP0, `(.L_x_720) ;  /* 0x0000000108807547 */ /* 0x000fea000b800000 */
[----:B------:R-:W-:-:S09]  /*1aa0*/  UISETP.NE.AND UP0, UPT, UR4, 0x18, UPT ;  /* 0x000000180400788c */ /* 0x000fd2000bf05270 */
[----:B------:R-:W-:Y:S05]  /*1ab0*/  BRA.U !UP0, `(.L_x_721) ;  /* 0x0000000108447547 */ /* 0x000fea000b800000 */
.L_x_700:
        /* <DEDUP_REMOVED lines=16> */
.L_x_722:
[----:B------:R-:W-:Y:S05]  /*1bc0*/  BRA `(.L_x_701) ;  /* 0x00000000008c7947 */ /* 0x000fea0003800000 */
.L_x_721:
        /* <DEDUP_REMOVED lines=11> */
.L_x_723:
[----:B------:R0:W-:Y:S01]  /*1c80*/  STG.E.U8 desc[UR36][R2.64], R5 ;  /* 0x0000000502007986 */ /* 0x0001e2000c101124 */
[----:B------:R-:W-:Y:S05]  /*1c90*/  BRA `(.L_x_701) ;  /* 0x0000000000587947 */ /* 0x000fea0003800000 */
.L_x_720:
[----:B------:R-:W0:Y:S02]  /*1ca0*/  LDCU.U16 UR4, c[0x0][0x384] ;  /* 0x00007080ff0477ac */ /* 0x000e240008000400 */
        /* <DEDUP_REMOVED lines=12> */
.L_x_724:
[----:B------:R-:W-:Y:S01]  /*1d70*/  ISETP.GT.U32.AND P0, PT, R0, 0x7f800000, PT ;  /* 0x7f8000000000780c */ /* 0x000fe20003f04070 */
[----:B------:R-:W-:-:S05]  /*1d80*/  IMAD.MOV.U32 R0, RZ, RZ, 0x7f ;  /* 0x0000007fff007424 */ /* 0x000fca00078e00ff */
[----:B------:R-:W-:-:S05]  /*1d90*/  SEL R5, R0, 0x7c, P0 ;  /* 0x0000007c00057807 */ /* 0x000fca0000000000 */
[----:B------:R0:W-:Y:S01]  /*1da0*/  STG.E.U8 desc[UR36][R2.64], R5 ;  /* 0x0000000502007986 */ /* 0x0001e2000c101124 */
[----:B------:R-:W-:Y:S05]  /*1db0*/  BRA `(.L_x_701) ;  /* 0x0000000000107947 */ /* 0x000fea0003800000 */
.L_x_719:
[----:B------:R-:W0:Y:S02]  /*1dc0*/  LDCU.U16 UR4, c[0x0][0x384] ;  /* 0x00007080ff0477ac */ /* 0x000e240008000400 */
[----:B0-----:R-:W-:-:S04]  /*1dd0*/  I2FP.F32.U32 R0, UR4 ;  /* 0x0000000400007c45 */ /* 0x001fc80008201000 */
[----:B------:R-:W-:-:S05]  /*1de0*/  F2FP.BF16.F32.PACK_AB R0, RZ, R0 ;  /* 0x00000000ff00723e */ /* 0x000fca00000010ff */
[----:B------:R0:W-:Y:S02]  /*1df0*/  STG.E.U16 desc[UR36][R2.64], R0 ;  /* 0x0000000002007986 */ /* 0x0001e4000c101524 */
.L_x_701:
        /* <DEDUP_REMOVED lines=23> */
.L_x_728:
[----:B------:R-:W0:Y:S02]  /*1f70*/  LDC.U8 R5, c[0x0][0x384] ;  /* 0x0000e100ff057b82 */ /* 0x000e240000000000 */
[----:B0-----:R5:W-:Y:S01]  /*1f80*/  STG.E.U8 desc[UR36][R2.64], R5 ;  /* 0x0000000502007986 */ /* 0x001be2000c101124 */
[----:B------:R-:W-:Y:S05]  /*1f90*/  BRA `(.L_x_730) ;  /* 0x0000000c00447947 */ /* 0x000fea0003800000 */
.L_x_727:
        /* <DEDUP_REMOVED lines=11> */
.L_x_732:
[----:B------:R-:W0:Y:S02]  /*2050*/  LDC R0, c[0x0][0x384] ;  /* 0x0000e100ff007b82 */ /* 0x000e240000000800 */
[----:B0-----:R-:W-:-:S05]  /*2060*/  LOP3.LUT R5, R0, 0xffff, RZ, 0xc0, !PT ;  /* 0x0000ffff00057812 */ /* 0x001fca00078ec0ff */
[----:B------:R0:W-:Y:S01]  /*2070*/  STG.E desc[UR36][R2.64], R5 ;  /* 0x0000000502007986 */ /* 0x0001e2000c101924 */
[----:B------:R-:W-:Y:S05]  /*2080*/  BRA `(.L_x_730) ;  /* 0x0000000c00087947 */ /* 0x000fea0003800000 */
.L_x_731:
[----:B------:R-:W0:Y:S02]  /*2090*/  LDC.U16 R5, c[0x0][0x384] ;  /* 0x0000e100ff057b82 */ /* 0x000e240000000400 */
[----:B0-----:R0:W-:Y:S01]  /*20a0*/  STG.E.U16 desc[UR36][R2.64], R5 ;  /* 0x0000000502007986 */ /* 0x0011e2000c101524 */
[----:B------:R-:W-:Y:S05]  /*20b0*/  BRA `(.L_x_730) ;  /* 0x0000000800fc7947 */ /* 0x000fea0003800000 */
.L_x_726:
        /* <DEDUP_REMOVED lines=10> */
.L_x_734:
[----:B------:R-:W0:Y:S02]  /*2160*/  LDCU.U16 UR4, c[0x0][0x384] ;  /* 0x00007080ff0477ac */ /* 0x000e240008000400 */
[----:B0-----:R-:W-:-:S04]  /*2170*/  I2FP.F32.U32 R0, UR4 ;  /* 0x0000000400007c45 */ /* 0x001fc80008201000 */
[----:B------:R-:W-:-:S05]  /*2180*/  F2FP.F16.F32.PACK_AB R0, RZ, R0 ;  /* 0x00000000ff00723e */ /* 0x000fca00000000ff */
[----:B------:R0:W-:Y:S01]  /*2190*/  STG.E.U16 desc[UR36][R2.64], R0 ;  /* 0x0000000002007986 */ /* 0x0001e2000c101524 */
[----:B------:R-:W-:Y:S05]  /*21a0*/  BRA `(.L_x_730) ;  /* 0x0000000800c07947 */ /* 0x000fea0003800000 */
.L_x_733:
        /* <DEDUP_REMOVED lines=11> */
.L_x_736:
[----:B------:R-:W0:Y:S02]  /*2260*/  LDCU.U16 UR4, c[0x0][0x384] ;  /* 0x00007080ff0477ac */ /* 0x000e240008000400 */
[----:B0-----:R-:W-:-:S04]  /*2270*/  I2FP.F32.U32 R0, UR4 ;  /* 0x0000000400007c45 */ /* 0x001fc80008201000 */
[----:B------:R-:W-:-:S04]  /*2280*/  F2FP.F16.F32.PACK_AB R0, RZ, R0 ;  /* 0x00000000ff00723e */ /* 0x000fc800000000ff */
[----:B------:R-:W-:-:S05]  /*2290*/  PRMT R0, R0, 0x5410, RZ ;  /* 0x0000541000007816 */ /* 0x000fca00000000ff */
[----:B------:R2:W-:Y:S01]  /*22a0*/  STG.E desc[UR36][R2.64], R0 ;  /* 0x0000000002007986 */ /* 0x0005e2000c101924 */
[----:B------:R-:W-:Y:S05]  /*22b0*/  BRA `(.L_x_730) ;  /* 0x00000008007c7947 */ /* 0x000fea0003800000 */
.L_x_735:
[----:B------:R-:W0:Y:S02]  /*22c0*/  LDCU.U16 UR4, c[0x0][0x384] ;  /* 0x00007080ff0477ac */ /* 0x000e240008000400 */
[----:B0-----:R-:W0:Y:S02]  /*22d0*/  I2F.F64.U16 R4, UR4 ;  /* 0x0000000400047d12 */ /* 0x001e240008101800 */
[----:B0-----:R4:W-:Y:S01]  /*22e0*/  STG.E.64 desc[UR36][R2.64], R4 ;  /* 0x0000000402007986 */ /* 0x0019e2000c101b24 */
[----:B------:R-:W-:Y:S05]  /*22f0*/  BRA `(.L_x_730) ;  /* 0x00000008006c7947 */ /* 0x000fea0003800000 */
.L_x_725:
        /* <DEDUP_REMOVED lines=13> */
.L_x_740:
        /* <DEDUP_REMOVED lines=17> */
.L_x_741:
[----:B------:R0:W-:Y:S01]  /*24e0*/  STG.E.U8 desc[UR36][R2.64], R0 ;  /* 0x0000000002007986 */ /* 0x0001e2000c101124 */
[----:B------:R-:W-:Y:S05]  /*24f0*/  BRA `(.L_x_730) ;  /* 0x0000000400ec7947 */ /* 0x000fea0003800000 */
.L_x_739:
        /* <DEDUP_REMOVED lines=17> */
.L_x_742:
[----:B------:R0:W-:Y:S01]  /*2610*/  STG.E.U8 desc[UR36][R2.64], R0 ;  /* 0x0000000002007986 */ /* 0x0001e2000c101124 */
[----:B------:R-:W-:Y:S05]  /*2620*/  BRA `(.L_x_730) ;  /* 0x0000000400a07947 */ /* 0x000fea0003800000 */
.L_x_738:
        /* <DEDUP_REMOVED lines=18> */
.L_x_745:
[----:B------:R0:W-:Y:S01]  /*2750*/  STG.E.U8 desc[UR36][R2.64], R0 ;  /* 0x0000000002007986 */ /* 0x0001e2000c101124 */
[----:B------:R-:W-:Y:S05]  /*2760*/  BRA `(.L_x_730) ;  /* 0x0000000400507947 */ /* 0x000fea0003800000 */
.L_x_744:
[----:B------:R-:W0:Y:S01]  /*2770*/  LDCU.U16 UR4, c[0x0][0x384] ;  /* 0x00007080ff0477ac */ /* 0x000e220008000400 */
[----:B------:R-:W-:Y:S02]  /*2780*/  IMAD.MOV.U32 R5, RZ, RZ, RZ ;  /* 0x000000ffff057224 */ /* 0x000fe400078e00ff */
[----:B0-----:R-:W-:-:S05]  /*2790*/  IMAD.U32 R4, RZ, RZ, UR4 ;  /* 0x00000004ff047e24 */ /* 0x001fca000f8e00ff */
[----:B------:R0:W-:Y:S01]  /*27a0*/  STG.E.64 desc[UR36][R2.64], R4 ;  /* 0x0000000402007986 */ /* 0x0001e2000c101b24 */
[----:B------:R-:W-:Y:S05]  /*27b0*/  BRA `(.L_x_730) ;  /* 0x00000004003c7947 */ /* 0x000fea0003800000 */
.L_x_743:
[----:B------:R-:W0:Y:S02]  /*27c0*/  LDC R0, c[0x0][0x384] ;  /* 0x0000e100ff007b82 */ /* 0x000e240000000800 */
[----:B0-----:R-:W-:-:S05]  /*27d0*/  LOP3.LUT R5, R0, 0xffff, RZ, 0xc0, !PT ;  /* 0x0000ffff00057812 */ /* 0x001fca00078ec0ff */
[----:B------:R0:W-:Y:S01]  /*27e0*/  STG.E desc[UR36][R2.64], R5 ;  /* 0x0000000502007986 */ /* 0x0001e2000c101924 */
[----:B------:R-:W-:Y:S05]  /*27f0*/  BRA `(.L_x_730) ;  /* 0x00000004002c7947 */ /* 0x000fea0003800000 */
.L_x_737:
        /* <DEDUP_REMOVED lines=12> */
.L_x_747:
[----:B------:R-:W0:Y:S01]  /*28c0*/  LDCU.U16 UR4, c[0x0][0x384] ;  /* 0x00007080ff0477ac */ /* 0x000e220008000400 */
[----:B------:R-:W-:Y:S01]  /*28d0*/  CS2R R6, SRZ ;  /* 0x0000000000067805 */ /* 0x000fe2000001ff00 */
[----:B0-----:R-:W0:Y:S04]  /*28e0*/  I2F.F64.U16 R4, UR4 ;  /* 0x0000000400047d12 */ /* 0x001e280008101800 */
[----:B0-----:R0:W-:Y:S01]  /*28f0*/  STG.E.128 desc[UR36][R2.64], R4 ;  /* 0x0000000402007986 */ /* 0x0011e2000c101d24 */
[----:B------:R-:W-:Y:S05]  /*2900*/  BRA `(.L_x_730) ;  /* 0x0000000000e87947 */ /* 0x000fea0003800000 */
.L_x_746:
[----:B------:R-:W-:-:S09]  /*2910*/  UISETP.NE.AND UP0, UPT, UR4, 0xf, UPT ;  /* 0x0000000f0400788c */ /* 0x000fd2000bf05270 */
[----:B------:R-:W-:Y:S05]  /*2920*/  BRA.U !UP0, `(.L_x_748) ;  /* 0x0000000108d07547 */ /* 0x000fea000b800000 */
[----:B------:R-:W-:-:S09]  /*2930*/  UISETP.NE.AND UP0, UPT, UR4, 0x17, UPT ;  /* 0x000000170400788c */ /* 0x000fd2000bf05270 */
[----:B------:R-:W-:Y:S05]  /*2940*/  BRA.U !UP0, `(.L_x_749) ;  /* 0x0000000108807547 */ /* 0x000fea000b800000 */
[----:B------:R-:W-:-:S09]  /*2950*/  UISETP.NE.AND UP0, UPT, UR4, 0x18, UPT ;  /* 0x000000180400788c */ /* 0x000fd2000bf05270 */
[----:B------:R-:W-:Y:S05]  /*2960*/  BRA.U !UP0, `(.L_x_750) ;  /* 0x0000000108447547 */ /* 0x000fea000b800000 */
.L_x_729:
        /* <DEDUP_REMOVED lines=16> */
.L_x_751:
[----:B------:R-:W-:Y:S05]  /*2a70*/  BRA `(.L_x_730) ;  /* 0x00000000008c7947 */ /* 0x000fea0003800000 */
.L_x_750:
        /* <DEDUP_REMOVED lines=11> */
.L_x_752:
[----:B------:R0:W-:Y:S01]  /*2b30*/  STG.E.U8 desc[UR36][R2.64], R5 ;  /* 0x0000000502007986 */ /* 0x0001e2000c101124 */
[----:B------:R-:W-:Y:S05]  /*2b40*/  BRA `(.L_x_730) ;  /* 0x0000000000587947 */ /* 0x000fea0003800000 */
.L_x_749:
        /* <DEDUP_REMOVED lines=13> */
.L_x_753:
[----:B------:R-:W-:Y:S01]  /*2c20*/  ISETP.GT.U32.AND P0, PT, R0, 0x7f800000, PT ;  /* 0x7f8000000000780c */ /* 0x000fe20003f04070 */
[----:B------:R-:W-:-:S05]  /*2c30*/  IMAD.MOV.U32 R0, RZ, RZ, 0x7f ;  /* 0x0000007fff007424 */ /* 0x000fca00078e00ff */
[----:B------:R-:W-:-:S05]  /*2c40*/  SEL R5, R0, 0x7c, P0 ;  /* 0x0000007c00057807 */ /* 0x000fca0000000000 */
[----:B------:R0:W-:Y:S01]  /*2c50*/  STG.E.U8 desc[UR36][R2.64], R5 ;  /* 0x0000000502007986 */ /* 0x0001e2000c101124 */
[----:B------:R-:W-:Y:S05]  /*2c60*/  BRA `(.L_x_730) ;  /* 0x0000000000107947 */ /* 0x000fea0003800000 */
.L_x_748:
[----:B------:R-:W0:Y:S02]  /*2c70*/  LDCU.U16 UR4, c[0x0][0x384] ;  /* 0x00007080ff0477ac */ /* 0x000e240008000400 */
[----:B0-----:R-:W-:-:S04]  /*2c80*/  I2FP.F32.U32 R0, UR4 ;  /* 0x0000000400007c45 */ /* 0x001fc80008201000 */
[----:B------:R-:W-:-:S05]  /*2c90*/  F2FP.BF16.F32.PACK_AB R0, RZ, R0 ;  /* 0x00000000ff00723e */ /* 0x000fca00000010ff */
[----:B------:R0:W-:Y:S02]  /*2ca0*/  STG.E.U16 desc[UR36][R2.64], R0 ;  /* 0x0000000002007986 */ /* 0x0001e4000c101524 */
.L_x_730:
[----:B------:R-:W-:-:S07]  /*2cb0*/  VIADD R18, R18, 0x80 ;  /* 0x0000008012127836 */ /* 0x000fce0000000000 */
.L_x_695:
[----:B------:R-:W-:Y:S05]  /*2cc0*/  BSYNC.RECONVERGENT B6 ;  /* 0x0000000000067941 */ /* 0x000fea0003800200 */
.L_x_694:
        /* <DEDUP_REMOVED lines=22> */
.L_x_757:
[----:B------:R-:W0:Y:S02]  /*2e30*/  LDC.U8 R5, c[0x0][0x384] ;  /* 0x0000e100ff057b82 */ /* 0x000e240000000000 */
[----:B0-----:R-:W-:Y:S01]  /*2e40*/  STG.E.U8 desc[UR36][R2.64], R5 ;  /* 0x0000000502007986 */ /* 0x001fe2000c101124 */
[----:B------:R-:W-:Y:S05]  /*2e50*/  EXIT ;  /* 0x000000000000794d */ /* 0x000fea0003800000 */
.L_x_756:
        /* <DEDUP_REMOVED lines=9> */
[----:B------:R-:W-:Y:S01]  /*2ef0*/  STG.E.64 desc[UR36][R2.64], R4 ;  /* 0x0000000402007986 */ /* 0x000fe2000c101b24 */
[----:B------:R-:W-:Y:S05]  /*2f00*/  EXIT ;  /* 0x000000000000794d */ /* 0x000fea0003800000 */
.L_x_760:
[----:B------:R-:W0:Y:S02]  /*2f10*/  LDC R0, c[0x0][0x384] ;  /* 0x0000e100ff007b82 */ /* 0x000e240000000800 */
[----:B0-----:R-:W-:-:S05]  /*2f20*/  LOP3.LUT R5, R0, 0xffff, RZ, 0xc0, !PT ;  /* 0x0000ffff00057812 */ /* 0x001fca00078ec0ff */
[----:B------:R-:W-:Y:S01]  /*2f30*/  STG.E desc[UR36][R2.64], R5 ;  /* 0x0000000502007986 */ /* 0x000fe2000c101924 */
[----:B------:R-:W-:Y:S05]  /*2f40*/  EXIT ;  /* 0x000000000000794d */ /* 0x000fea0003800000 */
.L_x_759:
[----:B------:R-:W0:Y:S02]  /*2f50*/  LDC.U16 R5, c[0x0][0x384] ;  /* 0x0000e100ff057b82 */ /* 0x000e240000000400 */
[----:B0-----:R-:W-:Y:S01]  /*2f60*/  STG.E.U16 desc[UR36][R2.64], R5 ;  /* 0x0000000502007986 */ /* 0x001fe2000c101524 */
[----:B------:R-:W-:Y:S05]  /*2f70*/  EXIT ;  /* 0x000000000000794d */ /* 0x000fea0003800000 */
.L_x_755:
        /* <DEDUP_REMOVED lines=8> */
[----:B------:R-:W-:Y:S01]  /*3000*/  STG.E desc[UR36][R2.64], R5 ;  /* 0x0000000502007986 */ /* 0x000fe2000c101924 */
[----:B------:R-:W-:Y:S05]  /*3010*/  EXIT ;  /* 0x000000000000794d */ /* 0x000fea0003800000 */
.L_x_762:
[----:B------:R-:W0:Y:S02]  /*3020*/  LDCU.U16 UR4, c[0x0][0x384] ;  /* 0x00007080ff0477ac */ /* 0x000e240008000400 */
[----:B0-----:R-:W-:-:S04]  /*3030*/  I2FP.F32.U32 R0, UR4 ;  /* 0x0000000400007c45 */ /* 0x001fc80008201000 */
[----:B------:R-:W-:-:S05]  /*3040*/  F2FP.F16.F32.PACK_AB R0, RZ, R0 ;  /* 0x00000000ff00723e */ /* 0x000fca00000000ff */
[----:B------:R-:W-:Y:S01]  /*3050*/  STG.E.U16 desc[UR36][R2.64], R0 ;  /* 0x0000000002007986 */ /* 0x000fe2000c101524 */
[----:B------:R-:W-:Y:S05]  /*3060*/  EXIT ;  /* 0x000000000000794d */ /* 0x000fea0003800000 */
.L_x_761:
        /* <DEDUP_REMOVED lines=9> */
[----:B------:R-:W-:Y:S01]  /*3100*/  STG.E.64 desc[UR36][R2.64], R4 ;  /* 0x0000000402007986 */ /* 0x000fe2000c101b24 */
[----:B------:R-:W-:Y:S05]  /*3110*/  EXIT ;  /* 0x000000000000794d */ /* 0x000fea0003800000 */
.L_x_764:
[----:B------:R-:W0:Y:S02]  /*3120*/  LDCU.U16 UR4, c[0x0][0x384] ;  /* 0x00007080ff0477ac */ /* 0x000e240008000400 */
[----:B0-----:R-:W-:-:S04]  /*3130*/  I2FP.F32.U32 R0, UR4 ;  /* 0x0000000400007c45 */ /* 0x001fc80008201000 */
[----:B------:R-:W-:-:S04]  /*3140*/  F2FP.F16.F32.PACK_AB R0, RZ, R0 ;  /* 0x00000000ff00723e */ /* 0x000fc800000000ff */
[----:B------:R-:W-:-:S05]  /*3150*/  PRMT R0, R0, 0x5410, RZ ;  /* 0x0000541000007816 */ /* 0x000fca00000000ff */
[----:B------:R-:W-:Y:S01]  /*3160*/  STG.E desc[UR36][R2.64], R0 ;  /* 0x0000000002007986 */ /* 0x000fe2000c101924 */
[----:B------:R-:W-:Y:S05]  /*3170*/  EXIT ;  /* 0x000000000000794d */ /* 0x000fea0003800000 */
.L_x_763:
[----:B------:R-:W0:Y:S02]  /*3180*/  LDCU.U16 UR4, c[0x0][0x384] ;  /* 0x00007080ff0477ac */ /* 0x000e240008000400 */
[----:B0-----:R-:W0:Y:S02]  /*3190*/  I2F.F64.U16 R4, UR4 ;  /* 0x0000000400047d12 */ /* 0x001e240008101800 */
[----:B0-----:R-:W-:Y:S01]  /*31a0*/  STG.E.64 desc[UR36][R2.64], R4 ;  /* 0x0000000402007986 */ /* 0x001fe2000c101b24 */
[----:B------:R-:W-:Y:S05]  /*31b0*/  EXIT ;  /* 0x000000000000794d */ /* 0x000fea0003800000 */
.L_x_754:
        /* <DEDUP_REMOVED lines=13> */
.L_x_768:
        /* <DEDUP_REMOVED lines=17> */
.L_x_769:
[----:B------:R-:W-:Y:S01]  /*33a0*/  STG.E.U8 desc[UR36][R2.64], R0 ;  /* 0x0000000002007986 */ /* 0x000fe2000c101124 */
[----:B------:R-:W-:Y:S05]  /*33b0*/  EXIT ;  /* 0x000000000000794d */ /* 0x000fea0003800000 */
.L_x_767:
        /* <DEDUP_REMOVED lines=17> */
.L_x_770:
[----:B------:R-:W-:Y:S01]  /*34d0*/  STG.E.U8 desc[UR36][R2.64], R0 ;  /* 0x0000000002007986 */ /* 0x000fe2000c101124 */
[----:B------:R-:W-:Y:S05]  /*34e0*/  EXIT ;  /* 0x000000000000794d */ /* 0x000fea0003800000 */
.L_x_766:
        /* <DEDUP_REMOVED lines=18> */
.L_x_773:
[----:B------:R-:W-:Y:S01]  /*3610*/  STG.E.U8 desc[UR36][R2.64], R0 ;  /* 0x0000000002007986 */ /* 0x000fe2000c101124 */
[----:B------:R-:W-:Y:S05]  /*3620*/  EXIT ;  /* 0x000000000000794d */ /* 0x000fea0003800000 */
.L_x_772:
[----:B------:R-:W0:Y:S01]  /*3630*/  LDCU.U16 UR4, c[0x0][0x384] ;  /* 0x00007080ff0477ac */ /* 0x000e220008000400 */
[----:B------:R-:W-:Y:S02]  /*3640*/  IMAD.MOV.U32 R5, RZ, RZ, RZ ;  /* 0x000000ffff057224 */ /* 0x000fe400078e00ff */
[----:B0-----:R-:W-:-:S05]  /*3650*/  IMAD.U32 R4, RZ, RZ, UR4 ;  /* 0x00000004ff047e24 */ /* 0x001fca000f8e00ff */
[----:B------:R-:W-:Y:S01]  /*3660*/  STG.E.64 desc[UR36][R2.64], R4 ;  /* 0x0000000402007986 */ /* 0x000fe2000c101b24 */
[----:B------:R-:W-:Y:S05]  /*3670*/  EXIT ;  /* 0x000000000000794d */ /* 0x000fea0003800000 */
.L_x_771:
[----:B------:R-:W0:Y:S02]  /*3680*/  LDC R0, c[0x0][0x384] ;  /* 0x0000e100ff007b82 */ /* 0x000e240000000800 */
[----:B0-----:R-:W-:-:S05]  /*3690*/  LOP3.LUT R5, R0, 0xffff, RZ, 0xc0, !PT ;  /* 0x0000ffff00057812 */ /* 0x001fca00078ec0ff */
[----:B------:R-:W-:Y:S01]  /*36a0*/  STG.E desc[UR36][R2.64], R5 ;  /* 0x0000000502007986 */ /* 0x000fe2000c101924 */
[----:B------:R-:W-:Y:S05]  /*36b0*/  EXIT ;  /* 0x000000000000794d */ /* 0x000fea0003800000 */
.L_x_765:
        /* <DEDUP_REMOVED lines=10> */
[----:B------:R-:W-:Y:S01]  /*3760*/  STG.E.U8 desc[UR36][R2.64], R5 ;  /* 0x0000000502007986 */ /* 0x000fe2000c101124 */
[----:B------:R-:W-:Y:S05]  /*3770*/  EXIT ;  /* 0x000000000000794d */ /* 0x000fea0003800000 */
.L_x_775:
[----:B------:R-:W0:Y:S01]  /*3780*/  LDCU.U16 UR4, c[0x0][0x384] ;  /* 0x00007080ff0477ac */ /* 0x000e220008000400 */
[----:B------:R-:W-:Y:S01]  /*3790*/  CS2R R6, SRZ ;  /* 0x0000000000067805 */ /* 0x000fe2000001ff00 */
[----:B0-----:R-:W0:Y:S04]  /*37a0*/  I2F.F64.U16 R4, UR4 ;  /* 0x0000000400047d12 */ /* 0x001e280008101800 */
[----:B0-----:R-:W-:Y:S01]  /*37b0*/  STG.E.128 desc[UR36][R2.64], R4 ;  /* 0x0000000402007986 */ /* 0x001fe2000c101d24 */
[----:B------:R-:W-:Y:S05]  /*37c0*/  EXIT ;  /* 0x000000000000794d */ /* 0x000fea0003800000 */
.L_x_774:
[----:B------:R-:W-:-:S09]  /*37d0*/  UISETP.NE.AND UP0, UPT, UR4, 0xf, UPT ;  /* 0x0000000f0400788c */ /* 0x000fd2000bf05270 */
[----:B------:R-:W-:Y:S05]  /*37e0*/  BRA.U !UP0, `(.L_x_776) ;  /* 0x0000000108d47547 */ /* 0x000fea000b800000 */
[----:B------:R-:W-:-:S09]  /*37f0*/  UISETP.NE.AND UP0, UPT, UR4, 0x17, UPT ;  /* 0x000000170400788c */ /* 0x000fd2000bf05270 */
[----:B------:R-:W-:Y:S05]  /*3800*/  BRA.U !UP0, `(.L_x_777) ;  /* 0x0000000108807547 */ /* 0x000fea000b800000 */
[----:B------:R-:W-:-:S09]  /*3810*/  UISETP.NE.AND UP0, UPT, UR4, 0x18, UPT ;  /* 0x000000180400788c */ /* 0x000fd2000bf05270 */
[----:B------:R-:W-:Y:S05]  /*3820*/  BRA.U !UP0, `(.L_x_778) ;  /* 0x0000000108447547 */ /* 0x000fea000b800000 */
.L_x_758:
        /* <DEDUP_REMOVED lines=16> */
.L_x_779:
[----:B------:R-:W-:Y:S05]  /*3930*/  EXIT ;  /* 0x000000000000794d */ /* 0x000fea0003800000 */
.L_x_778:
        /* <DEDUP_REMOVED lines=11> */
.L_x_780:
[----:B------:R-:W-:Y:S01]  /*39f0*/  STG.E.U8 desc[UR36][R2.64], R5 ;  /* 0x0000000502007986 */ /* 0x000fe2000c101124 */
[----:B------:R-:W-:Y:S05]  /*3a00*/  EXIT ;  /* 0x000000000000794d */ /* 0x000fea0003800000 */
.L_x_777:
[----:B------:R-:W0:Y:S02]  /*3a10*/  LDCU.U16 UR4, c[0x0][0x384] ;  /* 0x00007080ff0477ac */ /* 0x000e240008000400 */
        /* <DEDUP_REMOVED lines=13> */
.L_x_781:
[----:B------:R-:W-:Y:S01]  /*3af0*/  ISETP.GT.U32.AND P0, PT, R0, 0x7f800000, PT ;  /* 0x7f8000000000780c */ /* 0x000fe20003f04070 */
[----:B------:R-:W-:-:S05]  /*3b00*/  IMAD.MOV.U32 R0, RZ, RZ, 0x7f ;  /* 0x0000007fff007424 */ /* 0x000fca00078e00ff */
[----:B------:R-:W-:-:S05]  /*3b10*/  SEL R5, R0, 0x7c, P0 ;  /* 0x0000007c00057807 */ /* 0x000fca0000000000 */
[----:B------:R-:W-:Y:S01]  /*3b20*/  STG.E.U8 desc[UR36][R2.64], R5 ;  /* 0x0000000502007986 */ /* 0x000fe2000c101124 */
[----:B------:R-:W-:Y:S05]  /*3b30*/  EXIT ;  /* 0x000000000000794d */ /* 0x000fea0003800000 */
.L_x_776:
[----:B------:R-:W0:Y:S02]  /*3b40*/  LDCU.U16 UR4, c[0x0][0x384] ;  /* 0x00007080ff0477ac */ /* 0x000e240008000400 */
[----:B0-----:R-:W-:-:S04]  /*3b50*/  I2FP.F32.U32 R0, UR4 ;  /* 0x0000000400007c45 */ /* 0x001fc80008201000 */
[----:B------:R-:W-:-:S05]  /*3b60*/  F2FP.BF16.F32.PACK_AB R0, RZ, R0 ;  /* 0x00000000ff00723e */ /* 0x000fca00000010ff */
[----:B------:R-:W-:Y:S01]  /*3b70*/  STG.E.U16 desc[UR36][R2.64], R0 ;  /* 0x0000000002007986 */ /* 0x000fe2000c101524 */
[----:B------:R-:W-:Y:S05]  /*3b80*/  EXIT ;  /* 0x000000000000794d */ /* 0x000fea0003800000 */
.L_x_782:
        /* <DEDUP_REMOVED lines=15> */
.L_x_7282:


//--------------------- .text._ZN2at6native18elementwise_kernelILi128ELi4EZNS0_22gpu_kernel_impl_nocastINS0_11FillFunctorItEEEEvRNS_18TensorIteratorBaseERKT_EUliE_EEviT1_ --------------------------
	.section	.text._ZN2at6native18elementwise_kernelILi128ELi4EZNS0_22gpu_kernel_impl_nocastINS0_11FillFunctorItEEEEvRNS_18TensorIteratorBaseERKT_EUliE_EEviT1_,"ax",@progbits
	.align	128
        .global         _ZN2at6native18elementwise_kernelILi128ELi4EZNS0_22gpu_kernel_impl_nocastINS0_11FillFunctorItEEEEvRNS_18TensorIteratorBaseERKT_EUliE_EEviT1_
        .type           _ZN2at6native18elementwise_kernelILi128ELi4EZNS0_22gpu_kernel_impl_nocastINS0_11FillFunctorItEEEEvRNS_18TensorIteratorBaseERKT_EUliE_EEviT1_,@function
        .size           _ZN2at6native18elementwise_kernelILi128ELi4EZNS0_22gpu_kernel_impl_nocastINS0_11FillFunctorItEEEEvRNS_18TensorIteratorBaseERKT_EUliE_EEviT1_,(.L_x_7283 - _ZN2at6native18elementwise_kernelILi128ELi4EZNS0_22gpu_kernel_impl_nocastINS0_11FillFunctorItEEEEvRNS_18TensorIteratorBaseERKT_EUliE_EEviT1_)
        .other          _ZN2at6native18elementwise_kernelILi128ELi4EZNS0_22gpu_kernel_impl_nocastINS0_11FillFunctorItEEEEvRNS_18TensorIteratorBaseERKT_EUliE_EEviT1_,@"STO_CUDA_ENTRY STV_DEFAULT"
_ZN2at6native18elementwise_kernelILi128ELi4EZNS0_22gpu_kernel_impl_nocastINS0_11FillFunctorItEEEEvRNS_18TensorIteratorBaseERKT_EUliE_EEviT1_:
.text._ZN2at6native18elementwise_kernelILi128ELi4EZNS0_22gpu_kernel_impl_nocastINS0_11FillFunctorItEEEEvRNS_18TensorIteratorBaseERKT_EUliE_EEviT1_:
        /* <DEDUP_REMOVED lines=12> */
[----:B------:R-:W0:Y:S08]  /*00c0*/  LDC.U16 R5, c[0x0][0x528] ;  /* 0x00014a00ff057b82 */ /* 0x000e300000000400 */
[----:B------:R-:W0:Y:S02]  /*00d0*/  LDC.64 R2, c[0x0][0x520] ;  /* 0x00014800ff027b82 */ /* 0x000e240000000a00 */
[----:B0-----:R-:W-:Y:S01]  /*00e0*/  STG.E.U16 desc[UR6][R2.64], R5 ;  /* 0x0000000502007986 */ /* 0x001fe2000c101506 */
[----:B------:R-:W-:Y:S05]  /*00f0*/  EXIT ;  /* 0x000000000000794d */ /* 0x000fea0003800000 */
.L_x_783:
[----:B------:R-:W0:Y:S01]  /*0100*/  LDCU UR8, c[0x0][0x380] ;  /* 0x00007000ff0877ac */ /* 0x000e220008000800 */
[----:B------:R-:W-:Y:S04]  /*0110*/  BSSY.RECONVERGENT B0, `(.L_x_784) ;  /* 0x0000354000007945 */ /* 0x000fe80003800200 */
[----:B------:R-:W-:Y:S01]  /*0120*/  BSSY.RELIABLE B1, `(.L_x_785) ;  /* 0x000023b000017945 */ /* 0x000fe20003800100 */
        /* <DEDUP_REMOVED lines=279> */
.L_x_787:
[----:B------:R-:W0:Y:S01]  /*12a0*/  LDCU.64 UR10, c[0x0][0x520] ;  /* 0x0000a400ff0a77ac */ /* 0x000e220008000a00 */
[----:B------:R-:W1:Y:S01]  /*12b0*/  LDC.U16 R7, c[0x0][0x528] ;  /* 0x00014a00ff077b82 */ /* 0x000e620000000400 */
[----:B------:R-:W-:Y:S02]  /*12c0*/  IADD3 R3, PT, PT, R3, 0x80, RZ ;  /* 0x0000008003037810 */ /* 0x000fe40007ffe0ff */
[----:B0-----:R-:W-:-:S04]  /*12d0*/  IADD3 R4, P0, PT, R0, UR10, RZ ;  /* 0x0000000a00047c10 */ /* 0x001fc8000ff1e0ff */
[----:B------:R-:W-:Y:S02]  /*12e0*/  IADD3.X R5, PT, PT, RZ, UR11, RZ, P0, !PT ;  /* 0x0000000bff057c10 */ /* 0x000fe400087fe4ff */
[----:B------:R-:W-:-:S03]  /*12f0*/  ISETP.GE.AND P0, PT, R3, UR8, PT ;  /* 0x0000000803007c0c */ /* 0x000fc6000bf06270 */
[----:B-1----:R0:W-:Y:S10]  /*1300*/  STG.E.U16 desc[UR6][R4.64], R7 ;  /* 0x0000000704007986 */ /* 0x0021f4000c101506 */
[----:B------:R-:W-:Y:S05]  /*1310*/  @P0 BREAK.RELIABLE B1 ;  /* 0x0000000000010942 */ /* 0x000fea0003800100 */
        /* <DEDUP_REMOVED lines=274> */
.L_x_789:
[----:B------:R-:W0:Y:S01]  /*2440*/  LDCU.64 UR10, c[0x0][0x520] ;  /* 0x0000a400ff0a77ac */ /* 0x000e220008000a00 */
[----:B------:R-:W1:Y:S01]  /*2450*/  LDC.U16 R7, c[0x0][0x528] ;  /* 0x00014a00ff077b82 */ /* 0x000e620000000400 */
[----:B------:R-:W-:Y:S02]  /*2460*/  IADD3 R3, PT, PT, R3, 0x80, RZ ;  /* 0x0000008003037810 */ /* 0x000fe40007ffe0ff */
[----:B0-----:R-:W-:-:S04]  /*2470*/  IADD3 R4, P0, PT, R0, UR10, RZ ;  /* 0x0000000a00047c10 */ /* 0x001fc8000ff1e0ff */
[----:B------:R-:W-:-:S05]  /*2480*/  IADD3.X R5, PT, PT, RZ, UR11, RZ, P0, !PT ;  /* 0x0000000bff057c10 */ /* 0x000fca00087fe4ff */
[----:B-1----:R0:W-:Y:S04]  /*2490*/  STG.E.U16 desc[UR6][R4.64], R7 ;  /* 0x0000000704007986 */ /* 0x0021e8000c101506 */
.L_x_786:
[----:B------:R-:W-:-:S13]  /*24a0*/  ISETP.GE.AND P0, PT, R3, UR8, PT ;  /* 0x0000000803007c0c */ /* 0x000fda000bf06270 */
[----:B------:R-:W-:Y:S05]  /*24b0*/  @P0 BREAK.RELIABLE B1 ;  /* 0x0000000000010942 */ /* 0x000fea0003800100 */
[----:B------:R-:W-:Y:S05]  /*24c0*/  @P0 BRA `(.L_x_788) ;  /* 0x0000001000600947 */ /* 0x000fea0003800000 */
[----:B------:R-:W-:Y:S05]  /*24d0*/  BSYNC.RELIABLE B1 ;  /* 0x0000000000017941 */ /* 0x000fea0003800100 */
.L_x_785:
        /* <DEDUP_REMOVED lines=273> */
.L_x_790:
[----:B------:R-:W0:Y:S01]  /*35f0*/  LDCU.64 UR10, c[0x0][0x520] ;  /* 0x0000a400ff0a77ac */ /* 0x000e220008000a00 */
[----:B------:R-:W1:Y:S01]  /*3600*/  LDC.U16 R7, c[0x0][0x528] ;  /* 0x00014a00ff077b82 */ /* 0x000e620000000400 */
[----:B------:R-:W-:Y:S02]  /*3610*/  IADD3 R3, PT, PT, R3, 0x80, RZ ;  /* 0x0000008003037810 */ /* 0x000fe40007ffe0ff */
[----:B0-----:R-:W-:-:S04]  /*3620*/  IADD3 R4, P0, PT, R0, UR10, RZ ;  /* 0x0000000a00047c10 */ /* 0x001fc8000ff1e0ff */
[----:B------:R-:W-:-:S05]  /*3630*/  IADD3.X R5, PT, PT, RZ, UR11, RZ, P0, !PT ;  /* 0x0000000bff057c10 */ /* 0x000fca00087fe4ff */
[----:B-1----:R1:W-:Y:S04]  /*3640*/  STG.E.U16 desc[UR6][R4.64], R7 ;  /* 0x0000000704007986 */ /* 0x0023e8000c101506 */
.L_x_788:
[----:B------:R-:W-:Y:S05]  /*3650*/  BSYNC.RECONVERGENT B0 ;  /* 0x0000000000007941 */ /* 0x000fea0003800200 */
.L_x_784:
[----:B------:R-:W-:Y:S05]  /*3660*/  WARPSYNC.ALL ;  /* 0x0000000000007948 */ /* 0x000fea0003800000 */
[----:B------:R-:W-:-:S13]  /*3670*/  ISETP.GE.AND P0, PT, R3, UR8, PT ;  /* 0x0000000803007c0c */ /* 0x000fda000bf06270 */
[----:B------:R-:W-:Y:S05]  /*3680*/  @P0 EXIT ;  /* 0x000000000000094d */ /* 0x000fea0003800000 */
[----:B------:R-:W0:Y:S01]  /*3690*/  LDCU.64 UR8, c[0x0][0x390] ;  /* 0x00007200ff0877ac */ /* 0x000e220008000a00 */
[----:B------:R-:W-:Y:S01]  /*36a0*/  HFMA2 R2, -RZ, RZ, 0, 0 ;  /* 0x00000000ff027431 */ /* 0x000fe200000001ff */
[----:B------:R-:W2:Y:S01]  /*36b0*/  LDCU UR10, c[0x0][0x38c] ;  /* 0x00007180ff0a77ac */ /* 0x000ea20008000800 */
[----:B------:R-:W3:Y:S01]  /*36c0*/  LDCU UR11, c[0x0][0x4b8] ;  /* 0x00009700ff0b77ac */ /* 0x000ee20008000800 */
[----:B------:R-:W-:Y:S02]  /*36d0*/  UISETP.NE.AND UP0, UPT, UR4, URZ, UPT ;  /* 0x000000ff0400728c */ /* 0x000fe4000bf05270 */
[----:B01----:R-:W-:-:S05]  /*36e0*/  IMAD.HI.U32 R4, R3, UR8, R2 ;  /* 0x0000000803047c27 */ /* 0x003fca000f8e0002 */
[----:B------:R-:W-:-:S04]  /*36f0*/  SHF.R.U32.HI R5, RZ, UR9, R4 ;  /* 0x00000009ff057c19 */ /* 0x000fc80008011604 */
[----:B------:R-:W-:-:S05]  /*3700*/  IADD3 R0, PT, PT, -R5, RZ, RZ ;  /* 0x000000ff05007210 */ /* 0x000fca0007ffe1ff */
[----:B--2---:R-:W-:-:S04]  /*3710*/  IMAD R0, R0, UR10, R3 ;  /* 0x0000000a00007c24 */ /* 0x004fc8000f8e0203 */
[----:B---3--:R-:W-:Y:S01]  /*3720*/  IMAD R0, R0, UR11, RZ ;  /* 0x0000000b00007c24 */ /* 0x008fe2000f8e02ff */
        /* <DEDUP_REMOVED lines=263> */
.L_x_791:
[----:B------:R-:W0:Y:S01]  /*47a0*/  LDCU.64 UR8, c[0x0][0x520] ;  /* 0x0000a400ff0877ac */ /* 0x000e220008000a00 */
[----:B------:R-:W1:Y:S01]  /*47b0*/  LDC.U16 R5, c[0x0][0x528] ;  /* 0x00014a00ff057b82 */ /* 0x000e620000000400 */
[----:B0-----:R-:W-:-:S04]  /*47c0*/  IADD3 R2, P0, PT, R0, UR8, RZ ;  /* 0x0000000800027c10 */ /* 0x001fc8000ff1e0ff */
[----:B------:R-:W-:-:S05]  /*47d0*/  IADD3.X R3, PT, PT, RZ, UR9, RZ, P0, !PT ;  /* 0x00000009ff037c10 */ /* 0x000fca00087fe4ff */
[----:B-1----:R-:W-:Y:S01]  /*47e0*/  STG.E.U16 desc[UR6][R2.64], R5 ;  /* 0x0000000502007986 */ /* 0x002fe2000c101506 */
[----:B------:R-:W-:Y:S05]  /*47f0*/  EXIT ;  /* 0x000000000000794d */ /* 0x000fea0003800000 */
.L_x_792:
        /* <DEDUP_REMOVED lines=16> */
.L_x_7283:


//--------------------- .text._ZN2at6native27unrolled_elementwise_kernelINS0_11FillFunctorItEESt5arrayIPcLm1EELi4E23TrivialOffsetCalculatorILi0EjES7_ILi1EjENS0_6memory15LoadWithoutCastENSA_16StoreWithoutCastEEEviT_T0_T2_T3_T4_T5_ --------------------------
	.section	.text._ZN2at6native27unrolled_elementwise_kernelINS0_11FillFunctorItEESt5arrayIPcLm1EELi4E23TrivialOffsetCalculatorILi0EjES7_ILi1EjENS0_6memory15LoadWithoutCastENSA_16StoreWithoutCastEEEviT_T0_T2_T3_T4_T5_,"ax",@progbits
	.align	128
        .global         _ZN2at6native27unrolled_elementwise_kernelINS0_11FillFunctorItEESt5arrayIPcLm1EELi4E23TrivialOffsetCalculatorILi0EjES7_ILi1EjENS0_6memory15LoadWithoutCastENSA_16StoreWithoutCastEEEviT_T0_T2_T3_T4_T5_
        .type           _ZN2at6native27unrolled_elementwise_kernelINS0_11FillFunctorItEESt5arrayIPcLm1EELi4E23TrivialOffsetCalculatorILi0EjES7_ILi1EjENS0_6memory15LoadWithoutCastENSA_16StoreWithoutCastEEEviT_T0_T2_T3_T4_T5_,@function
        .size           _ZN2at6native27unrolled_elementwise_kernelINS0_11FillFunctorItEESt5arrayIPcLm1EELi4E23TrivialOffsetCalculatorILi0EjES7_ILi1EjENS0_6memory15LoadWithoutCastENSA_16StoreWithoutCastEEEviT_T0_T2_T3_T4_T5_,(.L_x_7284 - _ZN2at6native27unrolled_elementwise_kernelINS0_11FillFunctorItEESt5arrayIPcLm1EELi4E23TrivialOffsetCalculatorILi0EjES7_ILi1EjENS0_6memory15LoadWithoutCastENSA_16StoreWithoutCastEEEviT_T0_T2_T3_T4_T5_)
        .other          _ZN2at6native27unrolled_elementwise_kernelINS0_11FillFunctorItEESt5arrayIPcLm1EELi4E23TrivialOffsetCalculatorILi0EjES7_ILi1EjENS0_6memory15LoadWithoutCastENSA_16StoreWithoutCastEEEviT_T0_T2_T3_T4_T5_,@"STO_CUDA_ENTRY STV_DEFAULT"
_ZN2at6native27unrolled_elementwise_kernelINS0_11FillFunctorItEESt5arrayIPcLm1EELi4E23TrivialOffsetCalculatorILi0EjES7_ILi1EjENS0_6memory15LoadWithoutCastENSA_16StoreWithoutCastEEEviT_T0_T2_T3_T4_T5_:
.text._ZN2at6native27unrolled_elementwise_kernelINS0_11FillFunctorItEESt5arrayIPcLm1EELi4E23TrivialOffsetCalculatorILi0EjES7_ILi1EjENS0_6memory15LoadWithoutCastENSA_16StoreWithoutCastEEEviT_T0_T2_T3_T4_T5_:
        /* <DEDUP_REMOVED lines=12> */
[----:B------:R-:W1:Y:S02]  /*00c0*/  @!P0 LDC.U16 R9, c[0x0][0x384] ;  /* 0x0000e100ff098b82 */ /* 0x000e640000000400 */
[----:B------:R-:W-:Y:S01]  /*00d0*/  ISETP.GE.AND P1, PT, R7, R0, PT ;  /* 0x000000000700720c */ /* 0x000fe20003f26270 */
[----:B0-----:R-:W-:-:S05]  /*00e0*/  @!P0 IMAD.WIDE.U32 R2, R5, 0x2, R2 ;  /* 0x0000000205028825 */ /* 0x001fca00078e0002 */
[----:B-1----:R0:W-:Y:S07]  /*00f0*/  @!P0 STG.E.U16 desc[UR4][R2.64], R9 ;  /* 0x0000000902008986 */ /* 0x0021ee000c101504 */
[----:B------:R-:W-:Y:S05]  /*0100*/  @P1 BRA `(.L_x_794) ;  /* 0x00000000002c1947 */ /* 0x000fea0003800000 */
[----:B0-----:R-:W0:Y:S01]  /*0110*/  LDC.64 R2, c[0x0][0x388] ;  /* 0x0000e200ff027b82 */ /* 0x001e220000000a00 */
[----:B------:R-:W-:Y:S01]  /*0120*/  IMAD R5, R6, 0x200, R7 ;  /* 0x0000020006057824 */ /* 0x000fe200078e0207 */
[----:B------:R-:W-:-:S04]  /*0130*/  IADD3 R7, PT, PT, R7, 0x80, RZ ;  /* 0x0000008007077810 */ /* 0x000fc80007ffe0ff */
[C---:B------:R-:W-:Y:S02]  /*0140*/  ISETP.GE.AND P0, PT, R7.reuse, R0, PT ;  /* 0x000000000700720c */ /* 0x040fe40003f06270 */
[----:B------:R-:W1:Y:S11]  /*0150*/  LDC.U16 R9, c[0x0][0x384] ;  /* 0x0000e100ff097b82 */ /* 0x000e760000000400 */
[----:B------:R-:W-:Y:S01]  /*0160*/  @!P0 IMAD R11, R6, 0x200, R7 ;  /* 0x00000200060b8824 */ /* 0x000fe200078e0207 */
[----:B------:R-:W-:Y:S01]  /*0170*/  @!P0 IADD3 R7, PT, PT, R7, 0x80, RZ ;  /* 0x0000008007078810 */ /* 0x000fe20007ffe0ff */
[----:B0-----:R-:W-:-:S04]  /*0180*/  IMAD.WIDE.U32 R4, R5, 0x2, R2 ;  /* 0x0000000205047825 */ /* 0x001fc800078e0002 */
[----:B------:R-:W-:Y:S01]  /*0190*/  @!P0 IMAD.WIDE.U32 R2, R11, 0x2, R2 ;  /* 0x000000020b028825 */ /* 0x000fe200078e0002 */
[----:B-1----:R1:W-:Y:S04]  /*01a0*/  STG.E.U16 desc[UR4][R4.64], R9 ;  /* 0x0000000904007986 */ /* 0x0023e8000c101504 */
[----:B------:R1:W-:Y:S02]  /*01b0*/  @!P0 STG.E.U16 desc[UR4][R2.64], R9 ;  /* 0x0000000902008986 */ /* 0x0003e4000c101504 */
.L_x_794:
[----:B------:R-:W-:Y:S05]  /*01c0*/  BSYNC.RECONVERGENT B0 ;  /* 0x0000000000007941 */ /* 0x000fea0003800200 */
.L_x_793:
[----:B------:R-:W-:-:S13]  /*01d0*/  ISETP.GE.AND P0, PT, R7, R0, PT ;  /* 0x000000000700720c */ /* 0x000fda0003f06270 */
[----:B------:R-:W-:Y:S05]  /*01e0*/  @P0 EXIT ;  /* 0x000000000000094d */ /* 0x000fea0003800000 */
[----:B01----:R-:W0:Y:S01]  /*01f0*/  LDC.64 R2, c[0x0][0x388] ;  /* 0x0000e200ff027b82 */ /* 0x003e220000000a00 */
[----:B------:R-:W-:-:S07]  /*0200*/  LEA R7, R6, R7, 0x9 ;  /* 0x0000000706077211 */ /* 0x000fce00078e48ff */
[----:B------:R-:W1:Y:S01]  /*0210*/  LDC.U16 R5, c[0x0][0x384] ;  /* 0x0000e100ff057b82 */ /* 0x000e620000000400 */
[----:B0-----:R-:W-:-:S05]  /*0220*/  IMAD.WIDE.U32 R2, R7, 0x2, R2 ;  /* 0x0000000207027825 */ /* 0x001fca00078e0002 */
[----:B-1----:R-:W-:Y:S01]  /*0230*/  STG.E.U16 desc[UR4][R2.64], R5 ;  /* 0x0000000502007986 */ /* 0x002fe2000c101504 */
[----:B------:R-:W-:Y:S05]  /*0240*/  EXIT ;  /* 0x000000000000794d */ /* 0x000fea0003800000 */
.L_x_795:
        /* <DEDUP_REMOVED lines=11> */
.L_x_7284:


//--------------------- .text._ZN2at6native29vectorized_elementwise_kernelILi2ENS0_11FillFunctorItEESt5arrayIPcLm1EEEEviT0_T1_ --------------------------
	.section	.text._ZN2at6native29vectorized_elementwise_kernelILi2ENS0_11FillFunctorItEESt5arrayIPcLm1EEEEviT0_T1_,"ax",@progbits
	.align	128
        .global         _ZN2at6native29vectorized_elementwise_kernelILi2ENS0_11FillFunctorItEESt5arrayIPcLm1EEEEviT0_T1_
        .type           _ZN2at6native29vectorized_elementwise_kernelILi2ENS0_11FillFunctorItEESt5arrayIPcLm1EEEEviT0_T1_,@function
        .size           _ZN2at6native29vectorized_elementwise_kernelILi2ENS0_11FillFunctorItEESt5arrayIPcLm1EEEEviT0_T1_,(.L_x_7285 - _ZN2at6native29vectorized_elementwise_kernelILi2ENS0_11FillFunctorItEESt5arrayIPcLm1EEEEviT0_T1_)
        .other          _ZN2at6native29vectorized_elementwise_kernelILi2ENS0_11FillFunctorItEESt5arrayIPcLm1EEEEviT0_T1_,@"STO_CUDA_ENTRY STV_DEFAULT"
_ZN2at6native29vectorized_elementwise_kernelILi2ENS0_11FillFunctorItEESt5arrayIPcLm1EEEEviT0_T1_:
.text._ZN2at6native29vectorized_elementwise_kernelILi2ENS0_11FillFunctorItEESt5arrayIPcLm1EEEEviT0_T1_:
        /* <DEDUP_REMOVED lines=16> */
[----:B------:R-:W1:Y:S01]  /*0100*/  @!P0 LDC.U16 R9, c[0x0][0x384] ;  /* 0x0000e100ff098b82 */ /* 0x000e620000000400 */
[----:B0-----:R-:W-:-:S05]  /*0110*/  @!P0 IMAD.WIDE.U32 R4, R7, 0x2, R4 ;  /* 0x0000000207048825 */ /* 0x001fca00078e0004 */
[----:B-1----:R0:W-:Y:S01]  /*0120*/  @!P0 STG.E.U16 desc[UR4][R4.64], R9 ;  /* 0x0000000904008986 */ /* 0x0021e2000c101504 */
[----:B------:R-:W-:-:S13]  /*0130*/  ISETP.GE.U32.AND P0, PT, R3, R2, PT ;  /* 0x000000020300720c */ /* 0x000fda0003f06070 */
[----:B0-----:R-:W-:Y:S05]  /*0140*/  @P0 BRA `(.L_x_799) ;  /* 0x0000000000380947 */ /* 0x001fea0003800000 */
[----:B------:R-:W0:Y:S01]  /*0150*/  LDC.64 R4, c[0x0][0x388] ;  /* 0x0000e200ff047b82 */ /* 0x000e220000000a00 */
[----:B------:R-:W-:Y:S01]  /*0160*/  IMAD.IADD R7, R0, 0x1, R3 ;  /* 0x0000000100077824 */ /* 0x000fe200078e0203 */
[----:B------:R-:W-:-:S04]  /*0170*/  IADD3 R3, PT, PT, R3, 0x80, RZ ;  /* 0x0000008003037810 */ /* 0x000fc80007ffe0ff */
[----:B------:R-:W-:Y:S02]  /*0180*/  ISETP.GE.U32.AND P0, PT, R3, R2, PT ;  /* 0x000000020300720c */ /* 0x000fe40003f06070 */
[----:B------:R-:W1:Y:S01]  /*0190*/  LDC.U16 R9, c[0x0][0x384] ;  /* 0x0000e100ff097b82 */ /* 0x000e620000000400 */
[----:B0-----:R-:W-:-:S05]  /*01a0*/  IMAD.WIDE.U32 R4, R7, 0x2, R4 ;  /* 0x0000000207047825 */ /* 0x001fca00078e0004 */
[----:B-1----:R0:W-:Y:S05]  /*01b0*/  STG.E.U16 desc[UR4][R4.64], R9 ;  /* 0x0000000904007986 */ /* 0x0021ea000c101504 */
[----:B------:R-:W-:Y:S05]  /*01c0*/  @P0 BRA `(.L_x_800) ;  /* 0x0000000000380947 */ /* 0x000fea0003800000 */
[----:B0-----:R-:W0:Y:S01]  /*01d0*/  LDC.64 R4, c[0x0][0x388] ;  /* 0x0000e200ff047b82 */ /* 0x001e220000000a00 */
[----:B------:R-:W-:Y:S01]  /*01e0*/  IMAD.IADD R7, R0, 0x1, R3 ;  /* 0x0000000100077824 */ /* 0x000fe200078e0203 */
[----:B------:R-:W-:-:S06]  /*01f0*/  IADD3 R3, PT, PT, R3, 0x80, RZ ;  /* 0x0000008003037810 */ /* 0x000fcc0007ffe0ff */
[----:B------:R-:W1:Y:S01]  /*0200*/  LDC.U16 R9, c[0x0][0x384] ;  /* 0x0000e100ff097b82 */ /* 0x000e620000000400 */
[----:B0-----:R-:W-:-:S05]  /*0210*/  IMAD.WIDE.U32 R4, R7, 0x2, R4 ;  /* 0x0000000207047825 */ /* 0x001fca00078e0004 */
[----:B-1----:R0:W-:Y:S02]  /*0220*/  STG.E.U16 desc[UR4][R4.64], R9 ;  /* 0x0000000904007986 */ /* 0x0021e4000c101504 */
.L_x_799:
[----:B------:R-:W-:-:S13]  /*0230*/  ISETP.GE.U32.AND P0, PT, R3, R2, PT ;  /* 0x000000020300720c */ /* 0x000fda0003f06070 */
[----:B------:R-:W-:Y:S05]  /*0240*/  @P0 BRA `(.L_x_801) ;  /* 0x0000000000380947 */ /* 0x000fea0003800000 */
[----:B0-----:R-:W0:Y:S01]  /*0250*/  LDC.64 R4, c[0x0][0x388] ;  /* 0x0000e200ff047b82 */ /* 0x001e220000000a00 */
[----:B------:R-:W-:Y:S01]  /*0260*/  IMAD.IADD R7, R0, 0x1, R3 ;  /* 0x0000000100077824 */ /* 0x000fe200078e0203 */
[----:B------:R-:W-:-:S06]  /*0270*/  IADD3 R3, PT, PT, R3, 0x80, RZ ;  /* 0x0000008003037810 */ /* 0x000fcc0007ffe0ff */
[----:B------:R-:W1:Y:S01]  /*0280*/  LDC.U16 R9, c[0x0][0x384] ;  /* 0x0000e100ff097b82 */ /* 0x000e620000000400 */
[----:B0-----:R-:W-:-:S05]  /*0290*/  IMAD.WIDE.U32 R4, R7, 0x2, R4 ;  /* 0x0000000207047825 */ /* 0x001fca00078e0004 */
[----:B-1----:R1:W-:Y:S02]  /*02a0*/  STG.E.U16 desc[UR4][R4.64], R9 ;  /* 0x0000000904007986 */ /* 0x0023e4000c101504 */
.L_x_800:
[----:B------:R-:W-:-:S13]  /*02b0*/  ISETP.GE.U32.AND P0, PT, R3, R2, PT ;  /* 0x000000020300720c */ /* 0x000fda0003f06070 */
[----:B------:R-:W-:Y:S05]  /*02c0*/  @P0 BRA `(.L_x_802) ;  /* 0x00000000003c0947 */ /* 0x000fea0003800000 */
[----:B01----:R-:W0:Y:S01]  /*02d0*/  LDC.64 R4, c[0x0][0x388] ;  /* 0x0000e200ff047b82 */ /* 0x003e220000000a00 */
[----:B------:R-:W-:Y:S01]  /*02e0*/  IMAD.IADD R7, R0, 0x1, R3 ;  /* 0x0000000100077824 */ /* 0x000fe200078e0203 */
[----:B------:R-:W-:-:S06]  /*02f0*/  IADD3 R3, PT, PT, R3, 0x80, RZ ;  /* 0x0000008003037810 */ /* 0x000fcc0007ffe0ff */
[----:B------:R-:W1:Y:S01]  /*0300*/  LDC.U16 R9, c[0x0][0x384] ;  /* 0x0000e100ff097b82 */ /* 0x000e620000000400 */
[----:B0-----:R-:W-:-:S05]  /*0310*/  IMAD.WIDE.U32 R4, R7, 0x2, R4 ;  /* 0x0000000207047825 */ /* 0x001fca00078e0004 */
[----:B-1----:R1:W-:Y:S02]  /*0320*/  STG.E.U16 desc[UR4][R4.64], R9 ;  /* 0x0000000904007986 */ /* 0x0023e4000c101504 */
.L_x_801:
[----:B------:R-:W-:-:S13]  /*0330*/  ISETP.GE.U32.AND P0, PT, R3, R2, PT ;  /* 0x000000020300720c */ /* 0x000fda0003f06070 */
[----:B------:R-:W-:Y:S05]  /*0340*/  @P0 BREAK.RELIABLE B1 ;  /* 0x0000000000010942 */ /* 0x000fea0003800100 */
[----:B------:R-:W-:Y:S05]  /*0350*/  @P0 BRA `(.L_x_803) ;  /* 0x0000000000380947 */ /* 0x000fea0003800000 */
[----:B01----:R-:W0:Y:S01]  /*0360*/  LDC.64 R4, c[0x0][0x388] ;  /* 0x0000e200ff047b82 */ /* 0x003e220000000a00 */
[----:B------:R-:W-:Y:S01]  /*0370*/  IMAD.IADD R7, R0, 0x1, R3 ;  /* 0x0000000100077824 */ /* 0x000fe200078e0203 */
[----:B------:R-:W-:-:S06]  /*0380*/  IADD3 R3, PT, PT, R3, 0x80, RZ ;  /* 0x0000008003037810 */ /* 0x000fcc0007ffe0ff */
[----:B------:R-:W1:Y:S01]  /*0390*/  LDC.U16 R9, c[0x0][0x384] ;  /* 0x0000e100ff097b82 */ /* 0x000e620000000400 */
[----:B0-----:R-:W-:-:S05]  /*03a0*/  IMAD.WIDE.U32 R4, R7, 0x2, R4 ;  /* 0x0000000207047825 */ /* 0x001fca00078e0004 */
[----:B-1----:R2:W-:Y:S02]  /*03b0*/  STG.E.U16 desc[UR4][R4.64], R9 ;  /* 0x0000000904007986 */ /* 0x0025e4000c101504 */
.L_x_802:
[----:B------:R-:W-:Y:S05]  /*03c0*/  BSYNC.RELIABLE B1 ;  /* 0x0000000000017941 */ /* 0x000fea0003800100 */
.L_x_798:
[----:B------:R-:W-:-:S13]  /*03d0*/  ISETP.GE.U32.AND P0, PT, R3, R2, PT ;  /* 0x000000020300720c */ /* 0x000fda0003f06070 */
[----:B012---:R-:W0:Y:S01]  /*03e0*/  @!P0 LDC.64 R4, c[0x0][0x388] ;  /* 0x0000e200ff048b82 */ /* 0x007e220000000a00 */
[----:B------:R-:W-:Y:S01]  /*03f0*/  @!P0 IMAD.IADD R7, R0, 0x1, R3 ;  /* 0x0000000100078824 */ /* 0x000fe200078e0203 */
[----:B------:R-:W-:-:S06]  /*0400*/  @!P0 IADD3 R3, PT, PT, R3, 0x80, RZ ;  /* 0x0000008003038810 */ /* 0x000fcc0007ffe0ff */
[----:B------:R-:W1:Y:S01]  /*0410*/  @!P0 LDC.U16 R9, c[0x0][0x384] ;  /* 0x0000e100ff098b82 */ /* 0x000e620000000400 */
[----:B0-----:R-:W-:-:S05]  /*0420*/  @!P0 IMAD.WIDE.U32 R4, R7, 0x2, R4 ;  /* 0x0000000207048825 */ /* 0x001fca00078e0004 */
[----:B-1----:R2:W-:Y:S02]  /*0430*/  @!P0 STG.E.U16 desc[UR4][R4.64], R9 ;  /* 0x0000000904008986 */ /* 0x0025e4000c101504 */
.L_x_803:
[----:B------:R-:W-:Y:S05]  /*0440*/  BSYNC.RECONVERGENT B0 ;  /* 0x0000000000007941 */ /* 0x000fea0003800200 */
.L_x_797:
[----:B------:R-:W-:Y:S05]  /*0450*/  WARPSYNC.ALL ;  /* 0x0000000000007948 */ /* 0x000fea0003800000 */
[----:B------:R-:W-:-:S13]  /*0460*/  ISETP.GE.U32.AND P0, PT, R3, R2, PT ;  /* 0x000000020300720c */ /* 0x000fda0003f06070 */
[----:B------:R-:W-:Y:S05]  /*0470*/  @P0 EXIT ;  /* 0x000000000000094d */ /* 0x000fea0003800000 */
[----:B012---:R-:W0:Y:S01]  /*0480*/  LDC.64 R4, c[0x0][0x388] ;  /* 0x0000e200ff047b82 */ /* 0x007e220000000a00 */
[----:B------:R-:W-:-:S07]  /*0490*/  IMAD.IADD R3, R0, 0x1, R3 ;  /* 0x0000000100037824 */ /* 0x000fce00078e0203 */
[----:B------:R-:W1:Y:S01]  /*04a0*/  LDC.U16 R7, c[0x0][0x384] ;  /* 0x0000e100ff077b82 */ /* 0x000e620000000400 */
[----:B0-----:R-:W-:-:S05]  /*04b0*/  IMAD.WIDE.U32 R2, R3, 0x2, R4 ;  /* 0x0000000203027825 */ /* 0x001fca00078e0004 */
[----:B-1----:R-:W-:Y:S01]  /*04c0*/  STG.E.U16 desc[UR4][R2.64], R7 ;  /* 0x0000000702007986 */ /* 0x002fe2000c101504 */
[----:B------:R-:W-:Y:S05]  /*04d0*/  EXIT ;  /* 0x000000000000794d */ /* 0x000fea0003800000 */
.L_x_796:
[----:B------:R-:W0:Y:S01]  /*04e0*/  S2R R5, SR_TID.X ;  /* 0x0000000000057919 */ /* 0x000e220000002100 */
[----:B------:R-:W1:Y:S01]  /*04f0*/  LDC.64 R2, c[0x0][0x388] ;  /* 0x0000e200ff027b82 */ /* 0x000e620000000a00 */
[----:B------:R-:W2:Y:S02]  /*0500*/  LDCU.U16 UR6, c[0x0][0x384] ;  /* 0x00007080ff0677ac */ /* 0x000ea40008000400 */
[----:B--2---:R-:W-:Y:S02]  /*0510*/  IMAD.U32 R7, RZ, RZ, UR6 ;  /* 0x00000006ff077e24 */ /* 0x004fe4000f8e00ff */
[----:B-1----:R-:W-:Y:S01]  /*0520*/  IMAD.WIDE.U32 R2, R0, 0x2, R2 ;  /* 0x0000000200027825 */ /* 0x002fe200078e0002 */
[----:B------:R-:W-:-:S03]  /*0530*/  MOV R0, UR6 ;  /* 0x0000000600007c02 */ /* 0x000fc60008000f00 */
[----:B0-----:R-:W-:Y:S01]  /*0540*/  IMAD.WIDE.U32 R2, R5, 0x4, R2 ;  /* 0x0000000405027825 */ /* 0x001fe200078e0002 */
[----:B------:R-:W-:-:S05]  /*0550*/  PRMT R5, R0, 0x5410, R7 ;  /* 0x0000541000057816 */ /* 0x000fca0000000007 */
[----:B------:R-:W-:Y:S04]  /*0560*/  STG.E desc[UR4][R2.64], R5 ;  /* 0x0000000502007986 */ /* 0x000fe8000c101904 */
[----:B------:R-:W-:Y:S04]  /*0570*/  STG.E desc[UR4][R2.64+0x200], R5 ;  /* 0x0002000502007986 */ /* 0x000fe8000c101904 */
[----:B------:R-:W-:Y:S04]  /*0580*/  STG.E desc[UR4][R2.64+0x400], R5 ;  /* 0x0004000502007986 */ /* 0x000fe8000c101904 */
[----:B------:R-:W-:Y:S01]  /*0590*/  STG.E desc[UR4][R2.64+0x600], R5 ;  /* 0x0006000502007986 */ /* 0x000fe2000c101904 */
[----:B------:R-:W-:Y:S05]  /*05a0*/  EXIT ;  /* 0x000000000000794d */ /* 0x000fea0003800000 */
.L_x_804:
        /* <DEDUP_REMOVED lines=13> */
.L_x_7285:


//--------------------- .text._ZN2at6native29vectorized_elementwise_kernelILi4ENS0_11FillFunctorItEESt5arrayIPcLm1EEEEviT0_T1_ --------------------------
	.section	.text._ZN2at6native29vectorized_elementwise_kernelILi4ENS0_11FillFunctorItEESt5arrayIPcLm1EEEEviT0_T1_,"ax",@progbits
	.align	128
        .global         _ZN2at6native29vectorized_elementwise_kernelILi4ENS0_11FillFunctorItEESt5arrayIPcLm1EEEEviT0_T1_
        .type           _ZN2at6native29vectorized_elementwise_kernelILi4ENS0_11FillFunctorItEESt5arrayIPcLm1EEEEviT0_T1_,@function
        .size           _ZN2at6native29vectorized_elementwise_kernelILi4ENS0_11FillFunctorItEESt5arrayIPcLm1EEEEviT0_T1_,(.L_x_7286 - _ZN2at6native29vectorized_elementwise_kernelILi4ENS0_11FillFunctorItEESt5arrayIPcLm1EEEEviT0_T1_)
        .other          _ZN2at6native29vectorized_elementwise_kernelILi4ENS0_11FillFunctorItEESt5arrayIPcLm1EEEEviT0_T1_,@"STO_CUDA_ENTRY STV_DEFAULT"
_ZN2at6native29vectorized_elementwise_kernelILi4ENS0_11FillFunctorItEESt5arrayIPcLm1EEEEviT0_T1_:
.text._ZN2at6native29vectorized_elementwise_kernelILi4ENS0_11FillFunctorItEESt5arrayIPcLm1EEEEviT0_T1_:
        /* <DEDUP_REMOVED lines=16> */
[----:B------:R-:W1:Y:S01]  /*0100*/  @!P0 LDC.U16 R9, c[0x0][0x384] ;  /* 0x0000e100ff098b82 */ /* 0x000e620000000400 */
[----:B0-----:R-:W-:-:S05]  /*0110*/  @!P0 IMAD.WIDE.U32 R4, R7, 0x2, R4 ;  /* 0x0000000207048825 */ /* 0x001fca00078e0004 */
[----:B-1----:R0:W-:Y:S01]  /*0120*/  @!P0 STG.E.U16 desc[UR4][R4.64], R9 ;  /* 0x0000000904008986 */ /* 0x0021e2000c101504 */
[----:B------:R-:W-:-:S13]  /*0130*/  ISETP.GE.U32.AND P0, PT, R3, R2, PT ;  /* 0x000000020300720c */ /* 0x000fda0003f06070 */
[----:B0-----:R-:W-:Y:S05]  /*0140*/  @P0 BRA `(.L_x_808) ;  /* 0x0000000000380947 */ /* 0x001fea0003800000 */
[----:B------:R-:W0:Y:S01]  /*0150*/  LDC.64 R4, c[0x0][0x388] ;  /* 0x0000e200ff047b82 */ /* 0x000e220000000a00 */
[----:B------:R-:W-:Y:S01]  /*0160*/  IADD3 R7, PT, PT, R0, R3, RZ ;  /* 0x0000000300077210 */ /* 0x000fe20007ffe0ff */
[----:B------:R-:W-:-:S05]  /*0170*/  VIADD R3, R3, 0x80 ;  /* 0x0000008003037836 */ /* 0x000fca0000000000 */
[----:B------:R-:W-:Y:S01]  /*0180*/  ISETP.GE.U32.AND P0, PT, R3, R2, PT ;  /* 0x000000020300720c */ /* 0x000fe20003f06070 */
[----:B------:R-:W1:Y:S01]  /*0190*/  LDC.U16 R9, c[0x0][0x384] ;  /* 0x0000e100ff097b82 */ /* 0x000e620000000400 */
[----:B0-----:R-:W-:-:S05]  /*01a0*/  IMAD.WIDE.U32 R4, R7, 0x2, R4 ;  /* 0x0000000207047825 */ /* 0x001fca00078e0004 */
[----:B-1----:R0:W-:Y:S06]  /*01b0*/  STG.E.U16 desc[UR4][R4.64], R9 ;  /* 0x0000000904007986 */ /* 0x0021ec000c101504 */
[----:B------:R-:W-:Y:S05]  /*01c0*/  @P0 BRA `(.L_x_809) ;  /* 0x0000000000380947 */ /* 0x000fea0003800000 */
[----:B0-----:R-:W0:Y:S01]  /*01d0*/  LDC.64 R4, c[0x0][0x388] ;  /* 0x0000e200ff047b82 */ /* 0x001e220000000a00 */
[----:B------:R-:W-:Y:S01]  /*01e0*/  IADD3 R7, PT, PT, R0, R3, RZ ;  /* 0x0000000300077210 */ /* 0x000fe20007ffe0ff */
[----:B------:R-:W-:-:S06]  /*01f0*/  VIADD R3, R3, 0x80 ;  /* 0x0000008003037836 */ /* 0x000fcc0000000000 */
[----:B------:R-:W1:Y:S01]  /*0200*/  LDC.U16 R9, c[0x0][0x384] ;  /* 0x0000e100ff097b82 */ /* 0x000e620000000400 */
[----:B0-----:R-:W-:-:S05]  /*0210*/  IMAD.WIDE.U32 R4, R7, 0x2, R4 ;  /* 0x0000000207047825 */ /* 0x001fca00078e0004 */
[----:B-1----:R0:W-:Y:S02]  /*0220*/  STG.E.U16 desc[UR4][R4.64], R9 ;  /* 0x0000000904007986 */ /* 0x0021e4000c101504 */
.L_x_808:
[----:B------:R-:W-:-:S13]  /*0230*/  ISETP.GE.U32.AND P0, PT, R3, R2, PT ;  /* 0x000000020300720c */ /* 0x000fda0003f06070 */
[----:B------:R-:W-:Y:S05]  /*0240*/  @P0 BRA `(.L_x_810) ;  /* 0x0000000000380947 */ /* 0x000fea0003800000 */
[----:B0-----:R-:W0:Y:S01]  /*0250*/  LDC.64 R4, c[0x0][0x388] ;  /* 0x0000e200ff047b82 */ /* 0x001e220000000a00 */
[----:B------:R-:W-:Y:S01]  /*0260*/  IADD3 R7, PT, PT, R0, R3, RZ ;  /* 0x0000000300077210 */ /* 0x000fe20007ffe0ff */
[----:B------:R-:W-:-:S06]  /*0270*/  VIADD R3, R3, 0x80 ;  /* 0x0000008003037836 */ /* 0x000fcc0000000000 */
[----:B------:R-:W1:Y:S01]  /*0280*/  LDC.U16 R9, c[0x0][0x384] ;  /* 0x0000e100ff097b82 */ /* 0x000e620000000400 */
[----:B0-----:R-:W-:-:S05]  /*0290*/  IMAD.WIDE.U32 R4, R7, 0x2, R4 ;  /* 0x0000000207047825 */ /* 0x001fca00078e0004 */
[----:B-1----:R1:W-:Y:S02]  /*02a0*/  STG.E.U16 desc[UR4][R4.64], R9 ;  /* 0x0000000904007986 */ /* 0x0023e4000c101504 */
.L_x_809:
[----:B------:R-:W-:-:S13]  /*02b0*/  ISETP.GE.U32.AND P0, PT, R3, R2, PT ;  /* 0x000000020300720c */ /* 0x000fda0003f06070 */
[----:B------:R-:W-:Y:S05]  /*02c0*/  @P0 BRA `(.L_x_811) ;  /* 0x00000000003c0947 */ /* 0x000fea0003800000 */
[----:B01----:R-:W0:Y:S01]  /*02d0*/  LDC.64 R4, c[0x0][0x388] ;  /* 0x0000e200ff047b82 */ /* 0x003e220000000a00 */
[----:B------:R-:W-:Y:S01]  /*02e0*/  IADD3 R7, PT, PT, R0, R3, RZ ;  /* 0x0000000300077210 */ /* 0x000fe20007ffe0ff */
[----:B------:R-:W-:-:S06]  /*02f0*/  VIADD R3, R3, 0x80 ;  /* 0x0000008003037836 */ /* 0x000fcc0000000000 */
[----:B------:R-:W1:Y:S01]  /*0300*/  LDC.U16 R9, c[0x0][0x384] ;  /* 0x0000e100ff097b82 */ /* 0x000e620000000400 */
[----:B0-----:R-:W-:-:S05]  /*0310*/  IMAD.WIDE.U32 R4, R7, 0x2, R4 ;  /* 0x0000000207047825 */ /* 0x001fca00078e0004 */
[----:B-1----:R1:W-:Y:S02]  /*0320*/  STG.E.U16 desc[UR4][R4.64], R9 ;  /* 0x0000000904007986 */ /* 0x0023e4000c101504 */
.L_x_810:
[----:B------:R-:W-:-:S13]  /*0330*/  ISETP.GE.U32.AND P0, PT, R3, R2, PT ;  /* 0x000000020300720c */ /* 0x000fda0003f06070 */
[----:B------:R-:W-:Y:S05]  /*0340*/  @P0 BREAK.RELIABLE B1 ;  /* 0x0000000000010942 */ /* 0x000fea0003800100 */
[----:B------:R-:W-:Y:S05]  /*0350*/  @P0 BRA `(.L_x_812) ;  /* 0x0000000000380947 */ /* 0x000fea0003800000 */
[----:B01----:R-:W0:Y:S01]  /*0360*/  LDC.64 R4, c[0x0][0x388] ;  /* 0x0000e200ff047b82 */ /* 0x003e220000000a00 */
[----:B------:R-:W-:Y:S01]  /*0370*/  IADD3 R7, PT, PT, R0, R3, RZ ;  /* 0x0000000300077210 */ /* 0x000fe20007ffe0ff */
[----:B------:R-:W-:-:S06]  /*0380*/  VIADD R3, R3, 0x80 ;  /* 0x0000008003037836 */ /* 0x000fcc0000000000 */
[----:B------:R-:W1:Y:S01]  /*0390*/  LDC.U16 R9, c[0x0][0x384] ;  /* 0x0000e100ff097b82 */ /* 0x000e620000000400 */
[----:B0-----:R-:W-:-:S05]  /*03a0*/  IMAD.WIDE.U32 R4, R7, 0x2, R4 ;  /* 0x0000000207047825 */ /* 0x001fca00078e0004 */
[----:B-1----:R2:W-:Y:S02]  /*03b0*/  STG.E.U16 desc[UR4][R4.64], R9 ;  /* 0x0000000904007986 */ /* 0x0025e4000c101504 */
.L_x_811:
[----:B------:R-:W-:Y:S05]  /*03c0*/  BSYNC.RELIABLE B1 ;  /* 0x0000000000017941 */ /* 0x000fea0003800100 */
.L_x_807:
[----:B------:R-:W-:-:S13]  /*03d0*/  ISETP.GE.U32.AND P0, PT, R3, R2, PT ;  /* 0x000000020300720c */ /* 0x000fda0003f06070 */
[----:B012---:R-:W0:Y:S01]  /*03e0*/  @!P0 LDC.64 R4, c[0x0][0x388] ;  /* 0x0000e200ff048b82 */ /* 0x007e220000000a00 */
[----:B------:R-:W-:Y:S01]  /*03f0*/  @!P0 IADD3 R7, PT, PT, R0, R3, RZ ;  /* 0x0000000300078210 */ /* 0x000fe20007ffe0ff */
[----:B------:R-:W-:-:S06]  /*0400*/  @!P0 VIADD R3, R3, 0x80 ;  /* 0x0000008003038836 */ /* 0x000fcc0000000000 */
[----:B------:R-:W1:Y:S01]  /*0410*/  @!P0 LDC.U16 R9, c[0x0][0x384] ;  /* 0x0000e100ff098b82 */ /* 0x000e620000000400 */
[----:B0-----:R-:W-:-:S05]  /*0420*/  @!P0 IMAD.WIDE.U32 R4, R7, 0x2, R4 ;  /* 0x0000000207048825 */ /* 0x001fca00078e0004 */
[----:B-1----:R2:W-:Y:S02]  /*0430*/  @!P0 STG.E.U16 desc[UR4][R4.64], R9 ;  /* 0x0000000904008986 */ /* 0x0025e4000c101504 */
.L_x_812:
[----:B------:R-:W-:Y:S05]  /*0440*/  BSYNC.RECONVERGENT B0 ;  /* 0x0000000000007941 */ /* 0x000fea0003800200 */
.L_x_806:
[----:B------:R-:W-:Y:S05]  /*0450*/  WARPSYNC.ALL ;  /* 0x0000000000007948 */ /* 0x000fea0003800000 */
[----:B------:R-:W-:-:S13]  /*0460*/  ISETP.GE.U32.AND P0, PT, R3, R2, PT ;  /* 0x000000020300720c */ /* 0x000fda0003f06070 */
[----:B------:R-:W-:Y:S05]  /*0470*/  @P0 EXIT ;  /* 0x000000000000094d */ /* 0x000fea0003800000 */
[----:B012---:R-:W0:Y:S01]  /*0480*/  LDC.64 R4, c[0x0][0x388] ;  /* 0x0000e200ff047b82 */ /* 0x007e220000000a00 */
[----:B------:R-:W-:-:S07]  /*0490*/  IADD3 R3, PT, PT, R0, R3, RZ ;  /* 0x0000000300037210 */ /* 0x000fce0007ffe0ff */
[----:B------:R-:W1:Y:S01]  /*04a0*/  LDC.U16 R7, c[0x0][0x384] ;  /* 0x0000e100ff077b82 */ /* 0x000e620000000400 */
[----:B0-----:R-:W-:-:S05]  /*04b0*/  IMAD.WIDE.U32 R2, R3, 0x2, R4 ;  /* 0x0000000203027825 */ /* 0x001fca00078e0004 */
[----:B-1----:R-:W-:Y:S01]  /*04c0*/  STG.E.U16 desc[UR4][R2.64], R7 ;  /* 0x0000000702007986 */ /* 0x002fe2000c101504 */
[----:B------:R-:W-:Y:S05]  /*04d0*/  EXIT ;  /* 0x000000000000794d */ /* 0x000fea0003800000 */
.L_x_805:
[----:B------:R-:W0:Y:S01]  /*04e0*/  S2R R5, SR_TID.X ;  /* 0x0000000000057919 */ /* 0x000e220000002100 */
[----:B------:R-:W1:Y:S01]  /*04f0*/  LDC.64 R2, c[0x0][0x388] ;  /* 0x0000e200ff027b82 */ /* 0x000e620000000a00 */
[----:B------:R-:W2:Y:S02]  /*0500*/  LDCU.U16 UR6, c[0x0][0x384] ;  /* 0x00007080ff0677ac */ /* 0x000ea40008000400 */
[----:B--2---:R-:W-:Y:S01]  /*0510*/  IMAD.U32 R4, RZ, RZ, UR6 ;  /* 0x00000006ff047e24 */ /* 0x004fe2000f8e00ff */
[----:B------:R-:W-:Y:S01]  /*0520*/  MOV R7, UR6 ;  /* 0x0000000600077c02 */ /* 0x000fe20008000f00 */
[----:B-1----:R-:W-:-:S03]  /*0530*/  IMAD.WIDE.U32 R2, R0, 0x2, R2 ;  /* 0x0000000200027825 */ /* 0x002fc600078e0002 */
[----:B------:R-:W-:-:S04]  /*0540*/  PRMT R4, R4, 0x5410, R7 ;  /* 0x0000541004047816 */ /* 0x000fc80000000007 */
[-C--:B------:R-:W-:Y:S01]  /*0550*/  MOV R6, R4.reuse ;  /* 0x0000000400067202 */ /* 0x080fe20000000f00 */
[----:B0-----:R-:W-:Y:S01]  /*0560*/  IMAD.WIDE.U32 R2, R5, 0x8, R2 ;  /* 0x0000000805027825 */ /* 0x001fe200078e0002 */
[----:B------:R-:W-:-:S03]  /*0570*/  MOV R7, R4 ;  /* 0x0000000400077202 */ /* 0x000fc60000000f00 */
[----:B------:R-:W-:Y:S02]  /*0580*/  IMAD.MOV.U32 R5, RZ, RZ, R4 ;  /* 0x000000ffff057224 */ /* 0x000fe400078e0004 */
[----:B------:R-:W-:Y:S04]  /*0590*/  STG.E.64 desc[UR4][R2.64+0x400], R6 ;  /* 0x0004000602007986 */ /* 0x000fe8000c101b04 */
[----:B------:R-:W-:Y:S01]  /*05a0*/  STG.E.64 desc[UR4][R2.64], R4 ;  /* 0x0000000402007986 */ /* 0x000fe2000c101b04 */
[----:B------:R-:W-:Y:S05]  /*05b0*/  EXIT ;  /* 0x000000000000794d */ /* 0x000fea0003800000 */
.L_x_813:
        /* <DEDUP_REMOVED lines=12> */
.L_x_7286:


//--------------------- .text._ZN2at6native29vectorized_elementwise_kernelILi8ENS0_11FillFunctorItEESt5arrayIPcLm1EEEEviT0_T1_ --------------------------
	.section	.text._ZN2at6native29vectorized_elementwise_kernelILi8ENS0_11FillFunctorItEESt5arrayIPcLm1EEEEviT0_T1_,"ax",@progbits
	.align	128
        .global         _ZN2at6native29vectorized_elementwise_kernelILi8ENS0_11FillFunctorItEESt5arrayIPcLm1EEEEviT0_T1_
        .type           _ZN2at6native29vectorized_elementwise_kernelILi8ENS0_11FillFunctorItEESt5arrayIPcLm1EEEEviT0_T1_,@function
        .size           _ZN2at6native29vectorized_elementwise_kernelILi8ENS0_11FillFunctorItEESt5arrayIPcLm1EEEEviT0_T1_,(.L_x_7287 - _ZN2at6native29vectorized_elementwise_kernelILi8ENS0_11FillFunctorItEESt5arrayIPcLm1EEEEviT0_T1_)
        .other          _ZN2at6native29vectorized_elementwise_kernelILi8ENS0_11FillFunctorItEESt5arrayIPcLm1EEEEviT0_T1_,@"STO_CUDA_ENTRY STV_DEFAULT"
_ZN2at6native29vectorized_elementwise_kernelILi8ENS0_11FillFunctorItEESt5arrayIPcLm1EEEEviT0_T1_:
.text._ZN2at6native29vectorized_elementwise_kernelILi8ENS0_11FillFunctorItEESt5arrayIPcLm1EEEEviT0_T1_:
        /* <DEDUP_REMOVED lines=35> */
.L_x_817:
        /* <DEDUP_REMOVED lines=8> */
.L_x_818:
        /* <DEDUP_REMOVED lines=8> */
.L_x_819:
        /* <DEDUP_REMOVED lines=9> */
.L_x_820:
[----:B------:R-:W-:Y:S05]  /*03c0*/  BSYNC.RELIABLE B1 ;  /* 0x0000000000017941 */ /* 0x000fea0003800100 */
.L_x_816:
[----:B------:R-:W-:-:S13]  /*03d0*/  ISETP.GE.U32.AND P0, PT, R3, R2, PT ;  /* 0x000000020300720c */ /* 0x000fda0003f06070 */
[----:B012---:R-:W0:Y:S01]  /*03e0*/  @!P0 LDC.64 R4, c[0x0][0x388] ;  /* 0x0000e200ff048b82 */ /* 0x007e220000000a00 */
[----:B------:R-:W-:Y:S01]  /*03f0*/  @!P0 IADD3 R7, PT, PT, R0, R3, RZ ;  /* 0x0000000300078210 */ /* 0x000fe20007ffe0ff */
[----:B------:R-:W-:-:S06]  /*0400*/  @!P0 VIADD R3, R3, 0x80 ;  /* 0x0000008003038836 */ /* 0x000fcc0000000000 */
[----:B------:R-:W1:Y:S01]  /*0410*/  @!P0 LDC.U16 R9, c[0x0][0x384] ;  /* 0x0000e100ff098b82 */ /* 0x000e620000000400 */
[----:B0-----:R-:W-:-:S05]  /*0420*/  @!P0 IMAD.WIDE.U32 R4, R7, 0x2, R4 ;  /* 0x0000000207048825 */ /* 0x001fca00078e0004 */
[----:B-1----:R2:W-:Y:S02]  /*0430*/  @!P0 STG.E.U16 desc[UR4][R4.64], R9 ;  /* 0x0000000904008986 */ /* 0x0025e4000c101504 */
.L_x_821:
[----:B------:R-:W-:Y:S05]  /*0440*/  BSYNC.RECONVERGENT B0 ;  /* 0x0000000000007941 */ /* 0x000fea0003800200 */
.L_x_815:
        /* <DEDUP_REMOVED lines=9> */
.L_x_814:
        /* <DEDUP_REMOVED lines=10> */
[----:B------:R-:W-:-:S05]  /*0580*/  IMAD.MOV.U32 R5, RZ, RZ, R4 ;  /* 0x000000ffff057224 */ /* 0x000fca00078e0004 */
[----:B------:R-:W-:Y:S01]  /*0590*/  STG.E.128 desc[UR4][R2.64], R4 ;  /* 0x0000000402007986 */ /* 0x000fe2000c101d04 */
[----:B------:R-:W-:Y:S05]  /*05a0*/  EXIT ;  /* 0x000000000000794d */ /* 0x000fea0003800000 */
.L_x_822:
        /* <DEDUP_REMOVED lines=13> */
.L_x_7287:


//--------------------- .text._ZN2at6native18elementwise_kernelILi128ELi4EZNS0_15gpu_kernel_implINS0_11FillFunctorIN3c1014Float8_e8m0fnuEEEEEvRNS_18TensorIteratorBaseERKT_EUliE_EEviT1_ --------------------------
	.section	.text._ZN2at6native18elementwise_kernelILi128ELi4EZNS0_15gpu_kernel_implINS0_11FillFunctorIN3c1014Float8_e8m0fnuEEEEEvRNS_18TensorIteratorBaseERKT_EUliE_EEviT1_,"ax",@progbits
	.align	128
        .global         _ZN2at6native18elementwise_kernelILi128ELi4EZNS0_15gpu_kernel_implINS0_11FillFunctorIN3c1014Float8_e8m0fnuEEEEEvRNS_18TensorIteratorBaseERKT_EUliE_EEviT1_
        .type           _ZN2at6native18elementwise_kernelILi128ELi4EZNS0_15gpu_kernel_implINS0_11FillFunctorIN3c1014Float8_e8m0fnuEEEEEvRNS_18TensorIteratorBaseERKT_EUliE_EEviT1_,@function
        .size           _ZN2at6native18elementwise_kernelILi128ELi4EZNS0_15gpu_kernel_implINS0_11FillFunctorIN3c1014Float8_e8m0fnuEEEEEvRNS_18TensorIteratorBaseERKT_EUliE_EEviT1_,(.L_x_7288 - _ZN2at6native18elementwise_kernelILi128ELi4EZNS0_15gpu_kernel_implINS0_11FillFunctorIN3c1014Float8_e8m0fnuEEEEEvRNS_18TensorIteratorBaseERKT_EUliE_EEviT1_)
        .other          _ZN2at6native18elementwise_kernelILi128ELi4EZNS0_15gpu_kernel_implINS0_11FillFunctorIN3c1014Float8_e8m0fnuEEEEEvRNS_18TensorIteratorBaseERKT_EUliE_EEviT1_,@"STO_CUDA_ENTRY STV_DEFAULT"
_ZN2at6native18elementwise_kernelILi128ELi4EZNS0_15gpu_kernel_implINS0_11FillFunctorIN3c1014Float8_e8m0fnuEEEEEvRNS_18TensorIteratorBaseERKT_EUliE_EEviT1_:
.text._ZN2at6native18elementwise_kernelILi128ELi4EZNS0_15gpu_kernel_implINS0_11FillFunctorIN3c1014Float8_e8m0fnuEEEEEvRNS_18TensorIteratorBaseERKT_EUliE_EEviT1_:
[----:B------:R-:W0:Y:S01]  /*0000*/  LDC R1, c[0x0][0x37c] ;  /* 0x0000df00ff017b82 */ /* 0x000e220000000800 */
[----:B------:R-:W1:Y:S07]  /*0010*/  S2R R17, SR_TID.X ;  /* 0x0000000000117919 */ /* 0x000e6e0000002100 */
[----:B------:R-:W2:Y:S01]  /*0020*/  S2UR UR4, SR_CTAID.X ;  /* 0x00000000000479c3 */ /* 0x000ea20000002500 */
[----:B------:R-:W3:Y:S01]  /*0030*/  LDCU UR39, c[0x0][0x388] ;  /* 0x00007100ff2777ac */ /* 0x000ee20008000800 */
[----:B------:R-:W-:Y:S01]  /*0040*/  BSSY.RECONVERGENT B6, `(.L_x_823) ;  /* 0x0000268000067945 */ /* 0x000fe20003800200 */
[----:B------:R-:W4:Y:S05]  /*0050*/  LDCU UR5, c[0x0][0x380] ;  /* 0x00007000ff0577ac */ /* 0x000f2a0008000800 */
[----:B------:R-:W5:Y:S01]  /*0060*/  LDC.U8 R19, c[0x0][0x528] ;  /* 0x00014a00ff137b82 */ /* 0x000f620000000000 */
[----:B------:R-:W0:Y:S07]  /*0070*/  LDCU.64 UR36, c[0x0][0x358] ;  /* 0x00006b00ff2477ac */ /* 0x000e2e0008000a00 */
[----:B------:R-:W0:Y:S01]  /*0080*/  LDC.U8 R18, c[0x0][0x529] ;  /* 0x00014a40ff127b82 */ /* 0x000e220000000000 */
[----:B---3--:R-:W-:-:S04]  /*0090*/  UIADD3 UR40, UPT, UPT, UR39, -0x1, URZ ;  /* 0xffffffff27287890 */ /* 0x008fc8000fffe0ff */
[----:B------:R-:W-:Y:S02]  /*00a0*/  UISETP.LT.U32.AND UP0, UPT, UR40, 0x18, UPT ;  /* 0x000000182800788c */ /* 0x000fe4000bf01070 */
[----:B--2---:R-:W-:Y:S02]  /*00b0*/  USHF.L.U32 UR4, UR4, 0x9, URZ ;  /* 0x0000000904047899 */ /* 0x004fe400080006ff */
[----:B------:R-:W-:-:S04]  /*00c0*/  USEL UR38, UR40, 0x18, UP0 ;  /* 0x0000001828267887 */ /* 0x000fc80008000000 */
[----:B-1----:R-:W-:Y:S01]  /*00d0*/  LOP3.LUT R17, R17, UR4, RZ, 0xfc, !PT ;  /* 0x0000000411117c12 */ /* 0x002fe2000f8efcff */
[C---:B-----5:R-:W-:Y:S01]  /*00e0*/  IMAD.SHL.U32 R16, R19.reuse, 0x800000, RZ ;  /* 0x0080000013107824 */ /* 0x060fe200078e00ff */
[----:B------:R-:W-:Y:S01]  /*00f0*/  ISETP.NE.AND P0, PT, R19, RZ, PT ;  /* 0x000000ff1300720c */ /* 0x000fe20003f05270 */
[----:B------:R-:W-:Y:S01]  /*0100*/  UIADD3 UR38, UPT, UPT, UR38, 0x1, URZ ;  /* 0x0000000126267890 */ /* 0x000fe2000fffe0ff */
[----:B----4-:R-:W-:Y:S01]  /*0110*/  ISETP.GE.AND P1, PT, R17, UR5, PT ;  /* 0x0000000511007c0c */ /* 0x010fe2000bf26270 */
[----:B------:R-:W-:Y:S01]  /*0120*/  FMUL.FTZ R22, R16, 1 ;  /* 0x3f80000010167820 */ /* 0x000fe20000410000 */
[----:B------:R-:W-:-:S05]  /*0130*/  SEL R2, RZ, 0x1, !P0 ;  /* 0x00000001ff027807 */ /* 0x000fca0004000000 */
[----:B------:R-:W1:Y:S06]  /*0140*/  F2F.F64.F32 R22, R22 ;  /* 0x0000001600167310 */ /* 0x000e6c0000201800 */
[----:B0-----:R-:W-:Y:S05]  /*0150*/  @P1 BRA `(.L_x_824) ;  /* 0x0000002400581947 */ /* 0x001fea0003800000 */
[----:B------:R-:W-:Y:S01]  /*0160*/  UISETP.NE.AND UP0, UPT, UR39, URZ, UPT ;  /* 0x000000ff2700728c */ /* 0x000fe2000bf05270 */
[----:B------:R-:W-:-:S08]  /*0170*/  CS2R R4, SRZ ;  /* 0x0000000000047805 */ /* 0x000fd0000001ff00 */
        /* <DEDUP_REMOVED lines=13> */
[----:B------:R-:W0:Y:S01]  /*0250*/  LDCU.64 UR6, c[0x0][0x398] ;  /* 0x00007300ff0677ac */ /* 0x000e220008000a00 */
[----:B------:R-:W-:Y:S01]  /*0260*/  IMAD.MOV.U32 R4, RZ, RZ, RZ ;  /* 0x000000ffff047224 */ /* 0x000fe200078e00ff */
[----:B------:R-:W2:Y:S01]  /*0270*/  LDCU UR4, c[0x0][0x3a0] ;  /* 0x00007400ff0477ac */ /* 0x000ea20008000800 */
[----:B------:R-:W3:Y:S01]  /*0280*/  LDCU UR5, c[0x0][0x4bc] ;  /* 0x00009780ff0577ac */ /* 0x000ee20008000800 */
[----:B------:R-:W-:Y:S01]  /*0290*/  UISETP.NE.AND UP0, UPT, UR38, 0x2, UPT ;  /* 0x000000022600788c */ /* 0x000fe2000bf05270 */
[----:B0-----:R-:W-:-:S05]  /*02a0*/  IMAD.HI.U32 R6, R5, UR7, R4 ;  /* 0x0000000705067c27 */ /* 0x001fca000f8e0004 */
[----:B--2---:R-:W-:-:S05]  /*02b0*/  SHF.R.U32.HI R7, RZ, UR4, R6 ;  /* 0x00000004ff077c19 */ /* 0x004fca0008011606 */
[----:B------:R-:W-:-:S04]  /*02c0*/  IMAD.MOV R3, RZ, RZ, -R7 ;  /* 0x000000ffff037224 */ /* 0x000fc800078e0a07 */
[----:B------:R-:W-:-:S04]  /*02d0*/  IMAD R5, R3, UR6, R5 ;  /* 0x0000000603057c24 */ /* 0x000fc8000f8e0205 */
[----:B---3--:R-:W-:Y:S01]  /*02e0*/  IMAD R0, R5, UR5, R0 ;  /* 0x0000000505007c24 */ /* 0x008fe2000f8e0200 */
[----:B------:R-:W-:Y:S06]  /*02f0*/  BRA.U !UP0, `(.L_x_826) ;  /* 0x0000000d08ec7547 */ /* 0x000fec000b800000 */
[----:B------:R-:W0:Y:S01]  /*0300*/  LDCU.64 UR4, c[0x0][0x3a8] ;  /* 0x00007500ff0477ac */ /* 0x000e220008000a00 */
[----:B------:R-:W-:Y:S01]  /*0310*/  IMAD.MOV.U32 R6, RZ, RZ, RZ ;  /* 0x000000ffff067224 */ /* 0x000fe200078e00ff */
[----:B------:R-:W2:Y:S01]  /*0320*/  LDCU UR6, c[0x0][0x3a4] ;  /* 0x00007480ff0677ac */ /* 0x000ea20008000800 */
[----:B------:R-:W3:Y:S01]  /*0330*/  LDCU UR7, c[0x0][0x4c0] ;  /* 0x00009800ff0777ac */ /* 0x000ee20008000800 */
[----:B------:R-:W-:Y:S01]  /*0340*/  UISETP.NE.AND UP0, UPT, UR38, 0x3, UPT ;  /* 0x000000032600788c */ /* 0x000fe2000bf05270 */
[----:B0-----:R-:W-:-:S05]  /*0350*/  IMAD.HI.U32 R4, R7, UR4, R6 ;  /* 0x0000000407047c27 */ /* 0x001fca000f8e0006 */
[----:B------:R-:W-:-:S04]  /*0360*/  SHF.R.U32.HI R5, RZ, UR5, R4 ;  /* 0x00000005ff057c19 */ /* 0x000fc80008011604 */
[----:B------:R-:W-:-:S05]  /*0370*/  IADD3 R3, PT, PT, -R5, RZ, RZ ;  /* 0x000000ff05037210 */ /* 0x000fca0007ffe1ff */
[----:B--2---:R-:W-:-:S04]  /*0380*/  IMAD R7, R3, UR6, R7 ;  /* 0x0000000603077c24 */ /* 0x004fc8000f8e0207 */
        /* <DEDUP_REMOVED lines=236> */
[----:B------:R-:W3:Y:S02]  /*1250*/  LDCU UR7, c[0x0][0x518] ;  /* 0x0000a300ff0777ac */ /* 0x000ee40008000800 */
[----:B0-----:R-:W-:-:S05]  /*1260*/  IMAD.HI.U32 R3, R7, UR4, R6 ;  /* 0x0000000407037c27 */ /* 0x001fca000f8e0006 */
[----:B------:R-:W-:-:S04]  /*1270*/  SHF.R.U32.HI R3, RZ, UR5, R3 ;  /* 0x00000005ff037c19 */ /* 0x000fc80008011603 */
[----:B------:R-:W-:-:S05]  /*1280*/  IADD3 R3, PT, PT, -R3, RZ, RZ ;  /* 0x000000ff03037210 */ /* 0x000fca0007ffe1ff */
[----:B--2---:R-:W-:-:S04]  /*1290*/  IMAD R7, R3, UR6, R7 ;  /* 0x0000000603077c24 */ /* 0x004fc8000f8e0207 */
[----:B---3--:R-:W-:-:S07]  /*12a0*/  IMAD R0, R7, UR7, R0 ;  /* 0x0000000707007c24 */ /* 0x008fce000f8e0200 */
.L_x_826:
[----:B------:R-:W-:Y:S02]  /*12b0*/  IMAD.MOV.U32 R4, RZ, RZ, R0 ;  /* 0x000000ffff047224 */ /* 0x000fe400078e0000 */
[----:B------:R-:W-:-:S07]  /*12c0*/  IMAD.MOV.U32 R5, RZ, RZ, RZ ;  /* 0x000000ffff057224 */ /* 0x000fce00078e00ff */
.L_x_825:
        /* <DEDUP_REMOVED lines=14> */
[----:B------:R-:W-:Y:S01]  /*13b0*/  ISETP.NE.AND P0, PT, R19, RZ, PT ;  /* 0x000000ff1300720c */ /* 0x000fe20003f05270 */
[----:B------:R-:W-:-:S12]  /*13c0*/  IMAD.MOV.U32 R0, RZ, RZ, 0x400000 ;  /* 0x00400000ff007424 */ /* 0x000fd800078e00ff */
[----:B------:R-:W-:Y:S05]  /*13d0*/  @!P0 BRA `(.L_x_832) ;  /* 0x0000000000108947 */ /* 0x000fea0003800000 */
[----:B------:R-:W-:-:S04]  /*13e0*/  PRMT R0, R19, 0x9910, RZ ;  /* 0x0000991013007816 */ /* 0x000fc800000000ff */
[----:B------:R-:W-:-:S13]  /*13f0*/  ISETP.NE.AND P0, PT, R0, 0xff, PT ;  /* 0x000000ff0000780c */ /* 0x000fda0003f05270 */
[----:B------:R-:W-:Y:S01]  /*1400*/  @!P0 MOV R0, 0x7f800001 ;  /* 0x7f80000100008802 */ /* 0x000fe20000000f00 */
[----:B------:R-:W-:-:S07]  /*1410*/  @P0 IMAD.MOV.U32 R0, RZ, RZ, R16 ;  /* 0x000000ffff000224 */ /* 0x000fce00078e0010 */
.L_x_832:
[----:B------:R-:W0:Y:S02]  /*1420*/  F2I.FTZ.TRUNC.NTZ R3, R0 ;  /* 0x0000000000037305 */ /* 0x000e24000021f100 */
[----:B0-----:R0:W-:Y:S01]  /*1430*/  STG.E.U8 desc[UR36][R8.64], R3 ;  /* 0x0000000308007986 */ /* 0x0011e2000c101124 */
[----:B------:R-:W-:Y:S05]  /*1440*/  BRA `(.L_x_833) ;  /* 0x0000001000987947 */ /* 0x000fea0003800000 */
.L_x_830:
[----:B------:R-:W-:Y:S01]  /*1450*/  ISETP.NE.AND P0, PT, R19, RZ, PT ;  /* 0x000000ff1300720c */ /* 0x000fe20003f05270 */
[----:B------:R-:W-:-:S12]  /*1460*/  IMAD.MOV.U32 R4, RZ, RZ, 0x400000 ;  /* 0x00400000ff047424 */ /* 0x000fd800078e00ff */
[----:B------:R-:W-:Y:S05]  /*1470*/  @!P0 BRA `(.L_x_834) ;  /* 0x0000000000108947 */ /* 0x000fea0003800000 */
[----:B------:R-:W-:-:S04]  /*1480*/  PRMT R0, R19, 0x9910, RZ ;  /* 0x0000991013007816 */ /* 0x000fc800000000ff */
[----:B------:R-:W-:-:S13]  /*1490*/  ISETP.NE.AND P0, PT, R0, 0xff, PT ;  /* 0x000000ff0000780c */ /* 0x000fda0003f05270 */
[----:B------:R-:W-:Y:S01]  /*14a0*/  @!P0 IMAD.MOV.U32 R4, RZ, RZ, 0x7f800001 ;  /* 0x7f800001ff048424 */ /* 0x000fe200078e00ff */
[----:B------:R-:W-:-:S07]  /*14b0*/  @P0 MOV R4, R16 ;  /* 0x0000001000040202 */ /* 0x000fce0000000f00 */
.L_x_834:
[----:B------:R-:W0:Y:S02]  /*14c0*/  F2I.S64.TRUNC R4, R4 ;  /* 0x0000000400047311 */ /* 0x000e24000020d900 */
[----:B0-----:R-:W-:-:S05]  /*14d0*/  IMAD.MOV.U32 R3, RZ, RZ, R4 ;  /* 0x000000ffff037224 */ /* 0x001fca00078e0004 */
[----:B------:R0:W-:Y:S01]  /*14e0*/  STG.E.U8 desc[UR36][R8.64], R3 ;  /* 0x0000000308007986 */ /* 0x0001e2000c101124 */
[----:B------:R-:W-:Y:S05]  /*14f0*/  BRA `(.L_x_833) ;  /* 0x00000010006c7947 */ /* 0x000fea0003800000 */
.L_x_829:
[----:B------:R-:W-:-:S13]  /*1500*/  ISETP.NE.AND P0, PT, R0, 0x2, PT ;  /* 0x000000020000780c */ /* 0x000fda0003f05270 */
[----:B------:R-:W-:Y:S05]  /*1510*/  @!P0 BRA `(.L_x_835) ;  /* 0x0000000000608947 */ /* 0x000fea0003800000 */
[----:B------:R-:W-:-:S13]  /*1520*/  ISETP.NE.AND P0, PT, R0, 0x3, PT ;  /* 0x000000030000780c */ /* 0x000fda0003f05270 */
        /* <DEDUP_REMOVED lines=8> */
[----:B------:R-:W-:Y:S01]  /*15b0*/  @!P0 IMAD.MOV.U32 R4, RZ, RZ, 0x7f800001 ;  /* 0x7f800001ff048424 */ /* 0x000fe200078e00ff */
[----:B------:R-:W-:-:S07]  /*15c0*/  @P0 MOV R4, R16 ;  /* 0x0000001000040202 */ /* 0x000fce0000000f00 */
.L_x_837:
[----:B------:R-:W0:Y:S02]  /*15d0*/  F2I.S64.TRUNC R4, R4 ;  /* 0x0000000400047311 */ /* 0x000e24000020d900 */
[----:B0-----:R0:W-:Y:S01]  /*15e0*/  STG.E.64 desc[UR36][R8.64], R4 ;  /* 0x0000000408007986 */ /* 0x0011e2000c101b24 */
[----:B------:R-:W-:Y:S05]  /*15f0*/  BRA `(.L_x_833) ;  /* 0x00000010002c7947 */ /* 0x000fea0003800000 */
.L_x_836:
[----:B------:R-:W-:Y:S01]  /*1600*/  ISETP.NE.AND P0, PT, R19, RZ, PT ;  /* 0x000000ff1300720c */ /* 0x000fe20003f05270 */
[----:B------:R-:W-:-:S12]  /*1610*/  IMAD.MOV.U32 R0, RZ, RZ, 0x400000 ;  /* 0x00400000ff007424 */ /* 0x000fd800078e00ff */
[----:B------:R-:W-:Y:S05]  /*1620*/  @!P0 BRA `(.L_x_838) ;  /* 0x0000000000108947 */ /* 0x000fea0003800000 */
[----:B------:R-:W-:-:S04]  /*1630*/  PRMT R0, R19, 0x9910, RZ ;  /* 0x0000991013007816 */ /* 0x000fc800000000ff */
[----:B------:R-:W-:-:S13]  /*1640*/  ISETP.NE.AND P0, PT, R0, 0xff, PT ;  /* 0x000000ff0000780c */ /* 0x000fda0003f05270 */
[----:B------:R-:W-:Y:S02]  /*1650*/  @!P0 IMAD.MOV.U32 R0, RZ, RZ, 0x7f800001 ;  /* 0x7f800001ff008424 */ /* 0x000fe400078e00ff */
[----:B------:R-:W-:-:S07]  /*1660*/  @P0 IMAD.MOV.U32 R0, RZ, RZ, R16 ;  /* 0x000000ffff000224 */ /* 0x000fce00078e0010 */
.L_x_838:
[----:B------:R-:W0:Y:S02]  /*1670*/  F2I.FTZ.TRUNC.NTZ R3, R0 ;  /* 0x0000000000037305 */ /* 0x000e24000021f100 */
[----:B0-----:R0:W-:Y:S01]  /*1680*/  STG.E desc[UR36][R8.64], R3 ;  /* 0x0000000308007986 */ /* 0x0011e2000c101924 */
[----:B------:R-:W-:Y:S05]  /*1690*/  BRA `(.L_x_833) ;  /* 0x0000001000047947 */ /* 0x000fea0003800000 */
.L_x_835:
[----:B------:R-:W-:Y:S01]  /*16a0*/  ISETP.NE.AND P0, PT, R19, RZ, PT ;  /* 0x000000ff1300720c */ /* 0x000fe20003f05270 */
[----:B------:R-:W-:-:S12]  /*16b0*/  HFMA2 R0, -RZ, RZ, 3.814697265625e-06, 0 ;  /* 0x00400000ff007431 */ /* 0x000fd800000001ff */
[----:B------:R-:W-:Y:S05]  /*16c0*/  @!P0 BRA `(.L_x_839) ;  /* 0x0000000000108947 */ /* 0x000fea0003800000 */
[----:B------:R-:W-:-:S04]  /*16d0*/  PRMT R0, R19, 0x9910, RZ ;  /* 0x0000991013007816 */ /* 0x000fc800000000ff */
[----:B------:R-:W-:-:S13]  /*16e0*/  ISETP.NE.AND P0, PT, R0, 0xff, PT ;  /* 0x000000ff0000780c */ /* 0x000fda0003f05270 */
[----:B------:R-:W-:Y:S02]  /*16f0*/  @!P0 IMAD.MOV.U32 R0, RZ, RZ, 0x7f800001 ;  /* 0x7f800001ff008424 */ /* 0x000fe400078e00ff */
[----:B------:R-:W-:-:S07]  /*1700*/  @P0 IMAD.MOV.U32 R0, RZ, RZ, R16 ;  /* 0x000000ffff000224 */ /* 0x000fce00078e0010 */
.L_x_839:
[----:B------:R-:W0:Y:S02]  /*1710*/  F2I.FTZ.TRUNC.NTZ R3, R0 ;  /* 0x0000000000037305 */ /* 0x000e24000021f100 */
[----:B0-----:R0:W-:Y:S01]  /*1720*/  STG.E.U16 desc[UR36][R8.64], R3 ;  /* 0x0000000308007986 */ /* 0x0011e2000c101524 */
[----:B------:R-:W-:Y:S05]  /*1730*/  BRA `(.L_x_833) ;  /* 0x0000000c00dc7947 */ /* 0x000fea0003800000 */
.L_x_828:
[----:B------:R-:W-:-:S13]  /*1740*/  ISETP.GT.AND P0, PT, R0, 0x6, PT ;  /* 0x000000060000780c */ /* 0x000fda0003f04270 */
[----:B------:R-:W-:Y:S05]  /*1750*/  @P0 BRA `(.L_x_840) ;  /* 0x00000000005c0947 */ /* 0x000fea0003800000 */
        /* <DEDUP_REMOVED lines=11> */
.L_x_842:
[----:B------:R0:W-:Y:S01]  /*1810*/  STG.E desc[UR36][R8.64], R3 ;  /* 0x0000000308007986 */ /* 0x0001e2000c101924 */
[----:B------:R-:W-:Y:S05]  /*1820*/  BRA `(.L_x_833) ;  /* 0x0000000c00a07947 */ /* 0x000fea0003800000 */
.L_x_841:
[----:B------:R-:W-:Y:S01]  /*1830*/  ISETP.NE.AND P0, PT, R19, RZ, PT ;  /* 0x000000ff1300720c */ /* 0x000fe20003f05270 */
[----:B------:R-:W-:-:S12]  /*1840*/  IMAD.MOV.U32 R0, RZ, RZ, 0x400000 ;  /* 0x00400000ff007424 */ /* 0x000fd800078e00ff */
[----:B------:R-:W-:Y:S05]  /*1850*/  @!P0 BRA `(.L_x_843) ;  /* 0x0000000000108947 */ /* 0x000fea0003800000 */
[----:B------:R-:W-:-:S04]  /*1860*/  PRMT R0, R19, 0x9910, RZ ;  /* 0x0000991013007816 */ /* 0x000fc800000000ff */
[----:B------:R-:W-:-:S13]  /*1870*/  ISETP.NE.AND P0, PT, R0, 0xff, PT ;  /* 0x000000ff0000780c */ /* 0x000fda0003f05270 */
[----:B------:R-:W-:Y:S01]  /*1880*/  @!P0 IMAD.MOV.U32 R0, RZ, RZ, 0x7f800001 ;  /* 0x7f800001ff008424 */ /* 0x000fe200078e00ff */
[----:B------:R-:W-:-:S07]  /*1890*/  @P0 MOV R0, R16 ;  /* 0x0000001000000202 */ /* 0x000fce0000000f00 */
.L_x_843:
[----:B------:R-:W-:-:S05]  /*18a0*/  F2FP.F16.F32.PACK_AB R0, RZ, R0 ;  /* 0x00000000ff00723e */ /* 0x000fca00000000ff */
[----:B------:R0:W-:Y:S01]  /*18b0*/  STG.E.U16 desc[UR36][R8.64], R0 ;  /* 0x0000000008007986 */ /* 0x0001e2000c101524 */
[----:B------:R-:W-:Y:S05]  /*18c0*/  BRA `(.L_x_833) ;  /* 0x0000000c00787947 */ /* 0x000fea0003800000 */
.L_x_840:
[----:B------:R-:W-:-:S13]  /*18d0*/  ISETP.NE.AND P0, PT, R0, 0x7, PT ;  /* 0x000000070000780c */ /* 0x000fda0003f05270 */
[----:B------:R-:W-:Y:S05]  /*18e0*/  @!P0 BRA `(.L_x_844) ;  /* 0x0000000000648947 */ /* 0x000fea0003800000 */
[----:B------:R-:W-:-:S13]  /*18f0*/  ISETP.NE.AND P0, PT, R0, 0x8, PT ;  /* 0x000000080000780c */ /* 0x000fda0003f05270 */
[----:B------:R-:W-:Y:S05]  /*1900*/  @!P0 BRA `(.L_x_845) ;  /* 0x0000000000308947 */ /* 0x000fea0003800000 */
[----:B------:R-:W-:-:S13]  /*1910*/  ISETP.NE.AND P0, PT, R0, 0x9, PT ;  /* 0x000000090000780c */ /* 0x000fda0003f05270 */
[----:B------:R-:W-:Y:S05]  /*1920*/  @P0 BRA `(.L_x_831) ;  /* 0x0000000800400947 */ /* 0x000fea0003800000 */
[----:B------:R-:W-:Y:S01]  /*1930*/  ISETP.NE.AND P0, PT, R19, RZ, PT ;  /* 0x000000ff1300720c */ /* 0x000fe20003f05270 */
[----:B------:R-:W-:Y:S02]  /*1940*/  IMAD.MOV.U32 R5, RZ, RZ, RZ ;  /* 0x000000ffff057224 */ /* 0x000fe400078e00ff */
[----:B------:R-:W-:-:S10]  /*1950*/  IMAD.MOV.U32 R4, RZ, RZ, 0x400000 ;  /* 0x00400000ff047424 */ /* 0x000fd400078e00ff */
[----:B------:R-:W-:Y:S05]  /*1960*/  @!P0 BRA `(.L_x_846) ;  /* 0x0000000000108947 */ /* 0x000fea0003800000 */
[----:B------:R-:W-:-:S04]  /*1970*/  PRMT R0, R19, 0x9910, RZ ;  /* 0x0000991013007816 */ /* 0x000fc800000000ff */
[----:B------:R-:W-:-:S13]  /*1980*/  ISETP.NE.AND P0, PT, R0, 0xff, PT ;  /* 0x000000ff0000780c */ /* 0x000fda0003f05270 */
[----:B------:R-:W-:Y:S01]  /*1990*/  @!P0 IMAD.MOV.U32 R4, RZ, RZ, 0x7f800001 ;  /* 0x7f800001ff048424 */ /* 0x000fe200078e00ff */
[----:B------:R-:W-:-:S07]  /*19a0*/  @P0 MOV R4, R16 ;  /* 0x0000001000040202 */ /* 0x000fce0000000f00 */
.L_x_846:
[----:B------:R0:W-:Y:S01]  /*19b0*/  STG.E.64 desc[UR36][R8.64], R4 ;  /* 0x0000000408007986 */ /* 0x0001e2000c101b24 */
[----:B------:R-:W-:Y:S05]  /*19c0*/  BRA `(.L_x_833) ;  /* 0x0000000c00387947 */ /* 0x000fea0003800000 */
.L_x_845:
[----:B------:R-:W-:Y:S01]  /*19d0*/  ISETP.NE.AND P0, PT, R19, RZ, PT ;  /* 0x000000ff1300720c */ /* 0x000fe20003f05270 */
[----:B------:R-:W-:-:S12]  /*19e0*/  IMAD.MOV.U32 R0, RZ, RZ, 0x400000 ;  /* 0x00400000ff007424 */ /* 0x000fd800078e00ff */
[----:B------:R-:W-:Y:S05]  /*19f0*/  @!P0 BRA `(.L_x_847) ;  /* 0x0000000000108947 */ /* 0x000fea0003800000 */
[----:B------:R-:W-:-:S04]  /*1a00*/  PRMT R0, R19, 0x9910, RZ ;  /* 0x0000991013007816 */ /* 0x000fc800000000ff */
[----:B------:R-:W-:-:S13]  /*1a10*/  ISETP.NE.AND P0, PT, R0, 0xff, PT ;  /* 0x000000ff0000780c */ /* 0x000fda0003f05270 */
[----:B------:R-:W-:Y:S02]  /*1a20*/  @!P0 IMAD.MOV.U32 R0, RZ, RZ, 0x7f800001 ;  /* 0x7f800001ff008424 */ /* 0x000fe400078e00ff */
[----:B------:R-:W-:-:S07]  /*1a30*/  @P0 IMAD.MOV.U32 R0, RZ, RZ, R16 ;  /* 0x000000ffff000224 */ /* 0x000fce00078e0010 */
.L_x_847:
[----:B------:R-:W-:-:S04]  /*1a40*/  F2FP.F16.F32.PACK_AB R0, RZ, R0 ;  /* 0x00000000ff00723e */ /* 0x000fc800000000ff */
[----:B------:R-:W-:-:S05]  /*1a50*/  PRMT R0, R0, 0x5410, RZ ;  /* 0x0000541000007816 */ /* 0x000fca00000000ff */
[----:B------:R0:W-:Y:S01]  /*1a60*/  STG.E desc[UR36][R8.64], R0 ;  /* 0x0000000008007986 */ /* 0x0001e2000c101924 */
[----:B------:R-:W-:Y:S05]  /*1a70*/  BRA `(.L_x_833) ;  /* 0x0000000c000c7947 */ /* 0x000fea0003800000 */
.L_x_844:
[----:B------:R-:W-:Y:S01]  /*1a80*/  ISETP.NE.AND P0, PT, R19, RZ, PT ;  /* 0x000000ff1300720c */ /* 0x000fe20003f05270 */
[----:B------:R-:W-:Y:S02]  /*1a90*/  HFMA2 R4, -RZ, RZ, 0, 0 ;  /* 0x00000000ff047431 */ /* 0x000fe400000001ff */
[----:B------:R-:W-:-:S10]  /*1aa0*/  IMAD.MOV.U32 R5, RZ, RZ, 0x38000000 ;  /* 0x38000000ff057424 */ /* 0x000fd400078e00ff */
[----:B------:R-:W-:Y:S05]  /*1ab0*/  @!P0 BRA `(.L_x_848) ;  /* 0x0000000000188947 */ /* 0x000fea0003800000 */
[----:B------:R-:W-:-:S04]  /*1ac0*/  PRMT R0, R19, 0x9910, RZ ;  /* 0x0000991013007816 */ /* 0x000fc800000000ff */
[----:B------:R-:W-:-:S13]  /*1ad0*/  ISETP.NE.AND P0, PT, R0, 0xff, PT ;  /* 0x000000ff0000780c */ /* 0x000fda0003f05270 */
[----:B------:R-:W-:Y:S01]  /*1ae0*/  @!P0 IMAD.MOV.U32 R4, RZ, RZ, 0x20000000 ;  /* 0x20000000ff048424 */ /* 0x000fe200078e00ff */
[----:B-1----:R-:W-:Y:S01]  /*1af0*/  @P0 MOV R4, R22 ;  /* 0x0000001600040202 */ /* 0x002fe20000000f00 */
[----:B------:R-:W-:Y:S02]  /*1b00*/  @!P0 IMAD.MOV.U32 R5, RZ, RZ, 0x7ff80000 ;  /* 0x7ff80000ff058424 */ /* 0x000fe400078e00ff */
[----:B------:R-:W-:-:S07]  /*1b10*/  @P0 IMAD.MOV.U32 R5, RZ, RZ, R23 ;  /* 0x000000ffff050224 */ /* 0x000fce00078e0017 */
.L_x_848:
[----:B------:R0:W-:Y:S01]  /*1b20*/  STG.E.64 desc[UR36][R8.64], R4 ;  /* 0x0000000408007986 */ /* 0x0001e2000c101b24 */
[----:B------:R-:W-:Y:S05]  /*1b30*/  BRA `(.L_x_833) ;  /* 0x0000000800dc7947 */ /* 0x000fea0003800000 */
.L_x_827:
        /* <DEDUP_REMOVED lines=10> */
.L_x_851:
[----:B------:R-:W-:Y:S02]  /*1be0*/  ISETP.NE.AND P0, PT, R19, RZ, PT ;  /* 0x000000ff1300720c */ /* 0x000fe40003f05270 */
[----:B------:R-:W-:Y:S01]  /*1bf0*/  CS2R R6, SRZ ;  /* 0x0000000000067805 */ /* 0x000fe2000001ff00 */
[----:B------:R-:W-:Y:S02]  /*1c00*/  IMAD.MOV.U32 R4, RZ, RZ, 0x0 ;  /* 0x00000000ff047424 */ /* 0x000fe400078e00ff */
[----:B------:R-:W-:-:S08]  /*1c10*/  IMAD.MOV.U32 R5, RZ, RZ, 0x38000000 ;  /* 0x38000000ff057424 */ /* 0x000fd000078e00ff */
[----:B------:R-:W-:Y:S05]  /*1c20*/  @!P0 BRA `(.L_x_852) ;  /* 0x0000000000188947 */ /* 0x000fea0003800000 */
[----:B------:R-:W-:-:S04]  /*1c30*/  PRMT R0, R19, 0x9910, RZ ;  /* 0x0000991013007816 */ /* 0x000fc800000000ff */
[----:B------:R-:W-:-:S13]  /*1c40*/  ISETP.NE.AND P0, PT, R0, 0xff, PT ;  /* 0x000000ff0000780c */ /* 0x000fda0003f05270 */
[----:B------:R-:W-:Y:S01]  /*1c50*/  @!P0 MOV R4, 0x20000000 ;  /* 0x2000000000048802 */ /* 0x000fe20000000f00 */
[----:B------:R-:W-:Y:S02]  /*1c60*/  @!P0 IMAD.MOV.U32 R5, RZ, RZ, 0x7ff80000 ;  /* 0x7ff80000ff058424 */ /* 0x000fe400078e00ff */
[----:B-1----:R-:W-:Y:S02]  /*1c70*/  @P0 IMAD.MOV.U32 R4, RZ, RZ, R22 ;  /* 0x000000ffff040224 */ /* 0x002fe400078e0016 */
[----:B------:R-:W-:-:S07]  /*1c80*/  @P0 IMAD.MOV.U32 R5, RZ, RZ, R23 ;  /* 0x000000ffff050224 */ /* 0x000fce00078e0017 */
.L_x_852:
[----:B------:R2:W-:Y:S01]  /*1c90*/  STG.E.128 desc[UR36][R8.64], R4 ;  /* 0x0000000408007986 */ /* 0x0005e2000c101d24 */
[----:B------:R-:W-:Y:S05]  /*1ca0*/  BRA `(.L_x_833) ;  /* 0x0000000800807947 */ /* 0x000fea0003800000 */
.L_x_850:
[----:B------:R-:W-:-:S13]  /*1cb0*/  ISETP.NE.AND P0, PT, R0, 0xf, PT ;  /* 0x0000000f0000780c */ /* 0x000fda0003f05270 */
[----:B------:R-:W-:Y:S05]  /*1cc0*/  @!P0 BRA `(.L_x_853) ;  /* 0x0000000000a08947 */ /* 0x000fea0003800000 */
[----:B------:R-:W-:-:S13]  /*1cd0*/  ISETP.NE.AND P0, PT, R0, 0x17, PT ;  /* 0x000000170000780c */ /* 0x000fda0003f05270 */
[----:B------:R-:W-:Y:S05]  /*1ce0*/  @!P0 BRA `(.L_x_854) ;  /* 0x0000000000488947 */ /* 0x000fea0003800000 */
[----:B------:R-:W-:-:S13]  /*1cf0*/  ISETP.NE.AND P0, PT, R0, 0x18, PT ;  /* 0x000000180000780c */ /* 0x000fda0003f05270 */
[----:B------:R-:W-:Y:S05]  /*1d00*/  @P0 BRA `(.L_x_831) ;  /* 0x0000000400480947 */ /* 0x000fea0003800000 */
[----:B------:R-:W-:Y:S01]  /*1d10*/  ISETP.NE.AND P0, PT, R19, RZ, PT ;  /* 0x000000ff1300720c */ /* 0x000fe20003f05270 */
[----:B------:R-:W-:-:S12]  /*1d20*/  HFMA2 R0, -RZ, RZ, 3.814697265625e-06, 0 ;  /* 0x00400000ff007431 */ /* 0x000fd800000001ff */
[----:B------:R-:W-:Y:S05]  /*1d30*/  @!P0 BRA `(.L_x_855) ;  /* 0x0000000000108947 */ /* 0x000fea0003800000 */
[----:B------:R-:W-:-:S04]  /*1d40*/  PRMT R0, R19, 0x9910, RZ ;  /* 0x0000991013007816 */ /* 0x000fc800000000ff */
[----:B------:R-:W-:-:S13]  /*1d50*/  ISETP.NE.AND P0, PT, R0, 0xff, PT ;  /* 0x000000ff0000780c */ /* 0x000fda0003f05270 */
[----:B------:R-:W-:Y:S02]  /*1d60*/  @!P0 IMAD.MOV.U32 R0, RZ, RZ, 0x7f800001 ;  /* 0x7f800001ff008424 */ /* 0x000fe400078e00ff */
[----:B------:R-:W-:-:S07]  /*1d70*/  @P0 IMAD.MOV.U32 R0, RZ, RZ, R16 ;  /* 0x000000ffff000224 */ /* 0x000fce00078e0010 */
.L_x_855:
[----:B------:R-:W-:Y:S01]  /*1d80*/  ISETP.GT.U32.AND P0, PT, R0, 0x43efffff, PT ;  /* 0x43efffff0000780c */ /* 0x000fe20003f04070 */
[----:B------:R-:W-:-:S12]  /*1d90*/  IMAD.MOV.U32 R3, RZ, RZ, 0x7f ;  /* 0x0000007fff037424 */ /* 0x000fd800078e00ff */
[----:B------:R-:W-:Y:S05]  /*1da0*/  @P0 BRA `(.L_x_856) ;  /* 0x0000000000100947 */ /* 0x000fea0003800000 */
[----:B------:R-:W-:-:S13]  /*1db0*/  ISETP.GT.U32.AND P0, PT, R0, 0x3c7fffff, PT ;  /* 0x3c7fffff0000780c */ /* 0x000fda0003f04070 */
[C---:B------:R-:W-:Y:S01]  /*1dc0*/  @!P0 FADD.FTZ R3, R0.reuse, 16384 ;  /* 0x4680000000038421 */ /* 0x040fe20000010000 */
[----:B------:R-:W-:-:S04]  /*1dd0*/  @P0 IADD3 R0, PT, PT, R0, 0x407ffff, RZ ;  /* 0x0407ffff00000810 */ /* 0x000fc80007ffe0ff */
[----:B------:R-:W-:-:S07]  /*1de0*/  @P0 SHF.R.U32.HI R3, RZ, 0x14, R0 ;  /* 0x00000014ff030819 */ /* 0x000fce0000011600 */
.L_x_856:
[----:B------:R3:W-:Y:S01]  /*1df0*/  STG.E.U8 desc[UR36][R8.64], R3 ;  /* 0x0000000308007986 */ /* 0x0007e2000c101124 */
[----:B------:R-:W-:Y:S05]  /*1e00*/  BRA `(.L_x_833) ;  /* 0x0000000800287947 */ /* 0x000fea0003800000 */
.L_x_854:
[----:B------:R-:W-:Y:S01]  /*1e10*/  ISETP.NE.AND P0, PT, R19, RZ, PT ;  /* 0x000000ff1300720c */ /* 0x000fe20003f05270 */
[----:B------:R-:W-:-:S12]  /*1e20*/  IMAD.MOV.U32 R0, RZ, RZ, 0x400000 ;  /* 0x00400000ff007424 */ /* 0x000fd800078e00ff */
[----:B------:R-:W-:Y:S05]  /*1e30*/  @!P0 BRA `(.L_x_857) ;  /* 0x0000000000108947 */ /* 0x000fea0003800000 */
[----:B------:R-:W-:-:S04]  /*1e40*/  PRMT R0, R19, 0x9910, RZ ;  /* 0x0000991013007816 */ /* 0x000fc800000000ff */
[----:B------:R-:W-:-:S13]  /*1e50*/  ISETP.NE.AND P0, PT, R0, 0xff, PT ;  /* 0x000000ff0000780c */ /* 0x000fda0003f05270 */
[----:B------:R-:W-:Y:S02]  /*1e60*/  @!P0 IMAD.MOV.U32 R0, RZ, RZ, 0x7f800001 ;  /* 0x7f800001ff008424 */ /* 0x000fe400078e00ff */
[----:B------:R-:W-:-:S07]  /*1e70*/  @P0 IMAD.MOV.U32 R0, RZ, RZ, R16 ;  /* 0x000000ffff000224 */ /* 0x000fce00078e0010 */
.L_x_857:
[----:B------:R-:W-:-:S13]  /*1e80*/  ISETP.GE.U32.AND P1, PT, R0, 0x47800000, PT ;  /* 0x478000000000780c */ /* 0x000fda0003f26070 */
[----:B------:R-:W-:Y:S02]  /*1e90*/  @P1 ISETP.GT.U32.AND P0, PT, R0, 0x7f800000, PT ;  /* 0x7f8000000000180c */ /* 0x000fe40003f04070 */
[----:B------:R-:W-:-:S04]  /*1ea0*/  @P1 MOV R3, 0x7f ;  /* 0x0000007f00031802 */ /* 0x000fc80000000f00 */
[----:B------:R-:W-:-:S05]  /*1eb0*/  @P1 SEL R3, R3, 0x7c, P0 ;  /* 0x0000007c03031807 */ /* 0x000fca0000000000 */
[----:B------:R4:W-:Y:S01]  /*1ec0*/  @P1 STG.E.U8 desc[UR36][R8.64], R3 ;  /* 0x0000000308001986 */ /* 0x0009e2000c101124 */
[----:B------:R-:W-:Y:S05]  /*1ed0*/  @P1 BRA `(.L_x_833) ;  /* 0x0000000400f41947 */ /* 0x000fea0003800000 */
[----:B------:R-:W-:-:S13]  /*1ee0*/  ISETP.GT.U32.AND P0, PT, R0, 0x387fffff, PT ;  /* 0x387fffff0000780c */ /* 0x000fda0003f04070 */
[C---:B------:R-:W-:Y:S02]  /*1ef0*/  @P0 VIADD R4, R0.reuse, 0x80fffff ;  /* 0x080fffff00040836 */ /* 0x040fe40000000000 */
[----:B----4-:R-:W-:-:S03]  /*1f00*/  @!P0 FADD.FTZ R3, R0, 128 ;  /* 0x4300000000038421 */ /* 0x010fc60000010000 */
[----:B------:R-:W-:Y:S02]  /*1f10*/  @P0 SHF.R.U32.HI R5, RZ, 0x15, R4 ;  /* 0x00000015ff050819 */ /* 0x000fe40000011604 */
[----:B------:R5:W-:Y:S04]  /*1f20*/  @!P0 STG.E.U8 desc[UR36][R8.64], R3 ;  /* 0x0000000308008986 */ /* 0x000be8000c101124 */
[----:B------:R5:W-:Y:S01]  /*1f30*/  @P0 STG.E.U8 desc[UR36][R8.64], R5 ;  /* 0x0000000508000986 */ /* 0x000be2000c101124 */
[----:B------:R-:W-:Y:S05]  /*1f40*/  BRA `(.L_x_833) ;  /* 0x0000000400d87947 */ /* 0x000fea0003800000 */
.L_x_853:
[----:B------:R-:W-:Y:S01]  /*1f50*/  ISETP.NE.AND P0, PT, R19, RZ, PT ;  /* 0x000000ff1300720c */ /* 0x000fe20003f05270 */
[----:B------:R-:W-:-:S12]  /*1f60*/  IMAD.MOV.U32 R0, RZ, RZ, 0x400000 ;  /* 0x00400000ff007424 */ /* 0x000fd800078e00ff */
[----:B------:R-:W-:Y:S05]  /*1f70*/  @!P0 BRA `(.L_x_858) ;  /* 0x0000000000108947 */ /* 0x000fea0003800000 */
[----:B------:R-:W-:-:S04]  /*1f80*/  PRMT R0, R19, 0x9910, RZ ;  /* 0x0000991013007816 */ /* 0x000fc800000000ff */
[----:B------:R-:W-:-:S13]  /*1f90*/  ISETP.NE.AND P0, PT, R0, 0xff, PT ;  /* 0x000000ff0000780c */ /* 0x000fda0003f05270 */
[----:B------:R-:W-:Y:S01]  /*1fa0*/  @!P0 IMAD.MOV.U32 R0, RZ, RZ, 0x7f800001 ;  /* 0x7f800001ff008424 */ /* 0x000fe200078e00ff */
[----:B------:R-:W-:-:S07]  /*1fb0*/  @P0 MOV R0, R16 ;  /* 0x0000001000000202 */ /* 0x000fce0000000f00 */
.L_x_858:
[----:B------:R-:W-:-:S05]  /*1fc0*/  F2FP.BF16.F32.PACK_AB R0, RZ, R0 ;  /* 0x00000000ff00723e */ /* 0x000fca00000010ff */
[----:B------:R0:W-:Y:S01]  /*1fd0*/  STG.E.U16 desc[UR36][R8.64], R0 ;  /* 0x0000000008007986 */ /* 0x0001e2000c101524 */
[----:B------:R-:W-:Y:S05]  /*1fe0*/  BRA `(.L_x_833) ;  /* 0x0000000400b07947 */ /* 0x000fea0003800000 */
.L_x_849:
[----:B------:R-:W-:-:S13]  /*1ff0*/  ISETP.GT.AND P0, PT, R0, 0x1b, PT ;  /* 0x0000001b0000780c */ /* 0x000fda0003f04270 */
[----:B------:R-:W-:Y:S05]  /*2000*/  @!P0 BRA `(.L_x_859) ;  /* 0x0000000000708947 */ /* 0x000fea0003800000 */
[----:B------:R-:W-:-:S13]  /*2010*/  ISETP.NE.AND P0, PT, R0, 0x1c, PT ;  /* 0x0000001c0000780c */ /* 0x000fda0003f05270 */
[----:B------:R-:W-:Y:S05]  /*2020*/  @!P0 BRA `(.L_x_860) ;  /* 0x0000000000408947 */ /* 0x000fea0003800000 */
[----:B------:R-:W-:-:S13]  /*2030*/  ISETP.NE.AND P0, PT, R0, 0x1d, PT ;  /* 0x0000001d0000780c */ /* 0x000fda0003f05270 */
[----:B------:R-:W-:Y:S05]  /*2040*/  @!P0 BRA `(.L_x_861) ;  /* 0x0000000000108947 */ /* 0x000fea0003800000 */
[----:B------:R-:W-:-:S13]  /*2050*/  ISETP.NE.AND P0, PT, R0, 0x2c, PT ;  /* 0x0000002c0000780c */ /* 0x000fda0003f05270 */
[----:B------:R-:W-:Y:S05]  /*2060*/  @P0 BRA `(.L_x_831) ;  /* 0x0000000000700947 */ /* 0x000fea0003800000 */
[----:B------:R0:W-:Y:S01]  /*2070*/  STG.E.U8 desc[UR36][R8.64], R19 ;  /* 0x0000001308007986 */ /* 0x0001e2000c101124 */
[----:B------:R-:W-:Y:S05]  /*2080*/  BRA `(.L_x_833) ;  /* 0x0000000400887947 */ /* 0x000fea0003800000 */
.L_x_861:
[----:B------:R-:W-:Y:S01]  /*2090*/  ISETP.NE.AND P0, PT, R19, RZ, PT ;  /* 0x000000ff1300720c */ /* 0x000fe20003f05270 */
[----:B------:R-:W-:-:S12]  /*20a0*/  IMAD.MOV.U32 R4, RZ, RZ, 0x400000 ;  /* 0x00400000ff047424 */ /* 0x000fd800078e00ff */
[----:B------:R-:W-:Y:S05]  /*20b0*/  @!P0 BRA `(.L_x_862) ;  /* 0x0000000000108947 */ /* 0x000fea0003800000 */
[----:B------:R-:W-:-:S04]  /*20c0*/  PRMT R0, R19, 0x9910, RZ ;  /* 0x0000991013007816 */ /* 0x000fc800000000ff */
[----:B------:R-:W-:-:S13]  /*20d0*/  ISETP.NE.AND P0, PT, R0, 0xff, PT ;  /* 0x000000ff0000780c */ /* 0x000fda0003f05270 */
[----:B------:R-:W-:Y:S02]  /*20e0*/  @!P0 IMAD.MOV.U32 R4, RZ, RZ, 0x7f800001 ;  /* 0x7f800001ff048424 */ /* 0x000fe400078e00ff */
[----:B------:R-:W-:-:S07]  /*20f0*/  @P0 IMAD.MOV.U32 R4, RZ, RZ, R16 ;  /* 0x000000ffff040224 */ /* 0x000fce00078e0010 */
.L_x_862:
[----:B------:R-:W0:Y:S02]  /*2100*/  F2I.U64.TRUNC R4, R4 ;  /* 0x0000000400047311 */ /* 0x000e24000020d800 */
[----:B0-----:R0:W-:Y:S01]  /*2110*/  STG.E.64 desc[UR36][R8.64], R4 ;  /* 0x0000000408007986 */ /* 0x0011e2000c101b24 */
[----:B------:R-:W-:Y:S05]  /*2120*/  BRA `(.L_x_833) ;  /* 0x0000000400607947 */ /* 0x000fea0003800000 */
.L_x_860:
[----:B------:R-:W-:Y:S01]  /*2130*/  ISETP.NE.AND P0, PT, R19, RZ, PT ;  /* 0x000000ff1300720c */ /* 0x000fe20003f05270 */
[----:B------:R-:W-:-:S12]  /*2140*/  HFMA2 R0, -RZ, RZ, 3.814697265625e-06, 0 ;  /* 0x00400000ff007431 */ /* 0x000fd800000001ff */
[----:B------:R-:W-:Y:S05]  /*2150*/  @!P0 BRA `(.L_x_863) ;  /* 0x0000000000108947 */ /* 0x000fea0003800000 */
[----:B------:R-:W-:-:S04]  /*2160*/  PRMT R0, R19, 0x9910, RZ ;  /* 0x0000991013007816 */ /* 0x000fc800000000ff */
[----:B------:R-:W-:-:S13]  /*2170*/  ISETP.NE.AND P0, PT, R0, 0xff, PT ;  /* 0x000000ff0000780c */ /* 0x000fda0003f05270 */
[----:B------:R-:W-:Y:S02]  /*2180*/  @!P0 IMAD.MOV.U32 R0, RZ, RZ, 0x7f800001 ;  /* 0x7f800001ff008424 */ /* 0x000fe400078e00ff */
[----:B------:R-:W-:-:S07]  /*2190*/  @P0 IMAD.MOV.U32 R0, RZ, RZ, R16 ;  /* 0x000000ffff000224 */ /* 0x000fce00078e0010 */
.L_x_863:
[----:B------:R-:W0:Y:S02]  /*21a0*/  F2I.FTZ.U32.TRUNC.NTZ R3, R0 ;  /* 0x0000000000037305 */ /* 0x000e24000021f000 */
[----:B0-----:R0:W-:Y:S01]  /*21b0*/  STG.E desc[UR36][R8.64], R3 ;  /* 0x0000000308007986 */ /* 0x0011e2000c101924 */
[----:B------:R-:W-:Y:S05]  /*21c0*/  BRA `(.L_x_833) ;  /* 0x0000000400387947 */ /* 0x000fea0003800000 */
.L_x_859:
[----:B------:R-:W-:-:S13]  /*21d0*/  ISETP.NE.AND P0, PT, R0, 0x19, PT ;  /* 0x000000190000780c */ /* 0x000fda0003f05270 */
[----:B------:R-:W-:Y:S05]  /*21e0*/  @!P0 BRA `(.L_x_864) ;  /* 0x0000000000d88947 */ /* 0x000fea0003800000 */
[----:B------:R-:W-:-:S13]  /*21f0*/  ISETP.NE.AND P0, PT, R0, 0x1a, PT ;  /* 0x0000001a0000780c */ /* 0x000fda0003f05270 */
[----:B------:R-:W-:Y:S05]  /*2200*/  @!P0 BRA `(.L_x_865) ;  /* 0x0000000000748947 */ /* 0x000fea0003800000 */
[----:B------:R-:W-:-:S13]  /*2210*/  ISETP.NE.AND P0, PT, R0, 0x1b, PT ;  /* 0x0000001b0000780c */ /* 0x000fda0003f05270 */
[----:B------:R-:W-:Y:S05]  /*2220*/  @!P0 BRA `(.L_x_866) ;  /* 0x0000000000448947 */ /* 0x000fea0003800000 */
.L_x_831:
[----:B------:R-:W-:Y:S01]  /*2230*/  MOV R14, 0x0 ;  /* 0x00000000000e7802 */ /* 0x000fe20000000f00 */
[----:B------:R-:W0:Y:S01]  /*2240*/  LDCU.64 UR4, c[0x4][0x190] ;  /* 0x01003200ff0477ac */ /* 0x000e220008000a00 */
[----:B------:R-:W-:Y:S02]  /*2250*/  IMAD.MOV.U32 R8, RZ, RZ, 0x65 ;  /* 0x00000065ff087424 */ /* 0x000fe400078e00ff */
[----:B------:R-:W-:Y:S01]  /*2260*/  IMAD.MOV.U32 R12, RZ, RZ, 0x1 ;  /* 0x00000001ff0c7424 */ /* 0x000fe200078e00ff */
[----:B------:R-:W2:Y:S01]  /*2270*/  LDCU.64 UR6, c[0x4][0x198] ;  /* 0x01003300ff0677ac */ /* 0x000ea20008000a00 */
[----:B------:R-:W3:Y:S01]  /*2280*/  LDC.64 R14, c[0x4][R14] ;  /* 0x010000000e0e7b82 */ /* 0x000ee20000000a00 */
[----:B------:R-:W-:Y:S01]  /*2290*/  IMAD.MOV.U32 R13, RZ, RZ, RZ ;  /* 0x000000ffff0d7224 */ /* 0x000fe200078e00ff */
[----:B------:R-:W4:Y:S01]  /*22a0*/  LDCU.64 UR8, c[0x4][0x90] ;  /* 0x01001200ff0877ac */ /* 0x000f220008000a00 */
[----:B0-----:R-:W-:Y:S01]  /*22b0*/  IMAD.U32 R4, RZ, RZ, UR4 ;  /* 0x00000004ff047e24 */ /* 0x001fe2000f8e00ff */
[----:B------:R-:W-:Y:S01]  /*22c0*/  MOV R5, UR5 ;  /* 0x0000000500057c02 */ /* 0x000fe20008000f00 */
[----:B--2---:R-:W-:-:S02]  /*22d0*/  IMAD.U32 R6, RZ, RZ, UR6 ;  /* 0x00000006ff067e24 */ /* 0x004fc4000f8e00ff */
[----:B------:R-:W-:Y:S02]  /*22e0*/  IMAD.U32 R7, RZ, RZ, UR7 ;  /* 0x00000007ff077e24 */ /* 0x000fe4000f8e00ff */
[----:B----4-:R-:W-:Y:S01]  /*22f0*/  IMAD.U32 R10, RZ, RZ, UR8 ;  /* 0x00000008ff0a7e24 */ /* 0x010fe2000f8e00ff */
[----:B------:R-:W-:-:S07]  /*2300*/  MOV R11, UR9 ;  /* 0x00000009000b7c02 */ /* 0x000fce0008000f00 */
[----:B------:R-:W-:-:S07]  /*2310*/  LEPC R20, `(.L_x_867) ;  /* 0x000000001014794e */ /* 0x000fce0000000000 */
[----:B-1-3--:R-:W-:Y:S05]  /*2320*/  CALL.ABS.NOINC R14 ;  /* 0x000000000e007343 */ /* 0x00afea0003c00000 */
.L_x_867:
[----:B------:R-:W-:Y:S05]  /*2330*/  BRA `(.L_x_833) ;  /* 0x0000000000dc7947 */ /* 0x000fea0003800000 */
.L_x_866:
[----:B------:R-:W-:Y:S01]  /*2340*/  ISETP.NE.AND P0, PT, R19, RZ, PT ;  /* 0x000000ff1300720c */ /* 0x000fe20003f05270 */
[----:B------:R-:W-:-:S12]  /*2350*/  HFMA2 R0, -RZ, RZ, 3.814697265625e-06, 0 ;  /* 0x00400000ff007431 */ /* 0x000fd800000001ff */
[----:B------:R-:W-:Y:S05]  /*2360*/  @!P0 BRA `(.L_x_868) ;  /* 0x0000000000108947 */ /* 0x000fea0003800000 */
[----:B------:R-:W-:-:S04]  /*2370*/  PRMT R0, R19, 0x9910, RZ ;  /* 0x0000991013007816 */ /* 0x000fc800000000ff */
[----:B------:R-:W-:-:S13]  /*2380*/  ISETP.NE.AND P0, PT, R0, 0xff, PT ;  /* 0x000000ff0000780c */ /* 0x000fda0003f05270 */
[----:B------:R-:W-:Y:S02]  /*2390*/  @!P0 IMAD.MOV.U32 R0, RZ, RZ, 0x7f800001 ;  /* 0x7f800001ff008424 */ /* 0x000fe400078e00ff */
[----:B------:R-:W-:-:S07]  /*23a0*/  @P0 IMAD.MOV.U32 R0, RZ, RZ, R16 ;  /* 0x000000ffff000224 */ /* 0x000fce00078e0010 */
.L_x_868:
[----:B------:R-:W0:Y:S02]  /*23b0*/  F2I.FTZ.U32.TRUNC.NTZ R3, R0 ;  /* 0x0000000000037305 */ /* 0x000e24000021f000 */
[----:B0-----:R0:W-:Y:S01]  /*23c0*/  STG.E.U16 desc[UR36][R8.64], R3 ;  /* 0x0000000308007986 */ /* 0x0011e2000c101524 */
[----:B------:R-:W-:Y:S05]  /*23d0*/  BRA `(.L_x_833) ;  /* 0x0000000000b47947 */ /* 0x000fea0003800000 */
.L_x_865:
[----:B------:R-:W-:Y:S01]  /*23e0*/  ISETP.NE.AND P0, PT, R19, RZ, PT ;  /* 0x000000ff1300720c */ /* 0x000fe20003f05270 */
[----:B------:R-:W-:-:S12]  /*23f0*/  IMAD.MOV.U32 R0, RZ, RZ, 0x400000 ;  /* 0x00400000ff007424 */ /* 0x000fd800078e00ff */
[----:B------:R-:W-:Y:S05]  /*2400*/  @!P0 BRA `(.L_x_869) ;  /* 0x0000000000108947 */ /* 0x000fea0003800000 */
[----:B------:R-:W-:-:S04]  /*2410*/  PRMT R0, R19, 0x9910, RZ ;  /* 0x0000991013007816 */ /* 0x000fc800000000ff */
[----:B------:R-:W-:-:S13]  /*2420*/  ISETP.NE.AND P0, PT, R0, 0xff, PT ;  /* 0x000000ff0000780c */ /* 0x000fda0003f05270 */
[----:B------:R-:W-:Y:S01]  /*2430*/  @!P0 MOV R0, 0x7f800001 ;  /* 0x7f80000100008802 */ /* 0x000fe20000000f00 */
[----:B------:R-:W-:-:S07]  /*2440*/  @P0 IMAD.MOV.U32 R0, RZ, RZ, R16 ;  /* 0x000000ffff000224 */ /* 0x000fce00078e0010 */
.L_x_869:
[----:B------:R-:W-:Y:S01]  /*2450*/  ISETP.GT.U32.AND P0, PT, R0, 0x437fffff, PT ;  /* 0x437fffff0000780c */ /* 0x000fe20003f04070 */
[----:B------:R-:W-:-:S12]  /*2460*/  IMAD.MOV.U32 R4, RZ, RZ, 0x80 ;  /* 0x00000080ff047424 */ /* 0x000fd800078e00ff */
[----:B------:R-:W-:Y:S05]  /*2470*/  @P0 BRA `(.L_x_870) ;  /* 0x00000000002c0947 */ /* 0x000fea0003800000 */
[----:B------:R-:W-:-:S13]  /*2480*/  ISETP.GT.U32.AND P0, PT, R0, 0x3bffffff, PT ;  /* 0x3bffffff0000780c */ /* 0x000fda0003f04070 */
[----:B------:R-:W-:Y:S05]  /*2490*/  @P0 BRA `(.L_x_871) ;  /* 0x0000000000140947 */ /* 0x000fea0003800000 */
[----:B------:R-:W-:Y:S01]  /*24a0*/  FADD.FTZ R0, R0, 8192 ;  /* 0x4600000000007421 */ /* 0x000fe20000010000 */
[----:B------:R-:W-:-:S04]  /*24b0*/  PRMT R4, RZ, 0x7610, R4 ;  /* 0x00007610ff047816 */ /* 0x000fc80000000004 */
[----:B------:R-:W-:-:S13]  /*24c0*/  LOP3.LUT P0, R0, R0, 0xff, RZ, 0xc0, !PT ;  /* 0x000000ff00007812 */ /* 0x000fda000780c0ff */
[----:B------:R-:W-:Y:S05]  /*24d0*/  @!P0 BRA `(.L_x_870) ;  /* 0x0000000000148947 */ /* 0x000fea0003800000 */
[----:B------:R-:W-:Y:S05]  /*24e0*/  BRA `(.L_x_872) ;  /* 0x00000000000c7947 */ /* 0x000fea0003800000 */
.L_x_871:
[----:B------:R-:W-:-:S05]  /*24f0*/  VIADD R0, R0, 0x487ffff ;  /* 0x0487ffff00007836 */ /* 0x000fca0000000000 */
[----:B------:R-:W-:-:S04]  /*2500*/  SHF.R.U32.HI R0, RZ, 0x14, R0 ;  /* 0x00000014ff007819 */ /* 0x000fc80000011600 */
[----:B------:R-:W-:-:S07]  /*2510*/  LOP3.LUT R0, R0, 0xfc, RZ, 0xc0, !PT ;  /* 0x000000fc00007812 */ /* 0x000fce00078ec0ff */
.L_x_872:
[----:B------:R-:W-:-:S07]  /*2520*/  PRMT R4, R0, 0x7610, R4 ;  /* 0x0000761000047816 */ /* 0x000fce0000000004 */
.L_x_870:
[----:B------:R0:W-:Y:S01]  /*2530*/  STG.E.U8 desc[UR36][R8.64], R4 ;  /* 0x0000000408007986 */ /* 0x0001e2000c101124 */
[----:B------:R-:W-:Y:S05]  /*2540*/  BRA `(.L_x_833) ;  /* 0x0000000000587947 */ /* 0x000fea0003800000 */
.L_x_864:
[----:B------:R-:W-:Y:S01]  /*2550*/  ISETP.NE.AND P0, PT, R19, RZ, PT ;  /* 0x000000ff1300720c */ /* 0x000fe20003f05270 */
[----:B------:R-:W-:-:S12]  /*2560*/  HFMA2 R0, -RZ, RZ, 3.814697265625e-06, 0 ;  /* 0x00400000ff007431 */ /* 0x000fd800000001ff */
[----:B------:R-:W-:Y:S05]  /*2570*/  @!P0 BRA `(.L_x_873) ;  /* 0x0000000000108947 */ /* 0x000fea0003800000 */
[----:B------:R-:W-:-:S04]  /*2580*/  PRMT R0, R19, 0x9910, RZ ;  /* 0x0000991013007816 */ /* 0x000fc800000000ff */
[----:B------:R-:W-:-:S13]  /*2590*/  ISETP.NE.AND P0, PT, R0, 0xff, PT ;  /* 0x000000ff0000780c */ /* 0x000fda0003f05270 */
[----:B------:R-:W-:Y:S02]  /*25a0*/  @!P0 IMAD.MOV.U32 R0, RZ, RZ, 0x7f800001 ;  /* 0x7f800001ff008424 */ /* 0x000fe400078e00ff */
[----:B------:R-:W-:-:S07]  /*25b0*/  @P0 IMAD.MOV.U32 R0, RZ, RZ, R16 ;  /* 0x000000ffff000224 */ /* 0x000fce00078e0010 */
.L_x_873:
        /* <DEDUP_REMOVED lines=10> */
.L_x_875:
[----:B------:R-:W-:-:S04]  /*2660*/  IADD3 R0, PT, PT, R0, 0x88fffff, RZ ;  /* 0x088fffff00007810 */ /* 0x000fc80007ffe0ff */
[----:B------:R-:W-:-:S04]  /*2670*/  SHF.R.U32.HI R0, RZ, 0x15, R0 ;  /* 0x00000015ff007819 */ /* 0x000fc80000011600 */
[----:B------:R-:W-:-:S07]  /*2680*/  LOP3.LUT R0, R0, 0xfe, RZ, 0xc0, !PT ;  /* 0x000000fe00007812 */ /* 0x000fce00078ec0ff */
.L_x_876:
[----:B------:R-:W-:-:S07]  /*2690*/  PRMT R4, R0, 0x7610, R4 ;  /* 0x0000761000047816 */ /* 0x000fce0000000004 */
.L_x_874:
[----:B------:R0:W-:Y:S02]  /*26a0*/  STG.E.U8 desc[UR36][R8.64], R4 ;  /* 0x0000000408007986 */ /* 0x0001e4000c101124 */
.L_x_833:
[----:B------:R-:W-:-:S07]  /*26b0*/  VIADD R17, R17, 0x80 ;  /* 0x0000008011117836 */ /* 0x000fce0000000000 */
.L_x_824:
[----:B------:R-:W-:Y:S05]  /*26c0*/  BSYNC.RECONVERGENT B6 ;  /* 0x0000000000067941 */ /* 0x000fea0003800200 */
.L_x_823:
[----:B------:R-:W0:Y:S01]  /*26d0*/  LDCU UR4, c[0x0][0x380] ;  /* 0x00007000ff0477ac */ /* 0x000e220008000800 */
[----:B------:R-:W-:Y:S01]  /*26e0*/  BSSY.RECONVERGENT B6, `(.L_x_877) ;  /* 0x0000258000067945 */ /* 0x000fe20003800200 */
[----:B0-----:R-:W-:-:S13]  /*26f0*/  ISETP.GE.AND P0, PT, R17, UR4, PT ;  /* 0x0000000411007c0c */ /* 0x001fda000bf06270 */
[----:B------:R-:W-:Y:S05]  /*2700*/  @P0 BRA `(.L_x_878) ;  /* 0x0000002400540947 */ /* 0x000fea0003800000 */
[----:B------:R-:W0:Y:S01]  /*2710*/  LDCU UR4, c[0x0][0x388] ;  /* 0x00007100ff0477ac */ /* 0x000e220008000800 */
[----:B--2--5:R-:W-:Y:S01]  /*2720*/  CS2R R4, SRZ ;  /* 0x0000000000047805 */ /* 0x024fe2000001ff00 */
[----:B0-----:R-:W-:-:S09]  /*2730*/  UISETP.NE.AND UP0, UPT, UR4, URZ, UPT ;  /* 0x000000ff0400728c */ /* 0x001fd2000bf05270 */
[----:B------:R-:W-:Y:S05]  /*2740*/  BRA.U !UP0, `(.L_x_879) ;  /* 0x0000001108507547 */ /* 0x000fea000b800000 */
[----:B------:R-:W0:Y:S01]  /*2750*/  LDCU.64 UR4, c[0x0][0x390] ;  /* 0x00007200ff0477ac */ /* 0x000e220008000a00 */
[----:B------:R-:W-:Y:S02]  /*2760*/  IMAD.MOV.U32 R4, RZ, RZ, RZ ;  /* 0x000000ffff047224 */ /* 0x000fe400078e00ff */
[----:B------:R-:W-:Y:S01]  /*2770*/  IMAD.MOV.U32 R5, RZ, RZ, R17 ;  /* 0x000000ffff057224 */ /* 0x000fe200078e0011 */
[----:B------:R-:W2:Y:S01]  /*2780*/  LDCU UR6, c[0x0][0x38c] ;  /* 0x00007180ff0677ac */ /* 0x000ea20008000800 */
[----:B------:R-:W5:Y:S01]  /*2790*/  LDCU UR7, c[0x0][0x4b8] ;  /* 0x00009700ff0777ac */ /* 0x000f620008000800 */
[----:B------:R-:W-:Y:S01]  /*27a0*/  UISETP.NE.AND UP0, UPT, UR40, URZ, UPT ;  /* 0x000000ff2800728c */ /* 0x000fe2000bf05270 */
[----:B0-----:R-:W-:-:S05]  /*27b0*/  IMAD.HI.U32 R4, R17, UR4, R4 ;  /* 0x0000000411047c27 */ /* 0x001fca000f8e0004 */
[----:B------:R-:W-:-:S04]  /*27c0*/  SHF.R.U32.HI R5, RZ, UR5, R4 ;  /* 0x00000005ff057c19 */ /* 0x000fc80008011604 */
[----:B------:R-:W-:-:S05]  /*27d0*/  IADD3 R0, PT, PT, -R5, RZ, RZ ;  /* 0x000000ff05007210 */ /* 0x000fca0007ffe1ff */
[----:B--2---:R-:W-:-:S04]  /*27e0*/  IMAD R0, R0, UR6, R17 ;  /* 0x0000000600007c24 */ /* 0x004fc8000f8e0211 */
[----:B-----5:R-:W-:Y:S01]  /*27f0*/  IMAD R0, R0, UR7, RZ ;  /* 0x0000000700007c24 */ /* 0x020fe2000f8e02ff */
[----:B------:R-:W-:Y:S06]  /*2800*/  BRA.U !UP0, `(.L_x_880) ;  /* 0x0000001108187547 */ /* 0x000fec000b800000 */
[----:B------:R-:W0:Y:S01]  /*2810*/  LDCU.64 UR6, c[0x0][0x398] ;  /* 0x00007300ff0677ac */ /* 0x000e220008000a00 */
[----:B------:R-:W-:Y:S01]  /*2820*/  IMAD.MOV.U32 R4, RZ, RZ, RZ ;  /* 0x000000ffff047224 */ /* 0x000fe200078e00ff */
[----:B------:R-:W2:Y:S01]  /*2830*/  LDCU UR4, c[0x0][0x3a0] ;  /* 0x00007400ff0477ac */ /* 0x000ea20008000800 */
[----:B------:R-:W5:Y:S01]  /*2840*/  LDCU UR5, c[0x0][0x4bc] ;  /* 0x00009780ff0577ac */ /* 0x000f620008000800 */
[----:B------:R-:W-:Y:S01]  /*2850*/  UISETP.NE.AND UP0, UPT, UR38, 0x2, UPT ;  /* 0x000000022600788c */ /* 0x000fe2000bf05270 */
[----:B0-----:R-:W-:-:S05]  /*2860*/  IMAD.HI.U32 R6, R5, UR7, R4 ;  /* 0x0000000705067c27 */ /* 0x001fca000f8e0004 */
[----:B--2---:R-:W-:-:S05]  /*2870*/  SHF.R.U32.HI R7, RZ, UR4, R6 ;  /* 0x00000004ff077c19 */ /* 0x004fca0008011606 */
[----:B---34-:R-:W-:-:S04]  /*2880*/  IMAD.MOV R3, RZ, RZ, -R7 ;  /* 0x000000ffff037224 */ /* 0x018fc800078e0a07 */
[----:B------:R-:W-:-:S04]  /*2890*/  IMAD R5, R3, UR6, R5 ;  /* 0x0000000603057c24 */ /* 0x000fc8000f8e0205 */
[----:B-----5:R-:W-:Y:S01]  /*28a0*/  IMAD R0, R5, UR5, R0 ;  /* 0x0000000505007c24 */ /* 0x020fe2000f8e0200 */
        /* <DEDUP_REMOVED lines=252> */
.L_x_880:
[----:B------:R-:W-:Y:S02]  /*3870*/  IMAD.MOV.U32 R4, RZ, RZ, R0 ;  /* 0x000000ffff047224 */ /* 0x000fe400078e0000 */
[----:B------:R-:W-:-:S07]  /*3880*/  IMAD.MOV.U32 R5, RZ, RZ, RZ ;  /* 0x000000ffff057224 */ /* 0x000fce00078e00ff */
.L_x_879:
[----:B------:R-:W3:Y:S01]  /*3890*/  LDCU.64 UR4, c[0x0][0x520] ;  /* 0x0000a400ff0477ac */ /* 0x000ee20008000a00 */
[----:B------:R-:W-:-:S04]  /*38a0*/  PRMT R0, R18, 0x9910, RZ ;  /* 0x0000991012007816 */ /* 0x000fc800000000ff */
[----:B------:R-:W-:Y:S02]  /*38b0*/  ISETP.GT.AND P1, PT, R0, 0x9, PT ;  /* 0x000000090000780c */ /* 0x000fe40003f24270 */
[----:B---34-:R-:W-:-:S04]  /*38c0*/  IADD3 R8, P0, PT, R4, UR4, RZ ;  /* 0x0000000404087c10 */ /* 0x018fc8000ff1e0ff */
        /* <DEDUP_REMOVED lines=17> */
.L_x_886:
[----:B------:R-:W0:Y:S02]  /*39e0*/  F2I.FTZ.TRUNC.NTZ R3, R0 ;  /* 0x0000000000037305 */ /* 0x000e24000021f100 */
[----:B0-----:R0:W-:Y:S01]  /*39f0*/  STG.E.U8 desc[UR36][R8.64], R3 ;  /* 0x0000000308007986 */ /* 0x0011e2000c101124 */
[----:B------:R-:W-:Y:S05]  /*3a00*/  BRA `(.L_x_887) ;  /* 0x0000001000907947 */ /* 0x000fea0003800000 */
.L_x_884:
[----:B------:R-:W-:Y:S01]  /*3a10*/  ISETP.NE.AND P0, PT, R19, RZ, PT ;  /* 0x000000ff1300720c */ /* 0x000fe20003f05270 */
[----:B------:R-:W-:-:S12]  /*3a20*/  IMAD.MOV.U32 R4, RZ, RZ, 0x400000 ;  /* 0x00400000ff047424 */ /* 0x000fd800078e00ff */
[----:B------:R-:W-:Y:S05]  /*3a30*/  @!P0 BRA `(.L_x_888) ;  /* 0x0000000000108947 */ /* 0x000fea0003800000 */
[----:B------:R-:W-:-:S04]  /*3a40*/  PRMT R0, R19, 0x9910, RZ ;  /* 0x0000991013007816 */ /* 0x000fc800000000ff */
[----:B------:R-:W-:-:S13]  /*3a50*/  ISETP.NE.AND P0, PT, R0, 0xff, PT ;  /* 0x000000ff0000780c */ /* 0x000fda0003f05270 */
[----:B------:R-:W-:Y:S01]  /*3a60*/  @!P0 IMAD.MOV.U32 R4, RZ, RZ, 0x7f800001 ;  /* 0x7f800001ff048424 */ /* 0x000fe200078e00ff */
[----:B------:R-:W-:-:S07]  /*3a70*/  @P0 MOV R4, R16 ;  /* 0x0000001000040202 */ /* 0x000fce0000000f00 */
.L_x_888:
[----:B------:R-:W0:Y:S02]  /*3a80*/  F2I.S64.TRUNC R4, R4 ;  /* 0x0000000400047311 */ /* 0x000e24000020d900 */
[----:B0-----:R-:W-:-:S05]  /*3a90*/  IMAD.MOV.U32 R3, RZ, RZ, R4 ;  /* 0x000000ffff037224 */ /* 0x001fca00078e0004 */
[----:B------:R0:W-:Y:S01]  /*3aa0*/  STG.E.U8 desc[UR36][R8.64], R3 ;  /* 0x0000000308007986 */ /* 0x0001e2000c101124 */
[----:B------:R-:W-:Y:S05]  /*3ab0*/  BRA `(.L_x_887) ;  /* 0x0000001000647947 */ /* 0x000fea0003800000 */
.L_x_883:
        /* <DEDUP_REMOVED lines=13> */
.L_x_891:
[----:B------:R-:W0:Y:S02]  /*3b90*/  F2I.S64.TRUNC R4, R4 ;  /* 0x0000000400047311 */ /* 0x000e24000020d900 */
[----:B0-----:R0:W-:Y:S01]  /*3ba0*/  STG.E.64 desc[UR36][R8.64], R4 ;  /* 0x0000000408007986 */ /* 0x0011e2000c101b24 */
[----:B------:R-:W-:Y:S05]  /*3bb0*/  BRA `(.L_x_887) ;  /* 0x0000001000247947 */ /* 0x000fea0003800000 */
.L_x_890:
[----:B------:R-:W-:Y:S01]  /*3bc0*/  ISETP.NE.AND P0, PT, R19, RZ, PT ;  /* 0x000000ff1300720c */ /* 0x000fe20003f05270 */
[----:B------:R-:W-:-:S12]  /*3bd0*/  IMAD.MOV.U32 R0, RZ, RZ, 0x400000 ;  /* 0x00400000ff007424 */ /* 0x000fd800078e00ff */
[----:B------:R-:W-:Y:S05]  /*3be0*/  @!P0 BRA `(.L_x_892) ;  /* 0x0000000000108947 */ /* 0x000fea0003800000 */
[----:B------:R-:W-:-:S04]  /*3bf0*/  PRMT R0, R19, 0x9910, RZ ;  /* 0x0000991013007816 */ /* 0x000fc800000000ff */
[----:B------:R-:W-:-:S13]  /*3c00*/  ISETP.NE.AND P0, PT, R0, 0xff, PT ;  /* 0x000000ff0000780c */ /* 0x000fda0003f05270 */
[----:B------:R-:W-:Y:S02]  /*3c10*/  @!P0 IMAD.MOV.U32 R0, RZ, RZ, 0x7f800001 ;  /* 0x7f800001ff008424 */ /* 0x000fe400078e00ff */
[----:B------:R-:W-:-:S07]  /*3c20*/  @P0 IMAD.MOV.U32 R0, RZ, RZ, R16 ;  /* 0x000000ffff000224 */ /* 0x000fce00078e0010 */
.L_x_892:
[----:B------:R-:W0:Y:S02]  /*3c30*/  F2I.FTZ.TRUNC.NTZ R3, R0 ;  /* 0x0000000000037305 */ /* 0x000e24000021f100 */
[----:B0-----:R0:W-:Y:S01]  /*3c40*/  STG.E desc[UR36][R8.64], R3 ;  /* 0x0000000308007986 */ /* 0x0011e2000c101924 */
[----:B------:R-:W-:Y:S05]  /*3c50*/  BRA `(.L_x_887) ;  /* 0x0000000c00fc7947 */ /* 0x000fea0003800000 */
.L_x_889:
[----:B------:R-:W-:Y:S01]  /*3c60*/  ISETP.NE.AND P0, PT, R19, RZ, PT ;  /* 0x000000ff1300720c */ /* 0x000fe20003f05270 */
[----:B------:R-:W-:-:S12]  /*3c70*/  HFMA2 R0, -RZ, RZ, 3.814697265625e-06, 0 ;  /* 0x00400000ff007431 */ /* 0x000fd800000001ff */
[----:B------:R-:W-:Y:S05]  /*3c80*/  @!P0 BRA `(.L_x_893) ;  /* 0x0000000000108947 */ /* 0x000fea0003800000 */
[----:B------:R-:W-:-:S04]  /*3c90*/  PRMT R0, R19, 0x9910, RZ ;  /* 0x0000991013007816 */ /* 0x000fc800000000ff */
[----:B------:R-:W-:-:S13]  /*3ca0*/  ISETP.NE.AND P0, PT, R0, 0xff, PT ;  /* 0x000000ff0000780c */ /* 0x000fda0003f05270 */
[----:B------:R-:W-:Y:S02]  /*3cb0*/  @!P0 IMAD.MOV.U32 R0, RZ, RZ, 0x7f800001 ;  /* 0x7f800001ff008424 */ /* 0x000fe400078e00ff */
[----:B------:R-:W-:-:S07]  /*3cc0*/  @P0 IMAD.MOV.U32 R0, RZ, RZ, R16 ;  /* 0x000000ffff000224 */ /* 0x000fce00078e0010 */
.L_x_893:
[----:B------:R-:W0:Y:S02]  /*3cd0*/  F2I.FTZ.TRUNC.NTZ R3, R0 ;  /* 0x0000000000037305 */ /* 0x000e24000021f100 */
[----:B0-----:R0:W-:Y:S01]  /*3ce0*/  STG.E.U16 desc[UR36][R8.64], R3 ;  /* 0x0000000308007986 */ /* 0x0011e2000c101524 */
[----:B------:R-:W-:Y:S05]  /*3cf0*/  BRA `(.L_x_887) ;  /* 0x0000000c00d47947 */ /* 0x000fea0003800000 */
.L_x_882:
        /* <DEDUP_REMOVED lines=13> */
.L_x_896:
[----:B------:R0:W-:Y:S01]  /*3dd0*/  STG.E desc[UR36][R8.64], R3 ;  /* 0x0000000308007986 */ /* 0x0001e2000c101924 */
[----:B------:R-:W-:Y:S05]  /*3de0*/  BRA `(.L_x_887) ;  /* 0x0000000c00987947 */ /* 0x000fea0003800000 */
.L_x_895:
[----:B------:R-:W-:Y:S01]  /*3df0*/  ISETP.NE.AND P0, PT, R19, RZ, PT ;  /* 0x000000ff1300720c */ /* 0x000fe20003f05270 */
[----:B------:R-:W-:-:S12]  /*3e00*/  IMAD.MOV.U32 R0, RZ, RZ, 0x400000 ;  /* 0x00400000ff007424 */ /* 0x000fd800078e00ff */
[----:B------:R-:W-:Y:S05]  /*3e10*/  @!P0 BRA `(.L_x_897) ;  /* 0x0000000000108947 */ /* 0x000fea0003800000 */
[----:B------:R-:W-:-:S04]  /*3e20*/  PRMT R0, R19, 0x9910, RZ ;  /* 0x0000991013007816 */ /* 0x000fc800000000ff */
[----:B------:R-:W-:-:S13]  /*3e30*/  ISETP.NE.AND P0, PT, R0, 0xff, PT ;  /* 0x000000ff0000780c */ /* 0x000fda0003f05270 */
[----:B------:R-:W-:Y:S01]  /*3e40*/  @!P0 IMAD.MOV.U32 R0, RZ, RZ, 0x7f800001 ;  /* 0x7f800001ff008424 */ /* 0x000fe200078e00ff */
[----:B------:R-:W-:-:S07]  /*3e50*/  @P0 MOV R0, R16 ;  /* 0x0000001000000202 */ /* 0x000fce0000000f00 */
.L_x_897:
[----:B------:R-:W-:-:S05]  /*3e60*/  F2FP.F16.F32.PACK_AB R0, RZ, R0 ;  /* 0x00000000ff00723e */ /* 0x000fca00000000ff */
[----:B------:R0:W-:Y:S01]  /*3e70*/  STG.E.U16 desc[UR36][R8.64], R0 ;  /* 0x0000000008007986 */ /* 0x0001e2000c101524 */
[----:B------:R-:W-:Y:S05]  /*3e80*/  BRA `(.L_x_887) ;  /* 0x0000000c00707947 */ /* 0x000fea0003800000 */
.L_x_894:
        /* <DEDUP_REMOVED lines=14> */
.L_x_900:
[----:B------:R0:W-:Y:S01]  /*3f70*/  STG.E.64 desc[UR36][R8.64], R4 ;  /* 0x0000000408007986 */ /* 0x0001e2000c101b24 */
[----:B------:R-:W-:Y:S05]  /*3f80*/  BRA `(.L_x_887) ;  /* 0x0000000c00307947 */ /* 0x000fea0003800000 */
.L_x_899:
[----:B------:R-:W-:Y:S01]  /*3f90*/  ISETP.NE.AND P0, PT, R19, RZ, PT ;  /* 0x000000ff1300720c */ /* 0x000fe20003f05270 */
[----:B------:R-:W-:-:S12]  /*3fa0*/  IMAD.MOV.U32 R0, RZ, RZ, 0x400000 ;  /* 0x00400000ff007424 */ /* 0x000fd800078e00ff */
[----:B------:R-:W-:Y:S05]  /*3fb0*/  @!P0 BRA `(.L_x_901) ;  /* 0x0000000000108947 */ /* 0x000fea0003800000 */
[----:B------:R-:W-:-:S04]  /*3fc0*/  PRMT R0, R19, 0x9910, RZ ;  /* 0x0000991013007816 */ /* 0x000fc800000000ff */
[----:B------:R-:W-:-:S13]  /*3fd0*/  ISETP.NE.AND P0, PT, R0, 0xff, PT ;  /* 0x000000ff0000780c */ /* 0x000fda0003f05270 */
[----:B------:R-:W-:Y:S02]  /*3fe0*/  @!P0 IMAD.MOV.U32 R0, RZ, RZ, 0x7f800001 ;  /* 0x7f800001ff008424 */ /* 0x000fe400078e00ff */
[----:B------:R-:W-:-:S07]  /*3ff0*/  @P0 IMAD.MOV.U32 R0, RZ, RZ, R16 ;  /* 0x000000ffff000224 */ /* 0x000fce00078e0010 */
.L_x_901:
[----:B------:R-:W-:-:S04]  /*4000*/  F2FP.F16.F32.PACK_AB R0, RZ, R0 ;  /* 0x00000000ff00723e */ /* 0x000fc800000000ff */
[----:B------:R-:W-:-:S05]  /*4010*/  PRMT R0, R0, 0x5410, RZ ;  /* 0x0000541000007816 */ /* 0x000fca00000000ff */
[----:B------:R0:W-:Y:S01]  /*4020*/  STG.E desc[UR36][R8.64], R0 ;  /* 0x0000000008007986 */ /* 0x0001e2000c101924 */
[----:B------:R-:W-:Y:S05]  /*4030*/  BRA `(.L_x_887) ;  /* 0x0000000c00047947 */ /* 0x000fea0003800000 */
.L_x_898:
        /* <DEDUP_REMOVED lines=10> */
.L_x_902:
[----:B------:R0:W-:Y:S01]  /*40e0*/  STG.E.64 desc[UR36][R8.64], R4 ;  /* 0x0000000408007986 */ /* 0x0001e2000c101b24 */
[----:B------:R-:W-:Y:S05]  /*40f0*/  BRA `(.L_x_887) ;  /* 0x0000000800d47947 */ /* 0x000fea0003800000 */
.L_x_881:
        /* <DEDUP_REMOVED lines=10> */
.L_x_905:
        /* <DEDUP_REMOVED lines=11> */
.L_x_906:
[----:B------:R0:W-:Y:S01]  /*4250*/  STG.E.128 desc[UR36][R8.64], R4 ;  /* 0x0000000408007986 */ /* 0x0001e2000c101d24 */
[----:B------:R-:W-:Y:S05]  /*4260*/  BRA `(.L_x_887) ;  /* 0x0000000800787947 */ /* 0x000fea0003800000 */
.L_x_904:
        /* <DEDUP_REMOVED lines=13> */
.L_x_909:
[----:B------:R-:W-:Y:S01]  /*4340*/  ISETP.GT.U32.AND P0, PT, R0, 0x43efffff, PT ;  /* 0x43efffff0000780c */ /* 0x000fe20003f04070 */
[----:B------:R-:W-:-:S12]  /*4350*/  IMAD.MOV.U32 R3, RZ, RZ, 0x7f ;  /* 0x0000007fff037424 */ /* 0x000fd800078e00ff */
[----:B------:R-:W-:Y:S05]  /*4360*/  @P0 BRA `(.L_x_910) ;  /* 0x0000000000100947 */ /* 0x000fea0003800000 */
[----:B------:R-:W-:-:S13]  /*4370*/  ISETP.GE.U32.AND P0, PT, R0, 0x3c800000, PT ;  /* 0x3c8000000000780c */ /* 0x000fda0003f06070 */
[----:B------:R-:W-:-:S04]  /*4380*/  @P0 IADD3 R3, PT, PT, R0, 0x407ffff, RZ ;  /* 0x0407ffff00030810 */ /* 0x000fc80007ffe0ff */
[----:B------:R-:W-:Y:S01]  /*4390*/  @P0 SHF.R.U32.HI R3, RZ, 0x14, R3 ;  /* 0x00000014ff030819 */ /* 0x000fe20000011603 */
[----:B------:R-:W-:-:S07]  /*43a0*/  @!P0 FADD.FTZ R3, R0, 16384 ;  /* 0x4680000000038421 */ /* 0x000fce0000010000 */
.L_x_910:
[----:B------:R0:W-:Y:S01]  /*43b0*/  STG.E.U8 desc[UR36][R8.64], R3 ;  /* 0x0000000308007986 */ /* 0x0001e2000c101124 */
[----:B------:R-:W-:Y:S05]  /*43c0*/  BRA `(.L_x_887) ;  /* 0x0000000800207947 */ /* 0x000fea0003800000 */
.L_x_908:
[----:B------:R-:W-:Y:S01]  /*43d0*/  ISETP.NE.AND P0, PT, R19, RZ, PT ;  /* 0x000000ff1300720c */ /* 0x000fe20003f05270 */
[----:B------:R-:W-:-:S12]  /*43e0*/  IMAD.MOV.U32 R0, RZ, RZ, 0x400000 ;  /* 0x00400000ff007424 */ /* 0x000fd800078e00ff */
[----:B------:R-:W-:Y:S05]  /*43f0*/  @!P0 BRA `(.L_x_911) ;  /* 0x0000000000108947 */ /* 0x000fea0003800000 */
[----:B------:R-:W-:-:S04]  /*4400*/  PRMT R0, R19, 0x9910, RZ ;  /* 0x0000991013007816 */ /* 0x000fc800000000ff */
[----:B------:R-:W-:-:S13]  /*4410*/  ISETP.NE.AND P0, PT, R0, 0xff, PT ;  /* 0x000000ff0000780c */ /* 0x000fda0003f05270 */
[----:B------:R-:W-:Y:S02]  /*4420*/  @!P0 IMAD.MOV.U32 R0, RZ, RZ, 0x7f800001 ;  /* 0x7f800001ff008424 */ /* 0x000fe400078e00ff */
[----:B------:R-:W-:-:S07]  /*4430*/  @P0 IMAD.MOV.U32 R0, RZ, RZ, R16 ;  /* 0x000000ffff000224 */ /* 0x000fce00078e0010 */
.L_x_911:
[----:B------:R-:W-:-:S13]  /*4440*/  ISETP.GT.U32.AND P0, PT, R0, 0x477fffff, PT ;  /* 0x477fffff0000780c */ /* 0x000fda0003f04070 */
[----:B------:R-:W-:Y:S05]  /*4450*/  @P0 BRA `(.L_x_912) ;  /* 0x00000000001c0947 */ /* 0x000fea0003800000 */
[----:B------:R-:W-:-:S13]  /*4460*/  ISETP.GE.U32.AND P0, PT, R0, 0x38800000, PT ;  /* 0x388000000000780c */ /* 0x000fda0003f06070 */
[C---:B------:R-:W-:Y:S01]  /*4470*/  @P0 IADD3 R3, PT, PT, R0.reuse, 0x80fffff, RZ ;  /* 0x080fffff00030810 */ /* 0x040fe20007ffe0ff */
[----:B------:R-:W-:-:S03]  /*4480*/  @!P0 FADD.FTZ R5, R0, 128 ;  /* 0x4300000000058421 */ /* 0x000fc60000010000 */
[----:B------:R-:W-:-:S05]  /*4490*/  @P0 SHF.R.U32.HI R3, RZ, 0x15, R3 ;  /* 0x00000015ff030819 */ /* 0x000fca0000011603 */
[----:B------:R0:W-:Y:S04]  /*44a0*/  @P0 STG.E.U8 desc[UR36][R8.64], R3 ;  /* 0x0000000308000986 */ /* 0x0001e8000c101124 */
[----:B------:R0:W-:Y:S01]  /*44b0*/  @!P0 STG.E.U8 desc[UR36][R8.64], R5 ;  /* 0x0000000508008986 */ /* 0x0001e2000c101124 */
[----:B------:R-:W-:Y:S05]  /*44c0*/  BRA `(.L_x_887) ;  /* 0x0000000400e07947 */ /* 0x000fea0003800000 */
.L_x_912:
[----:B------:R-:W-:Y:S01]  /*44d0*/  IMAD.MOV.U32 R3, RZ, RZ, 0x7f ;  /* 0x0000007fff037424 */ /* 0x000fe200078e00ff */
[----:B------:R-:W-:-:S04]  /*44e0*/  ISETP.GT.U32.AND P0, PT, R0, 0x7f800000, PT ;  /* 0x7f8000000000780c */ /* 0x000fc80003f04070 */
[----:B------:R-:W-:-:S05]  /*44f0*/  SEL R3, R3, 0x7c, P0 ;  /* 0x0000007c03037807 */ /* 0x000fca0000000000 */
[----:B------:R0:W-:Y:S01]  /*4500*/  STG.E.U8 desc[UR36][R8.64], R3 ;  /* 0x0000000308007986 */ /* 0x0001e2000c101124 */
[----:B------:R-:W-:Y:S05]  /*4510*/  BRA `(.L_x_887) ;  /* 0x0000000400cc7947 */ /* 0x000fea0003800000 */
.L_x_907:
[----:B------:R-:W-:Y:S01]  /*4520*/  ISETP.NE.AND P0, PT, R19, RZ, PT ;  /* 0x000000ff1300720c */ /* 0x000fe20003f05270 */
[----:B------:R-:W-:-:S12]  /*4530*/  IMAD.MOV.U32 R0, RZ, RZ, 0x400000 ;  /* 0x00400000ff007424 */ /* 0x000fd800078e00ff */
[----:B------:R-:W-:Y:S05]  /*4540*/  @!P0 BRA `(.L_x_913) ;  /* 0x0000000000108947 */ /* 0x000fea0003800000 */
[----:B------:R-:W-:-:S04]  /*4550*/  PRMT R0, R19, 0x9910, RZ ;  /* 0x0000991013007816 */ /* 0x000fc800000000ff */
[----:B------:R-:W-:-:S13]  /*4560*/  ISETP.NE.AND P0, PT, R0, 0xff, PT ;  /* 0x000000ff0000780c */ /* 0x000fda0003f05270 */
[----:B------:R-:W-:Y:S01]  /*4570*/  @!P0 IMAD.MOV.U32 R0, RZ, RZ, 0x7f800001 ;  /* 0x7f800001ff008424 */ /* 0x000fe200078e00ff */
[----:B------:R-:W-:-:S07]  /*4580*/  @P0 MOV R0, R16 ;  /* 0x0000001000000202 */ /* 0x000fce0000000f00 */
.L_x_913:
[----:B------:R-:W-:-:S05]  /*4590*/  F2FP.BF16.F32.PACK_AB R0, RZ, R0 ;  /* 0x00000000ff00723e */ /* 0x000fca00000010ff */
[----:B------:R0:W-:Y:S01]  /*45a0*/  STG.E.U16 desc[UR36][R8.64], R0 ;  /* 0x0000000008007986 */ /* 0x0001e2000c101524 */
[----:B------:R-:W-:Y:S05]  /*45b0*/  BRA `(.L_x_887) ;  /* 0x0000000400a47947 */ /* 0x000fea0003800000 */
.L_x_903:
        /* <DEDUP_REMOVED lines=13> */
[----:B------:R-:W-:Y:S02]  /*4690*/  @!P0 IMAD.MOV.U32 R0, RZ, RZ, 0x7f800001 ;  /* 0x7f800001ff008424 */ /* 0x000fe400078e00ff */
[----:B------:R-:W-:-:S07]  /*46a0*/  @P0 IMAD.MOV.U32 R0, RZ, RZ, R16 ;  /* 0x000000ffff000224 */ /* 0x000fce00078e0010 */
.L_x_917:
[----:B------:R-:W0:Y:S02]  /*46b0*/  F2I.FTZ.U32.TRUNC.NTZ R3, R0 ;  /* 0x0000000000037305 */ /* 0x000e24000021f000 */
[----:B0-----:R0:W-:Y:S01]  /*46c0*/  STG.E.U16 desc[UR36][R8.64], R3 ;  /* 0x0000000308007986 */ /* 0x0011e2000c101524 */
[----:B------:R-:W-:Y:S05]  /*46d0*/  BRA `(.L_x_887) ;  /* 0x00000004005c7947 */ /* 0x000fea0003800000 */
.L_x_916:
[----:B------:R-:W-:Y:S01]  /*46e0*/  ISETP.NE.AND P0, PT, R19, RZ, PT ;  /* 0x000000ff1300720c */ /* 0x000fe20003f05270 */
[----:B------:R-:W-:-:S12]  /*46f0*/  HFMA2 R0, -RZ, RZ, 3.814697265625e-06, 0 ;  /* 0x00400000ff007431 */ /* 0x000fd800000001ff */
[----:B------:R-:W-:Y:S05]  /*4700*/  @!P0 BRA `(.L_x_918) ;  /* 0x0000000000108947 */ /* 0x000fea0003800000 */
[----:B------:R-:W-:-:S04]  /*4710*/  PRMT R0, R19, 0x9910, RZ ;  /* 0x0000991013007816 */ /* 0x000fc800000000ff */
[----:B------:R-:W-:-:S13]  /*4720*/  ISETP.NE.AND P0, PT, R0, 0xff, PT ;  /* 0x000000ff0000780c */ /* 0x000fda0003f05270 */
[----:B------:R-:W-:Y:S02]  /*4730*/  @!P0 IMAD.MOV.U32 R0, RZ, RZ, 0x7f800001 ;  /* 0x7f800001ff008424 */ /* 0x000fe400078e00ff */
[----:B------:R-:W-:-:S07]  /*4740*/  @P0 IMAD.MOV.U32 R0, RZ, RZ, R16 ;  /* 0x000000ffff000224 */ /* 0x000fce00078e0010 */
.L_x_918:
[----:B------:R-:W-:Y:S01]  /*4750*/  ISETP.GT.U32.AND P0, PT, R0, 0x437fffff, PT ;  /* 0x437fffff0000780c */ /* 0x000fe20003f04070 */
[----:B------:R-:W-:-:S12]  /*4760*/  IMAD.MOV.U32 R4, RZ, RZ, 0x80 ;  /* 0x00000080ff047424 */ /* 0x000fd800078e00ff */
[----:B------:R-:W-:Y:S05]  /*4770*/  @P0 BRA `(.L_x_919) ;  /* 0x0000000000280947 */ /* 0x000fea0003800000 */
[----:B------:R-:W-:-:S13]  /*4780*/  ISETP.GE.U32.AND P0, PT, R0, 0x3c000000, PT ;  /* 0x3c0000000000780c */ /* 0x000fda0003f06070 */
[----:B------:R-:W-:-:S04]  /*4790*/  @P0 IADD3 R3, PT, PT, R0, 0x487ffff, RZ ;  /* 0x0487ffff00030810 */ /* 0x000fc80007ffe0ff */
[----:B------:R-:W-:-:S04]  /*47a0*/  @P0 SHF.R.U32.HI R3, RZ, 0x14, R3 ;  /* 0x00000014ff030819 */ /* 0x000fc80000011603 */
[----:B------:R-:W-:Y:S01]  /*47b0*/  @P0 LOP3.LUT R3, R3, 0xfc, RZ, 0xc0, !PT ;  /* 0x000000fc03030812 */ /* 0x000fe200078ec0ff */
[----:B------:R-:W-:Y:S06]  /*47c0*/  @P0 BRA `(.L_x_920) ;  /* 0x0000000000100947 */ /* 0x000fec0003800000 */
[----:B------:R-:W-:Y:S01]  /*47d0*/  FADD.FTZ R0, R0, 8192 ;  /* 0x4600000000007421 */ /* 0x000fe20000010000 */
[----:B------:R-:W-:-:S04]  /*47e0*/  PRMT R4, RZ, 0x7610, R4 ;  /* 0x00007610ff047816 */ /* 0x000fc80000000004 */
[----:B------:R-:W-:-:S13]  /*47f0*/  LOP3.LUT P0, R3, R0, 0xff, RZ, 0xc0, !PT ;  /* 0x000000ff00037812 */ /* 0x000fda000780c0ff */
[----:B------:R-:W-:Y:S05]  /*4800*/  @!P0 BRA `(.L_x_919) ;  /* 0x0000000000048947 */ /* 0x000fea0003800000 */
.L_x_920:
[----:B------:R-:W-:-:S07]  /*4810*/  PRMT R4, R3, 0x7610, R4 ;  /* 0x0000761003047816 */ /* 0x000fce0000000004 */
.L_x_919:
[----:B------:R2:W-:Y:S01]  /*4820*/  STG.E.U8 desc[UR36][R8.64], R4 ;  /* 0x0000000408007986 */ /* 0x0005e2000c101124 */
[----:B------:R-:W-:Y:S05]  /*4830*/  BRA `(.L_x_887) ;  /* 0x0000000400047947 */ /* 0x000fea0003800000 */
.L_x_915:
[----:B------:R-:W-:Y:S01]  /*4840*/  ISETP.NE.AND P0, PT, R19, RZ, PT ;  /* 0x000000ff1300720c */ /* 0x000fe20003f05270 */
[----:B------:R-:W-:-:S12]  /*4850*/  IMAD.MOV.U32 R0, RZ, RZ, 0x400000 ;  /* 0x00400000ff007424 */ /* 0x000fd800078e00ff */
[----:B------:R-:W-:Y:S05]  /*4860*/  @!P0 BRA `(.L_x_921) ;  /* 0x0000000000108947 */ /* 0x000fea0003800000 */
[----:B------:R-:W-:-:S04]  /*4870*/  PRMT R0, R19, 0x9910, RZ ;  /* 0x0000991013007816 */ /* 0x000fc800000000ff */
[----:B------:R-:W-:-:S13]  /*4880*/  ISETP.NE.AND P0, PT, R0, 0xff, PT ;  /* 0x000000ff0000780c */ /* 0x000fda0003f05270 */
[----:B------:R-:W-:Y:S02]  /*4890*/  @!P0 IMAD.MOV.U32 R0, RZ, RZ, 0x7f800001 ;  /* 0x7f800001ff008424 */ /* 0x000fe400078e00ff */
[----:B------:R-:W-:-:S07]  /*48a0*/  @P0 IMAD.MOV.U32 R0, RZ, RZ, R16 ;  /* 0x000000ffff000224 */ /* 0x000fce00078e0010 */
.L_x_921:
[----:B------:R-:W-:Y:S02]  /*48b0*/  ISETP.GT.U32.AND P0, PT, R0, 0x477fffff, PT ;  /* 0x477fffff0000780c */ /* 0x000fe40003f04070 */
[----:B------:R-:W-:-:S11]  /*48c0*/  MOV R4, 0x80 ;  /* 0x0000008000047802 */ /* 0x000fd60000000f00 */
[----:B------:R-:W-:Y:S05]  /*48d0*/  @P0 BRA `(.L_x_922) ;  /* 0x0000000000280947 */ /* 0x000fea0003800000 */
[----:B------:R-:W-:-:S13]  /*48e0*/  ISETP.GE.U32.AND P0, PT, R0, 0x38000000, PT ;  /* 0x380000000000780c */ /* 0x000fda0003f06070 */
[----:B------:R-:W-:-:S05]  /*48f0*/  @P0 VIADD R3, R0, 0x88fffff ;  /* 0x088fffff00030836 */ /* 0x000fca0000000000 */
[----:B------:R-:W-:-:S04]  /*4900*/  @P0 SHF.R.U32.HI R3, RZ, 0x15, R3 ;  /* 0x00000015ff030819 */ /* 0x000fc80000011603 */
[----:B------:R-:W-:Y:S01]  /*4910*/  @P0 LOP3.LUT R3, R3, 0xfe, RZ, 0xc0, !PT ;  /* 0x000000fe03030812 */ /* 0x000fe200078ec0ff */
[----:B------:R-:W-:Y:S06]  /*4920*/  @P0 BRA `(.L_x_923) ;  /* 0x0000000000100947 */ /* 0x000fec0003800000 */
[----:B------:R-:W-:Y:S01]  /*4930*/  FADD.FTZ R0, R0, 64 ;  /* 0x4280000000007421 */ /* 0x000fe20000010000 */
[----:B------:R-:W-:-:S04]  /*4940*/  PRMT R4, RZ, 0x7610, R4 ;  /* 0x00007610ff047816 */ /* 0x000fc80000000004 */
[----:B------:R-:W-:-:S13]  /*4950*/  LOP3.LUT P0, R3, R0, 0xff, RZ, 0xc0, !PT ;  /* 0x000000ff00037812 */ /* 0x000fda000780c0ff */
[----:B------:R-:W-:Y:S05]  /*4960*/  @!P0 BRA `(.L_x_922) ;  /* 0x0000000000048947 */ /* 0x000fea0003800000 */
.L_x_923:
[----:B------:R-:W-:-:S07]  /*4970*/  PRMT R4, R3, 0x7610, R4 ;  /* 0x0000761003047816 */ /* 0x000fce0000000004 */
.L_x_922:
[----:B------:R3:W-:Y:S01]  /*4980*/  STG.E.U8 desc[UR36][R8.64], R4 ;  /* 0x0000000408007986 */ /* 0x0007e2000c101124 */
[----:B------:R-:W-:Y:S05]  /*4990*/  BRA `(.L_x_887) ;  /* 0x0000000000ac7947 */ /* 0x000fea0003800000 */
.L_x_914:
[----:B------:R-:W-:-:S13]  /*49a0*/  ISETP.NE.AND P0, PT, R0, 0x1c, PT ;  /* 0x0000001c0000780c */ /* 0x000fda0003f05270 */
[----:B------:R-:W-:Y:S05]  /*49b0*/  @!P0 BRA `(.L_x_924) ;  /* 0x0000000000808947 */ /* 0x000fea0003800000 */
[----:B------:R-:W-:-:S13]  /*49c0*/  ISETP.NE.AND P0, PT, R0, 0x1d, PT ;  /* 0x0000001d0000780c */ /* 0x000fda0003f05270 */
[----:B------:R-:W-:Y:S05]  /*49d0*/  @!P0 BRA `(.L_x_925) ;  /* 0x0000000000508947 */ /* 0x000fea0003800000 */
[----:B------:R-:W-:-:S13]  /*49e0*/  ISETP.NE.AND P0, PT, R0, 0x2c, PT ;  /* 0x0000002c0000780c */ /* 0x000fda0003f05270 */
[----:B------:R0:W-:Y:S01]  /*49f0*/  @!P0 STG.E.U8 desc[UR36][R8.64], R19 ;  /* 0x0000001308008986 */ /* 0x0001e2000c101124 */
[----:B------:R-:W-:Y:S05]  /*4a00*/  @!P0 BRA `(.L_x_887) ;  /* 0x0000000000908947 */ /* 0x000fea0003800000 */
.L_x_885:
[----:B------:R-:W-:Y:S01]  /*4a10*/  MOV R14, 0x0 ;  /* 0x00000000000e7802 */ /* 0x000fe20000000f00 */
[----:B------:R-:W2:Y:S01]  /*4a20*/  LDCU.64 UR4, c[0x4][0x190] ;  /* 0x01003200ff0477ac */ /* 0x000ea20008000a00 */
[----:B0-----:R-:W-:Y:S02]  /*4a30*/  HFMA2 R8, -RZ, RZ, 0, 6.020069122314453125e-06 ;  /* 0x00000065ff087431 */ /* 0x001fe400000001ff */
[----:B------:R-:W-:Y:S01]  /*4a40*/  IMAD.MOV.U32 R12, RZ, RZ, 0x1 ;  /* 0x00000001ff0c7424 */ /* 0x000fe200078e00ff */
[----:B------:R-:W0:Y:S01]  /*4a50*/  LDCU.64 UR6, c[0x4][0x198] ;  /* 0x01003300ff0677ac */ /* 0x000e220008000a00 */
[----:B------:R-:W3:Y:S01]  /*4a60*/  LDC.64 R14, c[0x4][R14] ;  /* 0x010000000e0e7b82 */ /* 0x000ee20000000a00 */
[----:B------:R-:W-:Y:S01]  /*4a70*/  IMAD.MOV.U32 R13, RZ, RZ, RZ ;  /* 0x000000ffff0d7224 */ /* 0x000fe200078e00ff */
[----:B------:R-:W4:Y:S01]  /*4a80*/  LDCU.64 UR8, c[0x4][0x90] ;  /* 0x01001200ff0877ac */ /* 0x000f220008000a00 */
[----:B--2---:R-:W-:Y:S02]  /*4a90*/  IMAD.U32 R4, RZ, RZ, UR4 ;  /* 0x00000004ff047e24 */ /* 0x004fe4000f8e00ff */
[----:B------:R-:W-:Y:S01]  /*4aa0*/  IMAD.U32 R5, RZ, RZ, UR5 ;  /* 0x00000005ff057e24 */ /* 0x000fe2000f8e00ff */
[----:B0-----:R-:W-:Y:S01]  /*4ab0*/  MOV R6, UR6 ;  /* 0x0000000600067c02 */ /* 0x001fe20008000f00 */
[----:B------:R-:W-:-:S02]  /*4ac0*/  IMAD.U32 R7, RZ, RZ, UR7 ;  /* 0x00000007ff077e24 */ /* 0x000fc4000f8e00ff */
[----:B----4-:R-:W-:Y:S02]  /*4ad0*/  IMAD.U32 R10, RZ, RZ, UR8 ;  /* 0x00000008ff0a7e24 */ /* 0x010fe4000f8e00ff */
[----:B------:R-:W-:-:S07]  /*4ae0*/  IMAD.U32 R11, RZ, RZ, UR9 ;  /* 0x00000009ff0b7e24 */ /* 0x000fce000f8e00ff */
[----:B------:R-:W-:-:S07]  /*4af0*/  LEPC R20, `(.L_x_926) ;  /* 0x000000001014794e */ /* 0x000fce0000000000 */
[----:B-1-3--:R-:W-:Y:S05]  /*4b00*/  CALL.ABS.NOINC R14 ;  /* 0x000000000e007343 */ /* 0x00afea0003c00000 */
.L_x_926:
[----:B------:R-:W-:Y:S05]  /*4b10*/  BRA `(.L_x_887) ;  /* 0x00000000004c7947 */ /* 0x000fea0003800000 */
.L_x_925:
[----:B------:R-:W-:Y:S01]  /*4b20*/  ISETP.NE.AND P0, PT, R19, RZ, PT ;  /* 0x000000ff1300720c */ /* 0x000fe20003f05270 */
[----:B------:R-:W-:-:S12]  /*4b30*/  IMAD.MOV.U32 R4, RZ, RZ, 0x400000 ;  /* 0x00400000ff047424 */ /* 0x000fd800078e00ff */
[----:B------:R-:W-:Y:S05]  /*4b40*/  @!P0 BRA `(.L_x_927) ;  /* 0x0000000000108947 */ /* 0x000fea0003800000 */
[----:B------:R-:W-:-:S04]  /*4b50*/  PRMT R0, R19, 0x9910, RZ ;  /* 0x0000991013007816 */ /* 0x000fc800000000ff */
[----:B------:R-:W-:-:S13]  /*4b60*/  ISETP.NE.AND P0, PT, R0, 0xff, PT ;  /* 0x000000ff0000780c */ /* 0x000fda0003f05270 */
[----:B------:R-:W-:Y:S01]  /*4b70*/  @!P0 MOV R4, 0x7f800001 ;  /* 0x7f80000100048802 */ /* 0x000fe20000000f00 */
[----:B------:R-:W-:-:S07]  /*4b80*/  @P0 IMAD.MOV.U32 R4, RZ, RZ, R16 ;  /* 0x000000ffff040224 */ /* 0x000fce00078e0010 */
.L_x_927:
[----:B------:R-:W0:Y:S02]  /*4b90*/  F2I.U64.TRUNC R4, R4 ;  /* 0x0000000400047311 */ /* 0x000e24000020d800 */
[----:B0-----:R5:W-:Y:S01]  /*4ba0*/  STG.E.64 desc[UR36][R8.64], R4 ;  /* 0x0000000408007986 */ /* 0x001be2000c101b24 */
[----:B------:R-:W-:Y:S05]  /*4bb0*/  BRA `(.L_x_887) ;  /* 0x0000000000247947 */ /* 0x000fea0003800000 */
.L_x_924:
[----:B------:R-:W-:Y:S01]  /*4bc0*/  ISETP.NE.AND P0, PT, R19, RZ, PT ;  /* 0x000000ff1300720c */ /* 0x000fe20003f05270 */
[----:B------:R-:W-:-:S12]  /*4bd0*/  IMAD.MOV.U32 R0, RZ, RZ, 0x400000 ;  /* 0x00400000ff007424 */ /* 0x000fd800078e00ff */
[----:B------:R-:W-:Y:S05]  /*4be0*/  @!P0 BRA `(.L_x_928) ;  /* 0x0000000000108947 */ /* 0x000fea0003800000 */
[----:B------:R-:W-:-:S04]  /*4bf0*/  PRMT R0, R19, 0x9910, RZ ;  /* 0x0000991013007816 */ /* 0x000fc800000000ff */
[----:B------:R-:W-:-:S13]  /*4c00*/  ISETP.NE.AND P0, PT, R0, 0xff, PT ;  /* 0x000000ff0000780c */ /* 0x000fda0003f05270 */
[----:B------:R-:W-:Y:S01]  /*4c10*/  @!P0 IMAD.MOV.U32 R0, RZ, RZ, 0x7f800001 ;  /* 0x7f800001ff008424 */ /* 0x000fe200078e00ff */
[----:B------:R-:W-:-:S07]  /*4c20*/  @P0 MOV R0, R16 ;  /* 0x0000001000000202 */ /* 0x000fce0000000f00 */
.L_x_928:
[----:B------:R-:W0:Y:S02]  /*4c30*/  F2I.FTZ.U32.TRUNC.NTZ R3, R0 ;  /* 0x0000000000037305 */ /* 0x000e24000021f000 */
[----:B0-----:R4:W-:Y:S02]  /*4c40*/  STG.E desc[UR36][R8.64], R3 ;  /* 0x0000000308007986 */ /* 0x0019e4000c101924 */
.L_x_887:
[----:B------:R-:W-:-:S07]  /*4c50*/  VIADD R17, R17, 0x80 ;  /* 0x0000008011117836 */ /* 0x000fce0000000000 */
.L_x_878:
[----:B------:R-:W-:Y:S05]  /*4c60*/  BSYNC.RECONVERGENT B6 ;  /* 0x0000000000067941 */ /* 0x000fea0003800200 */
.L_x_877:
[----:B------:R-:W0:Y:S01]  /*4c70*/  LDCU UR4, c[0x0][0x380] ;  /* 0x00007000ff0477ac */ /* 0x000e220008000800 */
[----:B------:R-:W-:Y:S01]  /*4c80*/  BSSY.RECONVERGENT B6, `(.L_x_929) ;  /* 0x0000258000067945 */ /* 0x000fe20003800200 */
[----:B0-----:R-:W-:-:S13]  /*4c90*/  ISETP.GE.AND P0, PT, R17, UR4, PT ;  /* 0x0000000411007c0c */ /* 0x001fda000bf06270 */
[----:B------:R-:W-:Y:S05]  /*4ca0*/  @P0 BRA `(.L_x_930) ;  /* 0x0000002400540947 */ /* 0x000fea0003800000 */
[----:B------:R-:W0:Y:S01]  /*4cb0*/  LDCU UR4, c[0x0][0x388] ;  /* 0x00007100ff0477ac */ /* 0x000e220008000800 */
[----:B--23-5:R-:W-:Y:S01]  /*4cc0*/  CS2R R4, SRZ ;  /* 0x0000000000047805 */ /* 0x02cfe2000001ff00 */
        /* <DEDUP_REMOVED lines=21> */
[----:B----4-:R-:W-:-:S04]  /*4e20*/  IMAD.MOV R3, RZ, RZ, -R7 ;  /* 0x000000ffff037224 */ /* 0x010fc800078e0a07 */
        /* <DEDUP_REMOVED lines=254> */
.L_x_932:
[----:B------:R-:W-:Y:S02]  /*5e10*/  IMAD.MOV.U32 R4, RZ, RZ, R0 ;  /* 0x000000ffff047224 */ /* 0x000fe400078e0000 */
[----:B------:R-:W-:-:S07]  /*5e20*/  IMAD.MOV.U32 R5, RZ, RZ, RZ ;  /* 0x000000ffff057224 */ /* 0x000fce00078e00ff */
.L_x_931:
[----:B------:R-:W4:Y:S01]  /*5e30*/  LDCU.64 UR4, c[0x0][0x520] ;  /* 0x0000a400ff0477ac */ /* 0x000f220008000a00 */
[----:B------:R-:W-:-:S04]  /*5e40*/  PRMT R0, R18, 0x9910, RZ ;  /* 0x0000991012007816 */ /* 0x000fc800000000ff */
[----:B------:R-:W-:Y:S02]  /*5e50*/  ISETP.GT.AND P1, PT, R0, 0x9, PT ;  /* 0x000000090000780c */ /* 0x000fe40003f24270 */
[----:B----4-:R-:W-:-:S04]  /*5e60*/  IADD3 R8, P0, PT, R4, UR4, RZ ;  /* 0x0000000404087c10 */ /* 0x010fc8000ff1e0ff */
        /* <DEDUP_REMOVED lines=17> */
.L_x_938:
[----:B------:R-:W0:Y:S02]  /*5f80*/  F2I.FTZ.TRUNC.NTZ R3, R0 ;  /* 0x0000000000037305 */ /* 0x000e24000021f100 */
[----:B0-----:R0:W-:Y:S01]  /*5f90*/  STG.E.U8 desc[UR36][R8.64], R3 ;  /* 0x0000000308007986 */ /* 0x0011e2000c101124 */
[----:B------:R-:W-:Y:S05]  /*5fa0*/  BRA `(.L_x_939) ;  /* 0x0000001000907947 */ /* 0x000fea0003800000 */
.L_x_936:
[----:B------:R-:W-:Y:S01]  /*5fb0*/  ISETP.NE.AND P0, PT, R19, RZ, PT ;  /* 0x000000ff1300720c */ /* 0x000fe20003f05270 */
[----:B------:R-:W-:-:S12]  /*5fc0*/  IMAD.MOV.U32 R4, RZ, RZ, 0x400000 ;  /* 0x00400000ff047424 */ /* 0x000fd800078e00ff */
[----:B------:R-:W-:Y:S05]  /*5fd0*/  @!P0 BRA `(.L_x_940) ;  /* 0x0000000000108947 */ /* 0x000fea0003800000 */
[----:B------:R-:W-:-:S04]  /*5fe0*/  PRMT R0, R19, 0x9910, RZ ;  /* 0x0000991013007816 */ /* 0x000fc800000000ff */
[----:B------:R-:W-:-:S13]  /*5ff0*/  ISETP.NE.AND P0, PT, R0, 0xff, PT ;  /* 0x000000ff0000780c */ /* 0x000fda0003f05270 */
[----:B------:R-:W-:Y:S01]  /*6000*/  @!P0 IMAD.MOV.U32 R4, RZ, RZ, 0x7f800001 ;  /* 0x7f800001ff048424 */ /* 0x000fe200078e00ff */
[----:B------:R-:W-:-:S07]  /*6010*/  @P0 MOV R4, R16 ;  /* 0x0000001000040202 */ /* 0x000fce0000000f00 */
.L_x_940:
[----:B------:R-:W0:Y:S02]  /*6020*/  F2I.S64.TRUNC R4, R4 ;  /* 0x0000000400047311 */ /* 0x000e24000020d900 */
[----:B0-----:R-:W-:-:S05]  /*6030*/  IMAD.MOV.U32 R3, RZ, RZ, R4 ;  /* 0x000000ffff037224 */ /* 0x001fca00078e0004 */
[----:B------:R0:W-:Y:S01]  /*6040*/  STG.E.U8 desc[UR36][R8.64], R3 ;  /* 0x0000000308007986 */ /* 0x0001e2000c101124 */
[----:B------:R-:W-:Y:S05]  /*6050*/  BRA `(.L_x_939) ;  /* 0x0000001000647947 */ /* 0x000fea0003800000 */
.L_x_935:
        /* <DEDUP_REMOVED lines=13> */
.L_x_943:
[----:B------:R-:W0:Y:S02]  /*6130*/  F2I.S64.TRUNC R4, R4 ;  /* 0x0000000400047311 */ /* 0x000e24000020d900 */
[----:B0-----:R0:W-:Y:S01]  /*6140*/  STG.E.64 desc[UR36][R8.64], R4 ;  /* 0x0000000408007986 */ /* 0x0011e2000c101b24 */
[----:B------:R-:W-:Y:S05]  /*6150*/  BRA `(.L_x_939) ;  /* 0x0000001000247947 */ /* 0x000fea0003800000 */
.L_x_942:
[----:B------:R-:W-:Y:S01]  /*6160*/  ISETP.NE.AND P0, PT, R19, RZ, PT ;  /* 0x000000ff1300720c */ /* 0x000fe20003f05270 */
[----:B------:R-:W-:-:S12]  /*6170*/  IMAD.MOV.U32 R0, RZ, RZ, 0x400000 ;  /* 0x00400000ff007424 */ /* 0x000fd800078e00ff */
[----:B------:R-:W-:Y:S05]  /*6180*/  @!P0 BRA `(.L_x_944) ;  /* 0x0000000000108947 */ /* 0x000fea0003800000 */
[----:B------:R-:W-:-:S04]  /*6190*/  PRMT R0, R19, 0x9910, RZ ;  /* 0x0000991013007816 */ /* 0x000fc800000000ff */
[----:B------:R-:W-:-:S13]  /*61a0*/  ISETP.NE.AND P0, PT, R0, 0xff, PT ;  /* 0x000000ff0000780c */ /* 0x000fda0003f05270 */
[----:B------:R-:W-:Y:S02]  /*61b0*/  @!P0 IMAD.MOV.U32 R0, RZ, RZ, 0x7f800001 ;  /* 0x7f800001ff008424 */ /* 0x000fe400078e00ff */
[----:B------:R-:W-:-:S07]  /*61c0*/  @P0 IMAD.MOV.U32 R0, RZ, RZ, R16 ;  /* 0x000000ffff000224 */ /* 0x000fce00078e0010 */
.L_x_944:
[----:B------:R-:W0:Y:S02]  /*61d0*/  F2I.FTZ.TRUNC.NTZ R3, R0 ;  /* 0x0000000000037305 */ /* 0x000e24000021f100 */
[----:B0-----:R0:W-:Y:S01]  /*61e0*/  STG.E desc[UR36][R8.64], R3 ;  /* 0x0000000308007986 */ /* 0x0011e2000c101924 */
[----:B------:R-:W-:Y:S05]  /*61f0*/  BRA `(.L_x_939) ;  /* 0x0000000c00fc7947 */ /* 0x000fea0003800000 */
.L_x_941:
[----:B------:R-:W-:Y:S01]  /*6200*/  ISETP.NE.AND P0, PT, R19, RZ, PT ;  /* 0x000000ff1300720c */ /* 0x000fe20003f05270 */
[----:B------:R-:W-:-:S12]  /*6210*/  HFMA2 R0, -RZ, RZ, 3.814697265625e-06, 0 ;  /* 0x00400000ff007431 */ /* 0x000fd800000001ff */
[----:B------:R-:W-:Y:S05]  /*6220*/  @!P0 BRA `(.L_x_945) ;  /* 0x0000000000108947 */ /* 0x000fea0003800000 */
[----:B------:R-:W-:-:S04]  /*6230*/  PRMT R0, R19, 0x9910, RZ ;  /* 0x0000991013007816 */ /* 0x000fc800000000ff */
[----:B------:R-:W-:-:S13]  /*6240*/  ISETP.NE.AND P0, PT, R0, 0xff, PT ;  /* 0x000000ff0000780c */ /* 0x000fda0003f05270 */
[----:B------:R-:W-:Y:S02]  /*6250*/  @!P0 IMAD.MOV.U32 R0, RZ, RZ, 0x7f800001 ;  /* 0x7f800001ff008424 */ /* 0x000fe400078e00ff */
[----:B------:R-:W-:-:S07]  /*6260*/  @P0 IMAD.MOV.U32 R0, RZ, RZ, R16 ;  /* 0x000000ffff000224 */ /* 0x000fce00078e0010 */
.L_x_945:
[----:B------:R-:W0:Y:S02]  /*6270*/  F2I.FTZ.TRUNC.NTZ R3, R0 ;  /* 0x0000000000037305 */ /* 0x000e24000021f100 */
[----:B0-----:R0:W-:Y:S01]  /*6280*/  STG.E.U16 desc[UR36][R8.64], R3 ;  /* 0x0000000308007986 */ /* 0x0011e2000c101524 */
[----:B------:R-:W-:Y:S05]  /*6290*/  BRA `(.L_x_939) ;  /* 0x0000000c00d47947 */ /* 0x000fea0003800000 */
.L_x_934:
        /* <DEDUP_REMOVED lines=13> */
.L_x_948:
[----:B------:R4:W-:Y:S01]  /*6370*/  STG.E desc[UR36][R8.64], R3 ;  /* 0x0000000308007986 */ /* 0x0009e2000c101924 */
[----:B------:R-:W-:Y:S05]  /*6380*/  BRA `(.L_x_939) ;  /* 0x0000000c00987947 */ /* 0x000fea0003800000 */
.L_x_947:
[----:B------:R-:W-:Y:S01]  /*6390*/  ISETP.NE.AND P0, PT, R19, RZ, PT ;  /* 0x000000ff1300720c */ /* 0x000fe20003f05270 */
[----:B------:R-:W-:-:S12]  /*63a0*/  IMAD.MOV.U32 R0, RZ, RZ, 0x400000 ;  /* 0x00400000ff007424 */ /* 0x000fd800078e00ff */
[----:B------:R-:W-:Y:S05]  /*63b0*/  @!P0 BRA `(.L_x_949) ;  /* 0x0000000000108947 */ /* 0x000fea0003800000 */
[----:B------:R-:W-:-:S04]  /*63c0*/  PRMT R0, R19, 0x9910, RZ ;  /* 0x0000991013007816 */ /* 0x000fc800000000ff */
[----:B------:R-:W-:-:S13]  /*63d0*/  ISETP.NE.AND P0, PT, R0, 0xff, PT ;  /* 0x000000ff0000780c */ /* 0x000fda0003f05270 */
[----:B------:R-:W-:Y:S01]  /*63e0*/  @!P0 IMAD.MOV.U32 R0, RZ, RZ, 0x7f800001 ;  /* 0x7f800001ff008424 */ /* 0x000fe200078e00ff */
[----:B------:R-:W-:-:S07]  /*63f0*/  @P0 MOV R0, R16 ;  /* 0x0000001000000202 */ /* 0x000fce0000000f00 */
.L_x_949:
[----:B------:R-:W-:-:S05]  /*6400*/  F2FP.F16.F32.PACK_AB R0, RZ, R0 ;  /* 0x00000000ff00723e */ /* 0x000fca00000000ff */
[----:B------:R5:W-:Y:S01]  /*6410*/  STG.E.U16 desc[UR36][R8.64], R0 ;  /* 0x0000000008007986 */ /* 0x000be2000c101524 */
[----:B------:R-:W-:Y:S05]  /*6420*/  BRA `(.L_x_939) ;  /* 0x0000000c00707947 */ /* 0x000fea0003800000 */
.L_x_946:
        /* <DEDUP_REMOVED lines=14> */
.L_x_952:
[----:B------:R2:W-:Y:S01]  /*6510*/  STG.E.64 desc[UR36][R8.64], R4 ;  /* 0x0000000408007986 */ /* 0x0005e2000c101b24 */
[----:B------:R-:W-:Y:S05]  /*6520*/  BRA `(.L_x_939) ;  /* 0x0000000c00307947 */ /* 0x000fea0003800000 */
.L_x_951:
[----:B------:R-:W-:Y:S01]  /*6530*/  ISETP.NE.AND P0, PT, R19, RZ, PT ;  /* 0x000000ff1300720c */ /* 0x000fe20003f05270 */
[----:B------:R-:W-:-:S12]  /*6540*/  IMAD.MOV.U32 R0, RZ, RZ, 0x400000 ;  /* 0x00400000ff007424 */ /* 0x000fd800078e00ff */
[----:B------:R-:W-:Y:S05]  /*6550*/  @!P0 BRA `(.L_x_953) ;  /* 0x0000000000108947 */ /* 0x000fea0003800000 */
[----:B------:R-:W-:-:S04]  /*6560*/  PRMT R0, R19, 0x9910, RZ ;  /* 0x0000991013007816 */ /* 0x000fc800000000ff */
[----:B------:R-:W-:-:S13]  /*6570*/  ISETP.NE.AND P0, PT, R0, 0xff, PT ;  /* 0x000000ff0000780c */ /* 0x000fda0003f05270 */
[----:B------:R-:W-:Y:S02]  /*6580*/  @!P0 IMAD.MOV.U32 R0, RZ, RZ, 0x7f800001 ;  /* 0x7f800001ff008424 */ /* 0x000fe400078e00ff */
[----:B------:R-:W-:-:S07]  /*6590*/  @P0 IMAD.MOV.U32 R0, RZ, RZ, R16 ;  /* 0x000000ffff000224 */ /* 0x000fce00078e0010 */
.L_x_953:
[----:B------:R-:W-:-:S04]  /*65a0*/  F2FP.F16.F32.PACK_AB R0, RZ, R0 ;  /* 0x00000000ff00723e */ /* 0x000fc800000000ff */
[----:B------:R-:W-:-:S05]  /*65b0*/  PRMT R0, R0, 0x5410, RZ ;  /* 0x0000541000007816 */ /* 0x000fca00000000ff */
[----:B------:R3:W-:Y:S01]  /*65c0*/  STG.E desc[UR36][R8.64], R0 ;  /* 0x0000000008007986 */ /* 0x0007e2000c101924 */
[----:B------:R-:W-:Y:S05]  /*65d0*/  BRA `(.L_x_939) ;  /* 0x0000000c00047947 */ /* 0x000fea0003800000 */
.L_x_950:
        /* <DEDUP_REMOVED lines=10> */
.L_x_954:
[----:B------:R0:W-:Y:S01]  /*6680*/  STG.E.64 desc[UR36][R8.64], R4 ;  /* 0x0000000408007986 */ /* 0x0001e2000c101b24 */
[----:B------:R-:W-:Y:S05]  /*6690*/  BRA `(.L_x_939) ;  /* 0x0000000800d47947 */ /* 0x000fea0003800000 */
.L_x_933:
        /* <DEDUP_REMOVED lines=10> */
.L_x_957:
        /* <DEDUP_REMOVED lines=11> */
.L_x_958:
[----:B------:R0:W-:Y:S01]  /*67f0*/  STG.E.128 desc[UR36][R8.64], R4 ;  /* 0x0000000408007986 */ /* 0x0001e2000c101d24 */
[----:B------:R-:W-:Y:S05]  /*6800*/  BRA `(.L_x_939) ;  /* 0x0000000800787947 */ /* 0x000fea0003800000 */
.L_x_956:
        /* <DEDUP_REMOVED lines=13> */
.L_x_961:
[----:B------:R-:W-:Y:S01]  /*68e0*/  ISETP.GT.U32.AND P0, PT, R0, 0x43efffff, PT ;  /* 0x43efffff0000780c */ /* 0x000fe20003f04070 */
[----:B------:R-:W-:-:S12]  /*68f0*/  IMAD.MOV.U32 R3, RZ, RZ, 0x7f ;  /* 0x0000007fff037424 */ /* 0x000fd800078e00ff */
[----:B------:R-:W-:Y:S05]  /*6900*/  @P0 BRA `(.L_x_962) ;  /* 0x0000000000100947 */ /* 0x000fea0003800000 */
[----:B------:R-:W-:-:S13]  /*6910*/  ISETP.GE.U32.AND P0, PT, R0, 0x3c800000, PT ;  /* 0x3c8000000000780c */ /* 0x000fda0003f06070 */
[----:B------:R-:W-:-:S04]  /*6920*/  @P0 IADD3 R3, PT, PT, R0, 0x407ffff, RZ ;  /* 0x0407ffff00030810 */ /* 0x000fc80007ffe0ff */
[----:B------:R-:W-:Y:S01]  /*6930*/  @P0 SHF.R.U32.HI R3, RZ, 0x14, R3 ;  /* 0x00000014ff030819 */ /* 0x000fe20000011603 */
[----:B------:R-:W-:-:S07]  /*6940*/  @!P0 FADD.FTZ R3, R0, 16384 ;  /* 0x4680000000038421 */ /* 0x000fce0000010000 */
.L_x_962:
[----:B------:R0:W-:Y:S01]  /*6950*/  STG.E.U8 desc[UR36][R8.64], R3 ;  /* 0x0000000308007986 */ /* 0x0001e2000c101124 */
[----:B------:R-:W-:Y:S05]  /*6960*/  BRA `(.L_x_939) ;  /* 0x0000000800207947 */ /* 0x000fea0003800000 */
.L_x_960:
[----:B------:R-:W-:Y:S01]  /*6970*/  ISETP.NE.AND P0, PT, R19, RZ, PT ;  /* 0x000000ff1300720c */ /* 0x000fe20003f05270 */
[----:B------:R-:W-:-:S12]  /*6980*/  IMAD.MOV.U32 R0, RZ, RZ, 0x400000 ;  /* 0x00400000ff007424 */ /* 0x000fd800078e00ff */
[----:B------:R-:W-:Y:S05]  /*6990*/  @!P0 BRA `(.L_x_963) ;  /* 0x0000000000108947 */ /* 0x000fea0003800000 */
[----:B------:R-:W-:-:S04]  /*69a0*/  PRMT R0, R19, 0x9910, RZ ;  /* 0x0000991013007816 */ /* 0x000fc800000000ff */
[----:B------:R-:W-:-:S13]  /*69b0*/  ISETP.NE.AND P0, PT, R0, 0xff, PT ;  /* 0x000000ff0000780c */ /* 0x000fda0003f05270 */
[----:B------:R-:W-:Y:S02]  /*69c0*/  @!P0 IMAD.MOV.U32 R0, RZ, RZ, 0x7f800001 ;  /* 0x7f800001ff008424 */ /* 0x000fe400078e00ff */
[----:B------:R-:W-:-:S07]  /*69d0*/  @P0 IMAD.MOV.U32 R0, RZ, RZ, R16 ;  /* 0x000000ffff000224 */ /* 0x000fce00078e0010 */
.L_x_963:
        /* <DEDUP_REMOVED lines=9> */
.L_x_964:
[----:B------:R-:W-:Y:S01]  /*6a70*/  IMAD.MOV.U32 R3, RZ, RZ, 0x7f ;  /* 0x0000007fff037424 */ /* 0x000fe200078e00ff */
[----:B------:R-:W-:-:S04]  /*6a80*/  ISETP.GT.U32.AND P0, PT, R0, 0x7f800000, PT ;  /* 0x7f8000000000780c */ /* 0x000fc80003f04070 */
[----:B------:R-:W-:-:S05]  /*6a90*/  SEL R3, R3, 0x7c, P0 ;  /* 0x0000007c03037807 */ /* 0x000fca0000000000 */
[----:B------:R0:W-:Y:S01]  /*6aa0*/  STG.E.U8 desc[UR36][R8.64], R3 ;  /* 0x0000000308007986 */ /* 0x0001e2000c101124 */
[----:B------:R-:W-:Y:S05]  /*6ab0*/  BRA `(.L_x_939) ;  /* 0x0000000400cc7947 */ /* 0x000fea0003800000 */
.L_x_959:
[----:B------:R-:W-:Y:S01]  /*6ac0*/  ISETP.NE.AND P0, PT, R19, RZ, PT ;  /* 0x000000ff1300720c */ /* 0x000fe20003f05270 */
[----:B------:R-:W-:-:S12]  /*6ad0*/  IMAD.MOV.U32 R0, RZ, RZ, 0x400000 ;  /* 0x00400000ff007424 */ /* 0x000fd800078e00ff */
[----:B------:R-:W-:Y:S05]  /*6ae0*/  @!P0 BRA `(.L_x_965) ;  /* 0x0000000000108947 */ /* 0x000fea0003800000 */
[----:B------:R-:W-:-:S04]  /*6af0*/  PRMT R0, R19, 0x9910, RZ ;  /* 0x0000991013007816 */ /* 0x000fc800000000ff */
[----:B------:R-:W-:-:S13]  /*6b00*/  ISETP.NE.AND P0, PT, R0, 0xff, PT ;  /* 0x000000ff0000780c */ /* 0x000fda0003f05270 */
[----:B------:R-:W-:Y:S01]  /*6b10*/  @!P0 IMAD.MOV.U32 R0, RZ, RZ, 0x7f800001 ;  /* 0x7f800001ff008424 */ /* 0x000fe200078e00ff */
[----:B------:R-:W-:-:S07]  /*6b20*/  @P0 MOV R0, R16 ;  /* 0x0000001000000202 */ /* 0x000fce0000000f00 */
.L_x_965:
[----:B------:R-:W-:-:S05]  /*6b30*/  F2FP.BF16.F32.PACK_AB R0, RZ, R0 ;  /* 0x00000000ff00723e */ /* 0x000fca00000010ff */
[----:B------:R0:W-:Y:S01]  /*6b40*/  STG.E.U16 desc[UR36][R8.64], R0 ;  /* 0x0000000008007986 */ /* 0x0001e2000c101524 */
[----:B------:R-:W-:Y:S05]  /*6b50*/  BRA `(.L_x_939) ;  /* 0x0000000400a47947 */ /* 0x000fea0003800000 */
.L_x_955:
        /* <DEDUP_REMOVED lines=15> */
.L_x_969:
[----:B------:R-:W0:Y:S02]  /*6c50*/  F2I.FTZ.U32.TRUNC.NTZ R3, R0 ;  /* 0x0000000000037305 */ /* 0x000e24000021f000 */
[----:B0-----:R0:W-:Y:S01]  /*6c60*/  STG.E.U16 desc[UR36][R8.64], R3 ;  /* 0x0000000308007986 */ /* 0x0011e2000c101524 */
[----:B------:R-:W-:Y:S05]  /*6c70*/  BRA `(.L_x_939) ;  /* 0x00000004005c7947 */ /* 0x000fea0003800000 */
.L_x_968:
[----:B------:R-:W-:Y:S01]  /*6c80*/  ISETP.NE.AND P0, PT, R19, RZ, PT ;  /* 0x000000ff1300720c */ /* 0x000fe20003f05270 */
[----:B------:R-:W-:-:S12]  /*6c90*/  HFMA2 R0, -RZ, RZ, 3.814697265625e-06, 0 ;  /* 0x00400000ff007431 */ /* 0x000fd800000001ff */
[----:B------:R-:W-:Y:S05]  /*6ca0*/  @!P0 BRA `(.L_x_970) ;  /* 0x0000000000108947 */ /* 0x000fea0003800000 */
[----:B------:R-:W-:-:S04]  /*6cb0*/  PRMT R0, R19, 0x9910, RZ ;  /* 0x0000991013007816 */ /* 0x000fc800000000ff */
[----:B------:R-:W-:-:S13]  /*6cc0*/  ISETP.NE.AND P0, PT, R0, 0xff, PT ;  /* 0x000000ff0000780c */ /* 0x000fda0003f05270 */
[----:B------:R-:W-:Y:S02]  /*6cd0*/  @!P0 IMAD.MOV.U32 R0, RZ, RZ, 0x7f800001 ;  /* 0x7f800001ff008424 */ /* 0x000fe400078e00ff */
[----:B------:R-:W-:-:S07]  /*6ce0*/  @P0 IMAD.MOV.U32 R0, RZ, RZ, R16 ;  /* 0x000000ffff000224 */ /* 0x000fce00078e0010 */
.L_x_970:
        /* <DEDUP_REMOVED lines=12> */
.L_x_972:
[----:B------:R-:W-:-:S07]  /*6db0*/  PRMT R4, R3, 0x7610, R4 ;  /* 0x0000761003047816 */ /* 0x000fce0000000004 */
.L_x_971:
[----:B------:R0:W-:Y:S01]  /*6dc0*/  STG.E.U8 desc[UR36][R8.64], R4 ;  /* 0x0000000408007986 */ /* 0x0001e2000c101124 */
[----:B------:R-:W-:Y:S05]  /*6dd0*/  BRA `(.L_x_939) ;  /* 0x0000000400047947 */ /* 0x000fea0003800000 */
.L_x_967:
[----:B------:R-:W-:Y:S01]  /*6de0*/  ISETP.NE.AND P0, PT, R19, RZ, PT ;  /* 0x000000ff1300720c */ /* 0x000fe20003f05270 */
[----:B------:R-:W-:-:S12]  /*6df0*/  IMAD.MOV.U32 R0, RZ, RZ, 0x400000 ;  /* 0x00400000ff007424 */ /* 0x000fd800078e00ff */
[----:B------:R-:W-:Y:S05]  /*6e00*/  @!P0 BRA `(.L_x_973) ;  /* 0x0000000000108947 */ /* 0x000fea0003800000 */
[----:B------:R-:W-:-:S04]  /*6e10*/  PRMT R0, R19, 0x9910, RZ ;  /* 0x0000991013007816 */ /* 0x000fc800000000ff */
[----:B------:R-:W-:-:S13]  /*6e20*/  ISETP.NE.AND P0, PT, R0, 0xff, PT ;  /* 0x000000ff0000780c */ /* 0x000fda0003f05270 */
[----:B------:R-:W-:Y:S02]  /*6e30*/  @!P0 IMAD.MOV.U32 R0, RZ, RZ, 0x7f800001 ;  /* 0x7f800001ff008424 */ /* 0x000fe400078e00ff */
[----:B------:R-:W-:-:S07]  /*6e40*/  @P0 IMAD.MOV.U32 R0, RZ, RZ, R16 ;  /* 0x000000ffff000224 */ /* 0x000fce00078e0010 */
.L_x_973:
        /* <DEDUP_REMOVED lines=12> */
.L_x_975:
[----:B------:R-:W-:-:S07]  /*6f10*/  PRMT R4, R3, 0x7610, R4 ;  /* 0x0000761003047816 */ /* 0x000fce0000000004 */
.L_x_974:
[----:B------:R0:W-:Y:S01]  /*6f20*/  STG.E.U8 desc[UR36][R8.64], R4 ;  /* 0x0000000408007986 */ /* 0x0001e2000c101124 */
[----:B------:R-:W-:Y:S05]  /*6f30*/  BRA `(.L_x_939) ;  /* 0x0000000000ac7947 */ /* 0x000fea0003800000 */
.L_x_966:
[----:B------:R-:W-:-:S13]  /*6f40*/  ISETP.NE.AND P0, PT, R0, 0x1c, PT ;  /* 0x0000001c0000780c */ /* 0x000fda0003f05270 */
[----:B------:R-:W-:Y:S05]  /*6f50*/  @!P0 BRA `(.L_x_976) ;  /* 0x0000000000808947 */ /* 0x000fea0003800000 */
[----:B------:R-:W-:-:S13]  /*6f60*/  ISETP.NE.AND P0, PT, R0, 0x1d, PT ;  /* 0x0000001d0000780c */ /* 0x000fda0003f05270 */
[----:B------:R-:W-:Y:S05]  /*6f70*/  @!P0 BRA `(.L_x_977) ;  /* 0x0000000000508947 */ /* 0x000fea0003800000 */
[----:B------:R-:W-:-:S13]  /*6f80*/  ISETP.NE.AND P0, PT, R0, 0x2c, PT ;  /* 0x0000002c0000780c */ /* 0x000fda0003f05270 */
[----:B------:R0:W-:Y:S01]  /*6f90*/  @!P0 STG.E.U8 desc[UR36][R8.64], R19 ;  /* 0x0000001308008986 */ /* 0x0001e2000c101124 */
[----:B------:R-:W-:Y:S05]  /*6fa0*/  @!P0 BRA `(.L_x_939) ;  /* 0x0000000000908947 */ /* 0x000fea0003800000 */
.L_x_937:
        /* <DEDUP_REMOVED lines=16> */
.L_x_978:
[----:B------:R-:W-:Y:S05]  /*70b0*/  BRA `(.L_x_939) ;  /* 0x00000000004c7947 */ /* 0x000fea0003800000 */
.L_x_977:
[----:B------:R-:W-:Y:S01]  /*70c0*/  ISETP.NE.AND P0, PT, R19, RZ, PT ;  /* 0x000000ff1300720c */ /* 0x000fe20003f05270 */
[----:B------:R-:W-:-:S12]  /*70d0*/  IMAD.MOV.U32 R4, RZ, RZ, 0x400000 ;  /* 0x00400000ff047424 */ /* 0x000fd800078e00ff */
[----:B------:R-:W-:Y:S05]  /*70e0*/  @!P0 BRA `(.L_x_979) ;  /* 0x0000000000108947 */ /* 0x000fea0003800000 */
[----:B------:R-:W-:-:S04]  /*70f0*/  PRMT R0, R19, 0x9910, RZ ;  /* 0x0000991013007816 */ /* 0x000fc800000000ff */
[----:B------:R-:W-:-:S13]  /*7100*/  ISETP.NE.AND P0, PT, R0, 0xff, PT ;  /* 0x000000ff0000780c */ /* 0x000fda0003f05270 */
[----:B------:R-:W-:Y:S01]  /*7110*/  @!P0 MOV R4, 0x7f800001 ;  /* 0x7f80000100048802 */ /* 0x000fe20000000f00 */
[----:B------:R-:W-:-:S07]  /*7120*/  @P0 IMAD.MOV.U32 R4, RZ, RZ, R16 ;  /* 0x000000ffff040224 */ /* 0x000fce00078e0010 */
.L_x_979:
[----:B------:R-:W0:Y:S02]  /*7130*/  F2I.U64.TRUNC R4, R4 ;  /* 0x0000000400047311 */ /* 0x000e24000020d800 */
[----:B0-----:R0:W-:Y:S01]  /*7140*/  STG.E.64 desc[UR36][R8.64], R4 ;  /* 0x0000000408007986 */ /* 0x0011e2000c101b24 */
[----:B------:R-:W-:Y:S05]  /*7150*/  BRA `(.L_x_939) ;  /* 0x0000000000247947 */ /* 0x000fea0003800000 */
.L_x_976:
[----:B------:R-:W-:Y:S01]  /*7160*/  ISETP.NE.AND P0, PT, R19, RZ, PT ;  /* 0x000000ff1300720c */ /* 0x000fe20003f05270 */
[----:B------:R-:W-:-:S12]  /*7170*/  IMAD.MOV.U32 R0, RZ, RZ, 0x400000 ;  /* 0x00400000ff007424 */ /* 0x000fd800078e00ff */
[----:B------:R-:W-:Y:S05]  /*7180*/  @!P0 BRA `(.L_x_980) ;  /* 0x0000000000108947 */ /* 0x000fea0003800000 */
[----:B------:R-:W-:-:S04]  /*7190*/  PRMT R0, R19, 0x9910, RZ ;  /* 0x0000991013007816 */ /* 0x000fc800000000ff */
[----:B------:R-:W-:-:S13]  /*71a0*/  ISETP.NE.AND P0, PT, R0, 0xff, PT ;  /* 0x000000ff0000780c */ /* 0x000fda0003f05270 */
[----:B------:R-:W-:Y:S01]  /*71b0*/  @!P0 IMAD.MOV.U32 R0, RZ, RZ, 0x7f800001 ;  /* 0x7f800001ff008424 */ /* 0x000fe200078e00ff */
[----:B------:R-:W-:-:S07]  /*71c0*/  @P0 MOV R0, R16 ;  /* 0x0000001000000202 */ /* 0x000fce0000000f00 */
.L_x_980:
[----:B------:R-:W0:Y:S02]  /*71d0*/  F2I.FTZ.U32.TRUNC.NTZ R3, R0 ;  /* 0x0000000000037305 */ /* 0x000e24000021f000 */
[----:B0-----:R0:W-:Y:S02]  /*71e0*/  STG.E desc[UR36][R8.64], R3 ;  /* 0x0000000308007986 */ /* 0x0011e4000c101924 */
.L_x_939:
[----:B------:R-:W-:-:S07]  /*71f0*/  VIADD R17, R17, 0x80 ;  /* 0x0000008011117836 */ /* 0x000fce0000000000 */
.L_x_930:
[----:B------:R-:W-:Y:S05]  /*7200*/  BSYNC.RECONVERGENT B6 ;  /* 0x0000000000067941 */ /* 0x000fea0003800200 */
.L_x_929:
[----:B------:R-:W0:Y:S02]  /*7210*/  LDCU UR4, c[0x0][0x380] ;  /* 0x00007000ff0477ac */ /* 0x000e240008000800 */
[----:B0-----:R-:W-:-:S13]  /*7220*/  ISETP.GE.AND P0, PT, R17, UR4, PT ;  /* 0x0000000411007c0c */ /* 0x001fda000bf06270 */
[----:B------:R-:W-:Y:S05]  /*7230*/  @P0 EXIT ;  /* 0x000000000000094d */ /* 0x000fea0003800000 */
        /* <DEDUP_REMOVED lines=248> */
[----:B------:R-:W-:Y:S01]  /*81c0*/  HFMA2 R6, -RZ, RZ, 0, 0 ;  /* 0x00000000ff067431 */ /* 0x000fe200000001ff */
[----:B------:R-:W2:Y:S01]  /*81d0*/  LDCU UR6, c[0x0][0x494] ;  /* 0x00009280ff0677ac */ /* 0x000ea20008000800 */
[----:B------:R-:W3:Y:S01]  /*81e0*/  LDCU UR7, c[0x0][0x510] ;  /* 0x0000a200ff0777ac */ /* 0x000ee20008000800 */
[----:B------:R-:W-:Y:S02]  /*81f0*/  UISETP.NE.AND UP0, UPT, UR38, 0x17, UPT ;  /* 0x000000172600788c */ /* 0x000fe4000bf05270 */
[----:B0-----:R-:W-:-:S05]  /*8200*/  IMAD.HI.U32 R4, R7, UR4, R6 ;  /* 0x0000000407047c27 */ /* 0x001fca000f8e0006 */
[----:B------:R-:W-:-:S05]  /*8210*/  SHF.R.U32.HI R5, RZ, UR5, R4 ;  /* 0x00000005ff057c19 */ /* 0x000fca0008011604 */
[----:B------:R-:W-:-:S04]  /*8220*/  IMAD.MOV R3, RZ, RZ, -R5 ;  /* 0x000000ffff037224 */ /* 0x000fc800078e0a05 */
        /* <DEDUP_REMOVED lines=9> */
[----:B--2---:R-:W-:-:S04]  /*82c0*/  SHF.R.U32.HI R7, RZ, UR4, R6 ;  /* 0x00000004ff077c19 */ /* 0x004fc80008011606 */
[----:B------:R-:W-:-:S05]  /*82d0*/  IADD3 R3, PT, PT, -R7, RZ, RZ ;  /* 0x000000ff07037210 */ /* 0x000fca0007ffe1ff */
        /* <DEDUP_REMOVED lines=8> */
[----:B------:R-:W-:-:S05]  /*8360*/  SHF.R.U32.HI R3, RZ, UR5, R3 ;  /* 0x00000005ff037c19 */ /* 0x000fca0008011603 */
[----:B------:R-:W-:-:S04]  /*8370*/  IMAD.MOV R3, RZ, RZ, -R3 ;  /* 0x000000ffff037224 */ /* 0x000fc800078e0a03 */
[----:B--2---:R-:W-:-:S04]  /*8380*/  IMAD R7, R3, UR6, R7 ;  /* 0x0000000603077c24 */ /* 0x004fc8000f8e0207 */
[----:B---3--:R-:W-:-:S07]  /*8390*/  IMAD R0, R7, UR7, R0 ;  /* 0x0000000707007c24 */ /* 0x008fce000f8e0200 */
.L_x_982:
[----:B------:R-:W-:Y:S01]  /*83a0*/  MOV R4, R0 ;  /* 0x0000000000047202 */ /* 0x000fe20000000f00 */
[----:B------:R-:W-:-:S07]  /*83b0*/  IMAD.MOV.U32 R5, RZ, RZ, RZ ;  /* 0x000000ffff057224 */ /* 0x000fce00078e00ff */
.L_x_981:
        /* <DEDUP_REMOVED lines=21> */
.L_x_988:
[----:B----4-:R-:W0:Y:S02]  /*8510*/  F2I.FTZ.TRUNC.NTZ R3, R0 ;  /* 0x0000000000037305 */ /* 0x010e24000021f100 */
[----:B0-----:R-:W-:Y:S01]  /*8520*/  STG.E.U8 desc[UR36][R4.64], R3 ;  /* 0x0000000304007986 */ /* 0x001fe2000c101124 */
[----:B------:R-:W-:Y:S05]  /*8530*/  EXIT ;  /* 0x000000000000794d */ /* 0x000fea0003800000 */
.L_x_986:
[----:B------:R-:W-:Y:S01]  /*8540*/  ISETP.NE.AND P0, PT, R19, RZ, PT ;  /* 0x000000ff1300720c */ /* 0x000fe20003f05270 */
[----:B------:R-:W-:-:S12]  /*8550*/  IMAD.MOV.U32 R2, RZ, RZ, 0x400000 ;  /* 0x00400000ff027424 */ /* 0x000fd800078e00ff */
[----:B------:R-:W-:Y:S05]  /*8560*/  @!P0 BRA `(.L_x_989) ;  /* 0x0000000000108947 */ /* 0x000fea0003800000 */
[----:B------:R-:W-:-:S04]  /*8570*/  PRMT R0, R19, 0x9910, RZ ;  /* 0x0000991013007816 */ /* 0x000fc800000000ff */
[----:B------:R-:W-:-:S13]  /*8580*/  ISETP.NE.AND P0, PT, R0, 0xff, PT ;  /* 0x000000ff0000780c */ /* 0x000fda0003f05270 */
[----:B------:R-:W-:Y:S01]  /*8590*/  @!P0 MOV R2, 0x7f800001 ;  /* 0x7f80000100028802 */ /* 0x000fe20000000f00 */
[----:B------:R-:W-:-:S07]  /*85a0*/  @P0 IMAD.MOV.U32 R2, RZ, RZ, R16 ;  /* 0x000000ffff020224 */ /* 0x000fce00078e0010 */
.L_x_989:
[----:B----4-:R-:W0:Y:S02]  /*85b0*/  F2I.S64.TRUNC R2, R2 ;  /* 0x0000000200027311 */ /* 0x010e24000020d900 */
[----:B0-----:R-:W-:-:S05]  /*85c0*/  IMAD.MOV.U32 R7, RZ, RZ, R2 ;  /* 0x000000ffff077224 */ /* 0x001fca00078e0002 */
[----:B------:R-:W-:Y:S01]  /*85d0*/  STG.E.U8 desc[UR36][R4.64], R7 ;  /* 0x0000000704007986 */ /* 0x000fe2000c101124 */
[----:B------:R-:W-:Y:S05]  /*85e0*/  EXIT ;  /* 0x000000000000794d */ /* 0x000fea0003800000 */
.L_x_985:
        /* <DEDUP_REMOVED lines=13> */
.L_x_992:
[----:B----4-:R-:W0:Y:S02]  /*86c0*/  F2I.S64.TRUNC R2, R2 ;  /* 0x0000000200027311 */ /* 0x010e24000020d900 */
[----:B0-----:R-:W-:Y:S01]  /*86d0*/  STG.E.64 desc[UR36][R4.64], R2 ;  /* 0x0000000204007986 */ /* 0x001fe2000c101b24 */
[----:B------:R-:W-:Y:S05]  /*86e0*/  EXIT ;  /* 0x000000000000794d */ /* 0x000fea0003800000 */
.L_x_991:
[----:B------:R-:W-:Y:S02]  /*86f0*/  ISETP.NE.AND P0, PT, R19, RZ, PT ;  /* 0x000000ff1300720c */ /* 0x000fe40003f05270 */
[----:B------:R-:W-:-:S11]  /*8700*/  MOV R0, 0x400000 ;  /* 0x0040000000007802 */ /* 0x000fd60000000f00 */
[----:B------:R-:W-:Y:S05]  /*8710*/  @!P0 BRA `(.L_x_993) ;  /* 0x0000000000108947 */ /* 0x000fea0003800000 */
[----:B------:R-:W-:-:S04]  /*8720*/  PRMT R0, R19, 0x9910, RZ ;  /* 0x0000991013007816 */ /* 0x000fc800000000ff */
[----:B------:R-:W-:-:S13]  /*8730*/  ISETP.NE.AND P0, PT, R0, 0xff, PT ;  /* 0x000000ff0000780c */ /* 0x000fda0003f05270 */
[----:B------:R-:W-:Y:S02]  /*8740*/  @!P0 IMAD.MOV.U32 R0, RZ, RZ, 0x7f800001 ;  /* 0x7f800001ff008424 */ /* 0x000fe400078e00ff */
[----:B------:R-:W-:-:S07]  /*8750*/  @P0 IMAD.MOV.U32 R0, RZ, RZ, R16 ;  /* 0x000000ffff000224 */ /* 0x000fce00078e0010 */
.L_x_993:
[----:B----4-:R-:W0:Y:S02]  /*8760*/  F2I.FTZ.TRUNC.NTZ R3, R0 ;  /* 0x0000000000037305 */ /* 0x010e24000021f100 */
[----:B0-----:R-:W-:Y:S01]  /*8770*/  STG.E desc[UR36][R4.64], R3 ;  /* 0x0000000304007986 */ /* 0x001fe2000c101924 */
[----:B------:R-:W-:Y:S05]  /*8780*/  EXIT ;  /* 0x000000000000794d */ /* 0x000fea0003800000 */
.L_x_990:
[----:B------:R-:W-:Y:S01]  /*8790*/  ISETP.NE.AND P0, PT, R19, RZ, PT ;  /* 0x000000ff1300720c */ /* 0x000fe20003f05270 */
[----:B------:R-:W-:-:S12]  /*87a0*/  HFMA2 R0, -RZ, RZ, 3.814697265625e-06, 0 ;  /* 0x00400000ff007431 */ /* 0x000fd800000001ff */
[----:B------:R-:W-:Y:S05]  /*87b0*/  @!P0 BRA `(.L_x_994) ;  /* 0x0000000000108947 */ /* 0x000fea0003800000 */
[----:B------:R-:W-:-:S04]  /*87c0*/  PRMT R0, R19, 0x9910, RZ ;  /* 0x0000991013007816 */ /* 0x000fc800000000ff */
[----:B------:R-:W-:-:S13]  /*87d0*/  ISETP.NE.AND P0, PT, R0, 0xff, PT ;  /* 0x000000ff0000780c */ /* 0x000fda0003f05270 */
[----:B------:R-:W-:Y:S02]  /*87e0*/  @!P0 IMAD.MOV.U32 R0, RZ, RZ, 0x7f800001 ;  /* 0x7f800001ff008424 */ /* 0x000fe400078e00ff */
[----:B------:R-:W-:-:S07]  /*87f0*/  @P0 IMAD.MOV.U32 R0, RZ, RZ, R16 ;  /* 0x000000ffff000224 */ /* 0x000fce00078e0010 */
.L_x_994:
[----:B----4-:R-:W0:Y:S02]  /*8800*/  F2I.FTZ.TRUNC.NTZ R3, R0 ;  /* 0x0000000000037305 */ /* 0x010e24000021f100 */
[----:B0-----:R-:W-:Y:S01]  /*8810*/  STG.E.U16 desc[UR36][R4.64], R3 ;  /* 0x0000000304007986 */ /* 0x001fe2000c101524 */
[----:B------:R-:W-:Y:S05]  /*8820*/  EXIT ;  /* 0x000000000000794d */ /* 0x000fea0003800000 */
.L_x_984:
[----:B------:R-:W-:-:S13]  /*8830*/  ISETP.GT.AND P0, PT, R0, 0x6, PT ;  /* 0x000000060000780c */ /* 0x000fda0003f04270 */
[----:B------:R-:W-:Y:S05]  /*8840*/  @P0 BRA `(.L_x_995) ;  /* 0x00000000005c0947 */ /* 0x000fea0003800000 */
[----:B------:R-:W-:-:S13]  /*8850*/  ISETP.NE.AND P0, PT, R0, 0x5, PT ;  /* 0x000000050000780c */ /* 0x000fda0003f05270 */
[----:B------:R-:W-:Y:S05]  /*8860*/  @!P0 BRA `(.L_x_996) ;  /* 0x00000000002c8947 */ /* 0x000fea0003800000 */
[----:B------:R-:W-:-:S13]  /*8870*/  ISETP.NE.AND P0, PT, R0, 0x6, PT ;  /* 0x000000060000780c */ /* 0x000fda0003f05270 */
[----:B------:R-:W-:Y:S05]  /*8880*/  @P0 BRA `(.L_x_987) ;  /* 0x0000000c00300947 */ /* 0x000fea0003800000 */
[----:B------:R-:W-:Y:S02]  /*8890*/  ISETP.NE.AND P0, PT, R19, RZ, PT ;  /* 0x000000ff1300720c */ /* 0x000fe40003f05270 */
[----:B----4-:R-:W-:-:S11]  /*88a0*/  MOV R3, 0x400000 ;  /* 0x0040000000037802 */ /* 0x010fd60000000f00 */
[----:B------:R-:W-:Y:S05]  /*88b0*/  @!P0 BRA `(.L_x_997) ;  /* 0x0000000000108947 */ /* 0x000fea0003800000 */
[----:B------:R-:W-:-:S04]  /*88c0*/  PRMT R0, R19, 0x9910, RZ ;  /* 0x0000991013007816 */ /* 0x000fc800000000ff */
[----:B------:R-:W-:-:S13]  /*88d0*/  ISETP.NE.AND P0, PT, R0, 0xff, PT ;  /* 0x000000ff0000780c */ /* 0x000fda0003f05270 */
[----:B------:R-:W-:Y:S02]  /*88e0*/  @!P0 IMAD.MOV.U32 R3, RZ, RZ, 0x7f800001 ;  /* 0x7f800001ff038424 */ /* 0x000fe400078e00ff */
[----:B------:R-:W-:-:S07]  /*88f0*/  @P0 IMAD.MOV.U32 R3, RZ, RZ, R16 ;  /* 0x000000ffff030224 */ /* 0x000fce00078e0010 */
.L_x_997:
[----:B------:R-:W-:Y:S01]  /*8900*/  STG.E desc[UR36][R4.64], R3 ;  /* 0x0000000304007986 */ /* 0x000fe2000c101924 */
[----:B------:R-:W-:Y:S05]  /*8910*/  EXIT ;  /* 0x000000000000794d */ /* 0x000fea0003800000 */
.L_x_996:
[----:B------:R-:W-:Y:S01]  /*8920*/  ISETP.NE.AND P0, PT, R19, RZ, PT ;  /* 0x000000ff1300720c */ /* 0x000fe20003f05270 */
[----:B------:R-:W-:-:S12]  /*8930*/  HFMA2 R0, -RZ, RZ, 3.814697265625e-06, 0 ;  /* 0x00400000ff007431 */ /* 0x000fd800000001ff */
[----:B------:R-:W-:Y:S05]  /*8940*/  @!P0 BRA `(.L_x_998) ;  /* 0x0000000000108947 */ /* 0x000fea0003800000 */
[----:B------:R-:W-:-:S04]  /*8950*/  PRMT R0, R19, 0x9910, RZ ;  /* 0x0000991013007816 */ /* 0x000fc800000000ff */
[----:B------:R-:W-:-:S13]  /*8960*/  ISETP.NE.AND P0, PT, R0, 0xff, PT ;  /* 0x000000ff0000780c */ /* 0x000fda0003f05270 */
[----:B------:R-:W-:Y:S02]  /*8970*/  @!P0 IMAD.MOV.U32 R0, RZ, RZ, 0x7f800001 ;  /* 0x7f800001ff008424 */ /* 0x000fe400078e00ff */
[----:B------:R-:W-:-:S07]  /*8980*/  @P0 IMAD.MOV.U32 R0, RZ, RZ, R16 ;  /* 0x000000ffff000224 */ /* 0x000fce00078e0010 */
.L_x_998:
[----:B------:R-:W-:-:S05]  /*8990*/  F2FP.F16.F32.PACK_AB R0, RZ, R0 ;  /* 0x00000000ff00723e */ /* 0x000fca00000000ff */
[----:B------:R-:W-:Y:S01]  /*89a0*/  STG.E.U16 desc[UR36][R4.64], R0 ;  /* 0x0000000004007986 */ /* 0x000fe2000c101524 */
[----:B------:R-:W-:Y:S05]  /*89b0*/  EXIT ;  /* 0x000000000000794d */ /* 0x000fea0003800000 */
.L_x_995:
[----:B------:R-:W-:-:S13]  /*89c0*/  ISETP.NE.AND P0, PT, R0, 0x7, PT ;  /* 0x000000070000780c */ /* 0x000fda0003f05270 */
[----:B------:R-:W-:Y:S05]  /*89d0*/  @!P0 BRA `(.L_x_999) ;  /* 0x0000000000648947 */ /* 0x000fea0003800000 */
[----:B------:R-:W-:-:S13]  /*89e0*/  ISETP.NE.AND P0, PT, R0, 0x8, PT ;  /* 0x000000080000780c */ /* 0x000fda0003f05270 */
[----:B------:R-:W-:Y:S05]  /*89f0*/  @!P0 BRA `(.L_x_1000) ;  /* 0x0000000000308947 */ /* 0x000fea0003800000 */
[----:B------:R-:W-:-:S13]  /*8a00*/  ISETP.NE.AND P0, PT, R0, 0x9, PT ;  /* 0x000000090000780c */ /* 0x000fda0003f05270 */
[----:B------:R-:W-:Y:S05]  /*8a10*/  @P0 BRA `(.L_x_987) ;  /* 0x0000000800cc0947 */ /* 0x000fea0003800000 */
[----:B------:R-:W-:Y:S01]  /*8a20*/  ISETP.NE.AND P0, PT, R19, RZ, PT ;  /* 0x000000ff1300720c */ /* 0x000fe20003f05270 */
[----:B------:R-:W-:Y:S01]  /*8a30*/  IMAD.MOV.U32 R2, RZ, RZ, 0x400000 ;  /* 0x00400000ff027424 */ /* 0x000fe200078e00ff */
[----:B----4-:R-:W-:-:S11]  /*8a40*/  MOV R3, RZ ;  /* 0x000000ff00037202 */ /* 0x010fd60000000f00 */
[----:B------:R-:W-:Y:S05]  /*8a50*/  @!P0 BRA `(.L_x_1001) ;  /* 0x0000000000108947 */ /* 0x000fea0003800000 */
[----:B------:R-:W-:-:S04]  /*8a60*/  PRMT R0, R19, 0x9910, RZ ;  /* 0x0000991013007816 */ /* 0x000fc800000000ff */
[----:B------:R-:W-:-:S13]  /*8a70*/  ISETP.NE.AND P0, PT, R0, 0xff, PT ;  /* 0x000000ff0000780c */ /* 0x000fda0003f05270 */
[----:B------:R-:W-:Y:S01]  /*8a80*/  @!P0 IMAD.MOV.U32 R2, RZ, RZ, 0x7f800001 ;  /* 0x7f800001ff028424 */ /* 0x000fe200078e00ff */
[----:B------:R-:W-:-:S07]  /*8a90*/  @P0 MOV R2, R16 ;  /* 0x0000001000020202 */ /* 0x000fce0000000f00 */
.L_x_1001:
[----:B------:R-:W-:Y:S01]  /*8aa0*/  STG.E.64 desc[UR36][R4.64], R2 ;  /* 0x0000000204007986 */ /* 0x000fe2000c101b24 */
[----:B------:R-:W-:Y:S05]  /*8ab0*/  EXIT ;  /* 0x000000000000794d */ /* 0x000fea0003800000 */
.L_x_1000:
[----:B------:R-:W-:Y:S01]  /*8ac0*/  ISETP.NE.AND P0, PT, R19, RZ, PT ;  /* 0x000000ff1300720c */ /* 0x000fe20003f05270 */
[----:B------:R-:W-:-:S12]  /*8ad0*/  IMAD.MOV.U32 R0, RZ, RZ, 0x400000 ;  /* 0x00400000ff007424 */ /* 0x000fd800078e00ff */
[----:B------:R-:W-:Y:S05]  /*8ae0*/  @!P0 BRA `(.L_x_1002) ;  /* 0x0000000000108947 */ /* 0x000fea0003800000 */
[----:B------:R-:W-:-:S04]  /*8af0*/  PRMT R0, R19, 0x9910, RZ ;  /* 0x0000991013007816 */ /* 0x000fc800000000ff */
[----:B------:R-:W-:-:S13]  /*8b00*/  ISETP.NE.AND P0, PT, R0, 0xff, PT ;  /* 0x000000ff0000780c */ /* 0x000fda0003f05270 */
[----:B------:R-:W-:Y:S01]  /*8b10*/  @!P0 IMAD.MOV.U32 R0, RZ, RZ, 0x7f800001 ;  /* 0x7f800001ff008424 */ /* 0x000fe200078e00ff */
[----:B------:R-:W-:-:S07]  /*8b20*/  @P0 MOV R0, R16 ;  /* 0x0000001000000202 */ /* 0x000fce0000000f00 */
.L_x_1002:
[----:B------:R-:W-:-:S04]  /*8b30*/  F2FP.F16.F32.PACK_AB R0, RZ, R0 ;  /* 0x00000000ff00723e */ /* 0x000fc800000000ff */
[----:B------:R-:W-:-:S05]  /*8b40*/  PRMT R0, R0, 0x5410, RZ ;  /* 0x0000541000007816 */ /* 0x000fca00000000ff */
[----:B------:R-:W-:Y:S01]  /*8b50*/  STG.E desc[UR36][R4.64], R0 ;  /* 0x0000000004007986 */ /* 0x000fe2000c101924 */
[----:B------:R-:W-:Y:S05]  /*8b60*/  EXIT ;  /* 0x000000000000794d */ /* 0x000fea0003800000 */
.L_x_999:
[----:B------:R-:W-:Y:S01]  /*8b70*/  ISETP.NE.AND P0, PT, R19, RZ, PT ;  /* 0x000000ff1300720c */ /* 0x000fe20003f05270 */
[----:B------:R-:W-:Y:S02]  /*8b80*/  IMAD.MOV.U32 R2, RZ, RZ, 0x0 ;  /* 0x00000000ff027424 */ /* 0x000fe400078e00ff */
[----:B----4-:R-:W-:-:S10]  /*8b90*/  IMAD.MOV.U32 R3, RZ, RZ, 0x38000000 ;  /* 0x38000000ff037424 */ /* 0x010fd400078e00ff */
[----:B------:R-:W-:Y:S05]  /*8ba0*/  @!P0 BRA `(.L_x_1003) ;  /* 0x0000000000188947 */ /* 0x000fea0003800000 */
[----:B------:R-:W-:-:S04]  /*8bb0*/  PRMT R0, R19, 0x9910, RZ ;  /* 0x0000991013007816 */ /* 0x000fc800000000ff */
[----:B------:R-:W-:-:S13]  /*8bc0*/  ISETP.NE.AND P0, PT, R0, 0xff, PT ;  /* 0x000000ff0000780c */ /* 0x000fda0003f05270 */
[----:B------:R-:W-:Y:S01]  /*8bd0*/  @!P0 MOV R2, 0x20000000 ;  /* 0x2000000000028802 */ /* 0x000fe20000000f00 */
[----:B------:R-:W-:Y:S01]  /*8be0*/  @!P0 IMAD.MOV.U32 R3, RZ, RZ, 0x7ff80000 ;  /* 0x7ff80000ff038424 */ /* 0x000fe200078e00ff */
[----:B-1----:R-:W-:Y:S01]  /*8bf0*/  @P0 MOV R3, R23 ;  /* 0x0000001700030202 */ /* 0x002fe20000000f00 */
[----:B------:R-:W-:-:S07]  /*8c00*/  @P0 IMAD.MOV.U32 R2, RZ, RZ, R22 ;  /* 0x000000ffff020224 */ /* 0x000fce00078e0016 */
.L_x_1003:
[----:B------:R-:W-:Y:S01]  /*8c10*/  STG.E.64 desc[UR36][R4.64], R2 ;  /* 0x0000000204007986 */ /* 0x000fe2000c101b24 */
[----:B------:R-:W-:Y:S05]  /*8c20*/  EXIT ;  /* 0x000000000000794d */ /* 0x000fea0003800000 */
.L_x_983:
        /* <DEDUP_REMOVED lines=10> */
.L_x_1006:
[----:B------:R-:W-:Y:S02]  /*8cd0*/  ISETP.NE.AND P0, PT, R19, RZ, PT ;  /* 0x000000ff1300720c */ /* 0x000fe40003f05270 */
[----:B------:R-:W-:Y:S01]  /*8ce0*/  CS2R R10, SRZ ;  /* 0x00000000000a7805 */ /* 0x000fe2000001ff00 */
[----:B----4-:R-:W-:Y:S02]  /*8cf0*/  IMAD.MOV.U32 R8, RZ, RZ, 0x0 ;  /* 0x00000000ff087424 */ /* 0x010fe400078e00ff */
[----:B------:R-:W-:-:S08]  /*8d00*/  IMAD.MOV.U32 R9, RZ, RZ, 0x38000000 ;  /* 0x38000000ff097424 */ /* 0x000fd000078e00ff */
[----:B------:R-:W-:Y:S05]  /*8d10*/  @!P0 BRA `(.L_x_1007) ;  /* 0x0000000000188947 */ /* 0x000fea0003800000 */
[----:B------:R-:W-:-:S04]  /*8d20*/  PRMT R0, R19, 0x9910, RZ ;  /* 0x0000991013007816 */ /* 0x000fc800000000ff */
[----:B------:R-:W-:-:S13]  /*8d30*/  ISETP.NE.AND P0, PT, R0, 0xff, PT ;  /* 0x000000ff0000780c */ /* 0x000fda0003f05270 */
[----:B------:R-:W-:Y:S01]  /*8d40*/  @!P0 MOV R8, 0x20000000 ;  /* 0x2000000000088802 */ /* 0x000fe20000000f00 */
[----:B------:R-:W-:Y:S01]  /*8d50*/  @!P0 IMAD.MOV.U32 R9, RZ, RZ, 0x7ff80000 ;  /* 0x7ff80000ff098424 */ /* 0x000fe200078e00ff */
[----:B-1----:R-:W-:Y:S01]  /*8d60*/  @P0 MOV R9, R23 ;  /* 0x0000001700090202 */ /* 0x002fe20000000f00 */
[----:B------:R-:W-:-:S07]  /*8d70*/  @P0 IMAD.MOV.U32 R8, RZ, RZ, R22 ;  /* 0x000000ffff080224 */ /* 0x000fce00078e0016 */
.L_x_1007:
[----:B------:R-:W-:Y:S01]  /*8d80*/  STG.E.128 desc[UR36][R4.64], R8 ;  /* 0x0000000804007986 */ /* 0x000fe2000c101d24 */
[----:B------:R-:W-:Y:S05]  /*8d90*/  EXIT ;  /* 0x000000000000794d */ /* 0x000fea0003800000 */
.L_x_1005:
        /* <DEDUP_REMOVED lines=13> */
.L_x_1010:
[----:B------:R-:W-:Y:S01]  /*8e70*/  ISETP.GT.U32.AND P0, PT, R0, 0x43efffff, PT ;  /* 0x43efffff0000780c */ /* 0x000fe20003f04070 */
[----:B----4-:R-:W-:-:S12]  /*8e80*/  IMAD.MOV.U32 R3, RZ, RZ, 0x7f ;  /* 0x0000007fff037424 */ /* 0x010fd800078e00ff */
[----:B------:R-:W-:Y:S05]  /*8e90*/  @P0 BRA `(.L_x_1011) ;  /* 0x0000000000100947 */ /* 0x000fea0003800000 */
[----:B------:R-:W-:-:S13]  /*8ea0*/  ISETP.GE.U32.AND P0, PT, R0, 0x3c800000, PT ;  /* 0x3c8000000000780c */ /* 0x000fda0003f06070 */
[----:B------:R-:W-:-:S05]  /*8eb0*/  @P0 VIADD R3, R0, 0x407ffff ;  /* 0x0407ffff00030836 */ /* 0x000fca0000000000 */
[----:B------:R-:W-:Y:S01]  /*8ec0*/  @P0 SHF.R.U32.HI R3, RZ, 0x14, R3 ;  /* 0x00000014ff030819 */ /* 0x000fe20000011603 */
[----:B------:R-:W-:-:S07]  /*8ed0*/  @!P0 FADD.FTZ R3, R0, 16384 ;  /* 0x4680000000038421 */ /* 0x000fce0000010000 */
.L_x_1011:
[----:B------:R-:W-:Y:S01]  /*8ee0*/  STG.E.U8 desc[UR36][R4.64], R3 ;  /* 0x0000000304007986 */ /* 0x000fe2000c101124 */
[----:B------:R-:W-:Y:S05]  /*8ef0*/  EXIT ;  /* 0x000000000000794d */ /* 0x000fea0003800000 */
.L_x_1009:
[----:B------:R-:W-:Y:S01]  /*8f00*/  ISETP.NE.AND P0, PT, R19, RZ, PT ;  /* 0x000000ff1300720c */ /* 0x000fe20003f05270 */
[----:B------:R-:W-:-:S12]  /*8f10*/  HFMA2 R0, -RZ, RZ, 3.814697265625e-06, 0 ;  /* 0x00400000ff007431 */ /* 0x000fd800000001ff */
[----:B------:R-:W-:Y:S05]  /*8f20*/  @!P0 BRA `(.L_x_1012) ;  /* 0x0000000000108947 */ /* 0x000fea0003800000 */
[----:B------:R-:W-:-:S04]  /*8f30*/  PRMT R0, R19, 0x9910, RZ ;  /* 0x0000991013007816 */ /* 0x000fc800000000ff */
[----:B------:R-:W-:-:S13]  /*8f40*/  ISETP.NE.AND P0, PT, R0, 0xff, PT ;  /* 0x000000ff0000780c */ /* 0x000fda0003f05270 */
[----:B------:R-:W-:Y:S02]  /*8f50*/  @!P0 IMAD.MOV.U32 R0, RZ, RZ, 0x7f800001 ;  /* 0x7f800001ff008424 */ /* 0x000fe400078e00ff */
[----:B------:R-:W-:-:S07]  /*8f60*/  @P0 IMAD.MOV.U32 R0, RZ, RZ, R16 ;  /* 0x000000ffff000224 */ /* 0x000fce00078e0010 */
.L_x_1012:
[----:B------:R-:W-:-:S13]  /*8f70*/  ISETP.GT.U32.AND P0, PT, R0, 0x477fffff, PT ;  /* 0x477fffff0000780c */ /* 0x000fda0003f04070 */
[----:B------:R-:W-:Y:S05]  /*8f80*/  @P0 BRA `(.L_x_1013) ;  /* 0x0000000000200947 */ /* 0x000fea0003800000 */
[----:B------:R-:W-:-:S13]  /*8f90*/  ISETP.GE.U32.AND P0, PT, R0, 0x38800000, PT ;  /* 0x388000000000780c */ /* 0x000fda0003f06070 */
[----:B------:R-:W-:-:S04]  /*8fa0*/  @P0 IADD3 R2, PT, PT, R0, 0x80fffff, RZ ;  /* 0x080fffff00020810 */ /* 0x000fc80007ffe0ff */
[----:B----4-:R-:W-:-:S05]  /*8fb0*/  @P0 SHF.R.U32.HI R3, RZ, 0x15, R2 ;  /* 0x00000015ff030819 */ /* 0x010fca0000011602 */
[----:B------:R0:W-:Y:S01]  /*8fc0*/  @P0 STG.E.U8 desc[UR36][R4.64], R3 ;  /* 0x0000000304000986 */ /* 0x0001e2000c101124 */
[----:B------:R-:W-:Y:S05]  /*8fd0*/  @P0 EXIT ;  /* 0x000000000000094d */ /* 0x000fea0003800000 */
[----:B0-----:R-:W-:-:S05]  /*8fe0*/  FADD.FTZ R3, R0, 128 ;  /* 0x4300000000037421 */ /* 0x001fca0000010000 */
[----:B------:R-:W-:Y:S01]  /*8ff0*/  STG.E.U8 desc[UR36][R4.64], R3 ;  /* 0x0000000304007986 */ /* 0x000fe2000c101124 */
[----:B------:R-:W-:Y:S05]  /*9000*/  EXIT ;  /* 0x000000000000794d */ /* 0x000fea0003800000 */
.L_x_1013:
[----:B----4-:R-:W-:Y:S01]  /*9010*/  IMAD.MOV.U32 R3, RZ, RZ, 0x7f ;  /* 0x0000007fff037424 */ /* 0x010fe200078e00ff */
[----:B------:R-:W-:-:S04]  /*9020*/  ISETP.GT.U32.AND P0, PT, R0, 0x7f800000, PT ;  /* 0x7f8000000000780c */ /* 0x000fc80003f04070 */
[----:B------:R-:W-:-:S05]  /*9030*/  SEL R3, R3, 0x7c, P0 ;  /* 0x0000007c03037807 */ /* 0x000fca0000000000 */
[----:B------:R-:W-:Y:S01]  /*9040*/  STG.E.U8 desc[UR36][R4.64], R3 ;  /* 0x0000000304007986 */ /* 0x000fe2000c101124 */
[----:B------:R-:W-:Y:S05]  /*9050*/  EXIT ;  /* 0x000000000000794d */ /* 0x000fea0003800000 */
.L_x_1008:
[----:B------:R-:W-:Y:S01]  /*9060*/  ISETP.NE.AND P0, PT, R19, RZ, PT ;  /* 0x000000ff1300720c */ /* 0x000fe20003f05270 */
[----:B------:R-:W-:-:S12]  /*9070*/  IMAD.MOV.U32 R0, RZ, RZ, 0x400000 ;  /* 0x00400000ff007424 */ /* 0x000fd800078e00ff */
[----:B------:R-:W-:Y:S05]  /*9080*/  @!P0 BRA `(.L_x_1014) ;  /* 0x0000000000108947 */ /* 0x000fea0003800000 */
[----:B------:R-:W-:-:S04]  /*9090*/  PRMT R0, R19, 0x9910, RZ ;  /* 0x0000991013007816 */ /* 0x000fc800000000ff */
[----:B------:R-:W-:-:S13]  /*90a0*/  ISETP.NE.AND P0, PT, R0, 0xff, PT ;  /* 0x000000ff0000780c */ /* 0x000fda0003f05270 */
[----:B------:R-:W-:Y:S01]  /*90b0*/  @!P0 MOV R0, 0x7f800001 ;  /* 0x7f80000100008802 */ /* 0x000fe20000000f00 */
[----:B------:R-:W-:-:S07]  /*90c0*/  @P0 IMAD.MOV.U32 R0, RZ, RZ, R16 ;  /* 0x000000ffff000224 */ /* 0x000fce00078e0010 */
.L_x_1014:
[----:B------:R-:W-:-:S05]  /*90d0*/  F2FP.BF16.F32.PACK_AB R0, RZ, R0 ;  /* 0x00000000ff00723e */ /* 0x000fca00000010ff */
[----:B------:R-:W-:Y:S01]  /*90e0*/  STG.E.U16 desc[UR36][R4.64], R0 ;  /* 0x0000000004007986 */ /* 0x000fe2000c101524 */
[----:B------:R-:W-:Y:S05]  /*90f0*/  EXIT ;  /* 0x000000000000794d */ /* 0x000fea0003800000 */
.L_x_1004:
        /* <DEDUP_REMOVED lines=15> */
.L_x_1018:
[----:B----4-:R-:W0:Y:S02]  /*91f0*/  F2I.FTZ.U32.TRUNC.NTZ R3, R0 ;  /* 0x0000000000037305 */ /* 0x010e24000021f000 */
[----:B0-----:R-:W-:Y:S01]  /*9200*/  STG.E.U16 desc[UR36][R4.64], R3 ;  /* 0x0000000304007986 */ /* 0x001fe2000c101524 */
[----:B------:R-:W-:Y:S05]  /*9210*/  EXIT ;  /* 0x000000000000794d */ /* 0x000fea0003800000 */
.L_x_1017:
[----:B------:R-:W-:Y:S01]  /*9220*/  ISETP.NE.AND P0, PT, R19, RZ, PT ;  /* 0x000000ff1300720c */ /* 0x000fe20003f05270 */
[----:B------:R-:W-:-:S12]  /*9230*/  IMAD.MOV.U32 R0, RZ, RZ, 0x400000 ;  /* 0x00400000ff007424 */ /* 0x000fd800078e00ff */
[----:B------:R-:W-:Y:S05]  /*9240*/  @!P0 BRA `(.L_x_1019) ;  /* 0x0000000000108947 */ /* 0x000fea0003800000 */
[----:B------:R-:W-:-:S04]  /*9250*/  PRMT R0, R19, 0x9910, RZ ;  /* 0x0000991013007816 */ /* 0x000fc800000000ff */
[----:B------:R-:W-:-:S13]  /*9260*/  ISETP.NE.AND P0, PT, R0, 0xff, PT ;  /* 0x000000ff0000780c */ /* 0x000fda0003f05270 */
[----:B------:R-:W-:Y:S01]  /*9270*/  @!P0 MOV R0, 0x7f800001 ;  /* 0x7f80000100008802 */ /* 0x000fe20000000f00 */
[----:B------:R-:W-:-:S07]  /*9280*/  @P0 IMAD.MOV.U32 R0, RZ, RZ, R16 ;  /* 0x000000ffff000224 */ /* 0x000fce00078e0010 */
.L_x_1019:
        /* <DEDUP_REMOVED lines=13> */
.L_x_1020:
[----:B------:R-:W-:Y:S01]  /*9360*/  STG.E.U8 desc[UR36][R4.64], R2 ;  /* 0x0000000204007986 */ /* 0x000fe2000c101124 */
[----:B------:R-:W-:Y:S05]  /*9370*/  EXIT ;  /* 0x000000000000794d */ /* 0x000fea0003800000 */
.L_x_1016:
[----:B------:R-:W-:Y:S01]  /*9380*/  ISETP.NE.AND P0, PT, R19, RZ, PT ;  /* 0x000000ff1300720c */ /* 0x000fe20003f05270 */
[----:B------:R-:W-:-:S12]  /*9390*/  IMAD.MOV.U32 R0, RZ, RZ, 0x400000 ;  /* 0x00400000ff007424 */ /* 0x000fd800078e00ff */
[----:B------:R-:W-:Y:S05]  /*93a0*/  @!P0 BRA `(.L_x_1021) ;  /* 0x0000000000108947 */ /* 0x000fea0003800000 */
[----:B------:R-:W-:-:S04]  /*93b0*/  PRMT R0, R19, 0x9910, RZ ;  /* 0x0000991013007816 */ /* 0x000fc800000000ff */
[----:B------:R-:W-:-:S13]  /*93c0*/  ISETP.NE.AND P0, PT, R0, 0xff, PT ;  /* 0x000000ff0000780c */ /* 0x000fda0003f05270 */
[----:B------:R-:W-:Y:S01]  /*93d0*/  @!P0 MOV R0, 0x7f800001 ;  /* 0x7f80000100008802 */ /* 0x000fe20000000f00 */
[----:B------:R-:W-:-:S07]  /*93e0*/  @P0 IMAD.MOV.U32 R0, RZ, RZ, R16 ;  /* 0x000000ffff000224 */ /* 0x000fce00078e0010 */
.L_x_1021:
        /* <DEDUP_REMOVED lines=13> */
.L_x_1022:
[----:B------:R-:W-:Y:S01]  /*94c0*/  STG.E.U8 desc[UR36][R4.64], R2 ;  /* 0x0000000204007986 */ /* 0x000fe2000c101124 */
[----:B------:R-:W-:Y:S05]  /*94d0*/  EXIT ;  /* 0x000000000000794d */ /* 0x000fea0003800000 */
.L_x_1015:
[----:B------:R-:W-:-:S13]  /*94e0*/  ISETP.NE.AND P0, PT, R0, 0x1c, PT ;  /* 0x0000001c0000780c */ /* 0x000fda0003f05270 */
[----:B------:R-:W-:Y:S05]  /*94f0*/  @!P0 BRA `(.L_x_1023) ;  /* 0x0000000000808947 */ /* 0x000fea0003800000 */
[----:B------:R-:W-:-:S13]  /*9500*/  ISETP.NE.AND P0, PT, R0, 0x1d, PT ;  /* 0x0000001d0000780c */ /* 0x000fda0003f05270 */
[----:B------:R-:W-:Y:S05]  /*9510*/  @!P0 BRA `(.L_x_1024) ;  /* 0x0000000000508947 */ /* 0x000fea0003800000 */
[----:B------:R-:W-:-:S13]  /*9520*/  ISETP.NE.AND P0, PT, R0, 0x2c, PT ;  /* 0x0000002c0000780c */ /* 0x000fda0003f05270 */
[----:B------:R0:W-:Y:S01]  /*9530*/  @!P0 STG.E.U8 desc[UR36][R4.64], R19 ;  /* 0x0000001304008986 */ /* 0x0001e2000c101124 */
[----:B------:R-:W-:Y:S05]  /*9540*/  @!P0 EXIT ;  /* 0x000000000000894d */ /* 0x000fea0003800000 */
.L_x_987:
[----:B------:R-:W-:Y:S01]  /*9550*/  MOV R0, 0x0 ;  /* 0x0000000000007802 */ /* 0x000fe20000000f00 */
[----:B------:R-:W0:Y:S01]  /*9560*/  LDCU.64 UR4, c[0x4][0x190] ;  /* 0x01003200ff0477ac */ /* 0x000e220008000a00 */
[----:B------:R-:W-:Y:S02]  /*9570*/  HFMA2 R12, -RZ, RZ, 0, 5.9604644775390625e-08 ;  /* 0x00000001ff0c7431 */ /* 0x000fe400000001ff */
[----:B----4-:R-:W-:Y:S01]  /*9580*/  IMAD.MOV.U32 R8, RZ, RZ, 0x65 ;  /* 0x00000065ff087424 */ /* 0x010fe200078e00ff */
[----:B------:R2:W3:Y:S01]  /*9590*/  LDC.64 R2, c[0x4][R0] ;  /* 0x0100000000027b82 */ /* 0x0004e20000000a00 */
[----:B------:R-:W4:Y:S01]  /*95a0*/  LDCU.64 UR6, c[0x4][0x198] ;  /* 0x01003300ff0677ac */ /* 0x000f220008000a00 */
[----:B------:R-:W-:Y:S01]  /*95b0*/  IMAD.MOV.U32 R13, RZ, RZ, RZ ;  /* 0x000000ffff0d7224 */ /* 0x000fe200078e00ff */
[----:B------:R-:W5:Y:S01]  /*95c0*/  LDCU.64 UR8, c[0x4][0x90] ;  /* 0x01001200ff0877ac */ /* 0x000f620008000a00 */
[----:B0-----:R-:W-:Y:S01]  /*95d0*/  IMAD.U32 R4, RZ, RZ, UR4 ;  /* 0x00000004ff047e24 */ /* 0x001fe2000f8e00ff */
[----:B------:R-:W-:Y:S01]  /*95e0*/  MOV R5, UR5 ;  /* 0x0000000500057c02 */ /* 0x000fe20008000f00 */
[----:B----4-:R-:W-:-:S02]  /*95f0*/  IMAD.U32 R6, RZ, RZ, UR6 ;  /* 0x00000006ff067e24 */ /* 0x010fc4000f8e00ff */
[----:B------:R-:W-:Y:S01]  /*9600*/  IMAD.U32 R7, RZ, RZ, UR7 ;  /* 0x00000007ff077e24 */ /* 0x000fe2000f8e00ff */
[----:B-----5:R-:W-:Y:S01]  /*9610*/  MOV R10, UR8 ;  /* 0x00000008000a7c02 */ /* 0x020fe20008000f00 */
[----:B--2---:R-:W-:-:S07]  /*9620*/  IMAD.U32 R11, RZ, RZ, UR9 ;  /* 0x00000009ff0b7e24 */ /* 0x004fce000f8e00ff */
[----:B------:R-:W-:-:S07]  /*9630*/  LEPC R20, `(.L_x_1025) ;  /* 0x000000001014794e */ /* 0x000fce0000000000 */
[----:B-1-3--:R-:W-:Y:S05]  /*9640*/  CALL.ABS.NOINC R2 ;  /* 0x0000000002007343 */ /* 0x00afea0003c00000 */
.L_x_1025:
[----:B------:R-:W-:Y:S05]  /*9650*/  EXIT ;  /* 0x000000000000794d */ /* 0x000fea0003800000 */
.L_x_1024:
[----:B------:R-:W-:Y:S01]  /*9660*/  ISETP.NE.AND P0, PT, R19, RZ, PT ;  /* 0x000000ff1300720c */ /* 0x000fe20003f05270 */
[----:B------:R-:W-:-:S12]  /*9670*/  IMAD.MOV.U32 R2, RZ, RZ, 0x400000 ;  /* 0x00400000ff027424 */ /* 0x000fd800078e00ff */
[----:B------:R-:W-:Y:S05]  /*9680*/  @!P0 BRA `(.L_x_1026) ;  /* 0x0000000000108947 */ /* 0x000fea0003800000 */
[----:B------:R-:W-:-:S04]  /*9690*/  PRMT R0, R19, 0x9910, RZ ;  /* 0x0000991013007816 */ /* 0x000fc800000000ff */
[----:B------:R-:W-:-:S13]  /*96a0*/  ISETP.NE.AND P0, PT, R0, 0xff, PT ;  /* 0x000000ff0000780c */ /* 0x000fda0003f05270 */
[----:B------:R-:W-:Y:S01]  /*96b0*/  @!P0 MOV R2, 0x7f800001 ;  /* 0x7f80000100028802 */ /* 0x000fe20000000f00 */
[----:B------:R-:W-:-:S07]  /*96c0*/  @P0 IMAD.MOV.U32 R2, RZ, RZ, R16 ;  /* 0x000000ffff020224 */ /* 0x000fce00078e0010 */
.L_x_1026:
[----:B----4-:R-:W0:Y:S02]  /*96d0*/  F2I.U64.TRUNC R2, R2 ;  /* 0x0000000200027311 */ /* 0x010e24000020d800 */
[----:B0-----:R-:W-:Y:S01]  /*96e0*/  STG.E.64 desc[UR36][R4.64], R2 ;  /* 0x0000000204007986 */ /* 0x001fe2000c101b24 */
[----:B------:R-:W-:Y:S05]  /*96f0*/  EXIT ;  /* 0x000000000000794d */ /* 0x000fea0003800000 */
.L_x_1023:
[----:B------:R-:W-:Y:S01]  /*9700*/  ISETP.NE.AND P0, PT, R19, RZ, PT ;  /* 0x000000ff1300720c */ /* 0x000fe20003f05270 */
[----:B------:R-:W-:-:S12]  /*9710*/  IMAD.MOV.U32 R0, RZ, RZ, 0x400000 ;  /* 0x00400000ff007424 */ /* 0x000fd800078e00ff */
[----:B------:R-:W-:Y:S05]  /*9720*/  @!P0 BRA `(.L_x_1027) ;  /* 0x0000000000108947 */ /* 0x000fea0003800000 */
[----:B------:R-:W-:-:S04]  /*9730*/  PRMT R0, R19, 0x9910, RZ ;  /* 0x0000991013007816 */ /* 0x000fc800000000ff */
[----:B------:R-:W-:-:S13]  /*9740*/  ISETP.NE.AND P0, PT, R0, 0xff, PT ;  /* 0x000000ff0000780c */ /* 0x000fda0003f05270 */
[----:B------:R-:W-:Y:S01]  /*9750*/  @!P0 MOV R0, 0x7f800001 ;  /* 0x7f80000100008802 */ /* 0x000fe20000000f00 */
[----:B------:R-:W-:-:S07]  /*9760*/  @P0 IMAD.MOV.U32 R0, RZ, RZ, R16 ;  /* 0x000000ffff000224 */ /* 0x000fce00078e0010 */
.L_x_1027:
[----:B----4-:R-:W0:Y:S02]  /*9770*/  F2I.FTZ.U32.TRUNC.NTZ R3, R0 ;  /* 0x0000000000037305 */ /* 0x010e24000021f000 */
[----:B0-----:R-:W-:Y:S01]  /*9780*/  STG.E desc[UR36][R4.64], R3 ;  /* 0x0000000304007986 */ /* 0x001fe2000c101924 */
[----:B------:R-:W-:Y:S05]  /*9790*/  EXIT ;  /* 0x000000000000794d */ /* 0x000fea0003800000 */
.L_x_1028:
        /* <DEDUP_REMOVED lines=14> */
.L_x_7288:


//--------------------- .text._ZN2at6native27unrolled_elementwise_kernelINS0_11FillFunctorIN3c1014Float8_e8m0fnuEEESt5arrayIPcLm1EELi4E23TrivialOffsetCalculatorILi0EjES9_ILi1EjENS0_6memory12LoadWithCastILi0EEENSC_13StoreWithCastILi1EEEEEviT_T0_T2_T3_T4_T5_ --------------------------
	.section	.text._ZN2at6native27unrolled_elementwise_kernelINS0_11FillFunctorIN3c1014Float8_e8m0fnuEEESt5arrayIPcLm1EELi4E23TrivialOffsetCalculatorILi0EjES9_ILi1EjENS0_6memory12LoadWithCastILi0EEENSC_13StoreWithCastILi1EEEEEviT_T0_T2_T3_T4_T5_,"ax",@progbits
	.align	128
        .global         _ZN2at6native27unrolled_elementwise_kernelINS0_11FillFunctorIN3c1014Float8_e8m0fnuEEESt5arrayIPcLm1EELi4E23TrivialOffsetCalculatorILi0EjES9_ILi1EjENS0_6memory12LoadWithCastILi0EEENSC_13StoreWithCastILi1EEEEEviT_T0_T2_T3_T4_T5_
        .type           _ZN2at6native27unrolled_elementwise_kernelINS0_11FillFunctorIN3c1014Float8_e8m0fnuEEESt5arrayIPcLm1EELi4E23TrivialOffsetCalculatorILi0EjES9_ILi1EjENS0_6memory12LoadWithCastILi0EEENSC_13StoreWithCastILi1EEEEEviT_T0_T2_T3_T4_T5_,@function
        .size           _ZN2at6native27unrolled_elementwise_kernelINS0_11FillFunctorIN3c1014Float8_e8m0fnuEEESt5arrayIPcLm1EELi4E23TrivialOffsetCalculatorILi0EjES9_ILi1EjENS0_6memory12LoadWithCastILi0EEENSC_13StoreWithCastILi1EEEEEviT_T0_T2_T3_T4_T5_,(.L_x_7289 - _ZN2at6native27unrolled_elementwise_kernelINS0_11FillFunctorIN3c1014Float8_e8m0fnuEEESt5arrayIPcLm1EELi4E23TrivialOffsetCalculatorILi0EjES9_ILi1EjENS0_6memory12LoadWithCastILi0EEENSC_13StoreWithCastILi1EEEEEviT_T0_T2_T3_T4_T5_)
        .other          _ZN2at6native27unrolled_elementwise_kernelINS0_11FillFunctorIN3c1014Float8_e8m0fnuEEESt5arrayIPcLm1EELi4E23TrivialOffsetCalculatorILi0EjES9_ILi1EjENS0_6memory12LoadWithCastILi0EEENSC_13StoreWithCastILi1EEEEEviT_T0_T2_T3_T4_T5_,@"STO_CUDA_ENTRY STV_DEFAULT"
_ZN2at6native27unrolled_elementwise_kernelINS0_11FillFunctorIN3c1014Float8_e8m0fnuEEESt5arrayIPcLm1EELi4E23TrivialOffsetCalculatorILi0EjES9_ILi1EjENS0_6memory12LoadWithCastILi0EEENSC_13StoreWithCastILi1EEEEEviT_T0_T2_T3_T4_T5_:
.text._ZN2at6native27unrolled_elementwise_kernelINS0_11FillFunctorIN3c1014Float8_e8m0fnuEEESt5arrayIPcLm1EELi4E23TrivialOffsetCalculatorILi0EjES9_ILi1EjENS0_6memory12LoadWithCastILi0EEENSC_13StoreWithCastILi1EEEEEviT_T0_T2_T3_T4_T5_:
[----:B------:R-:W0:Y:S01]  /*0000*/  LDC R1, c[0x0][0x37c] ;  /* 0x0000df00ff017b82 */ /* 0x000e220000000800 */
[----:B------:R-:W1:Y:S07]  /*0010*/  S2R R16, SR_CTAID.X ;  /* 0x0000000000107919 */ /* 0x000e6e0000002500 */
[----:B------:R-:W1:Y:S01]  /*0020*/  LDC R19, c[0x0][0x380] ;  /* 0x0000e000ff137b82 */ /* 0x000e620000000800 */
[----:B------:R-:W2:Y:S01]  /*0030*/  LDCU.64 UR36, c[0x0][0x358] ;  /* 0x00006b00ff2477ac */ /* 0x000ea20008000a00 */
[----:B------:R-:W-:Y:S01]  /*0040*/  BSSY.RECONVERGENT B6, `(.L_x_1029) ;  /* 0x0000161000067945 */ /* 0x000fe20003800200 */
[----:B------:R-:W3:Y:S05]  /*0050*/  S2R R22, SR_TID.X ;  /* 0x0000000000167919 */ /* 0x000eea0000002100 */
[----:B------:R-:W4:Y:S08]  /*0060*/  LDC.U8 R17, c[0x0][0x384] ;  /* 0x0000e100ff117b82 */ /* 0x000f300000000000 */
[----:B------:R-:W5:Y:S01]  /*0070*/  LDC.U8 R18, c[0x0][0x39c] ;  /* 0x0000e700ff127b82 */ /* 0x000f620000000000 */
[----:B-1----:R-:W-:-:S05]  /*0080*/  IMAD R19, R16, -0x200, R19 ;  /* 0xfffffe0010137824 */ /* 0x002fca00078e0213 */
[----:B---3--:R-:W-:-:S13]  /*0090*/  ISETP.GE.AND P0, PT, R22, R19, PT ;  /* 0x000000131600720c */ /* 0x008fda0003f06270 */
[----:B0-2-45:R-:W-:Y:S05]  /*00a0*/  @P0 BRA `(.L_x_1030) ;  /* 0x0000001400680947 */ /* 0x035fea0003800000 */
[----:B------:R-:W0:Y:S01]  /*00b0*/  LDCU UR4, c[0x0][0x3a0] ;  /* 0x00007400ff0477ac */ /* 0x000e220008000800 */
[----:B------:R-:W1:Y:S01]  /*00c0*/  LDC.64 R2, c[0x0][0x388] ;  /* 0x0000e200ff027b82 */ /* 0x000e620000000a00 */
[----:B------:R-:W-:Y:S01]  /*00d0*/  IMAD R0, R16, 0x200, R22 ;  /* 0x0000020010007824 */ /* 0x000fe200078e0216 */
[----:B------:R-:W-:Y:S01]  /*00e0*/  PRMT R4, R18, 0x9910, RZ ;  /* 0x0000991012047816 */ /* 0x000fe200000000ff */
[----:B------:R-:W-:Y:S02]  /*00f0*/  VIADD R22, R22, 0x80 ;  /* 0x0000008016167836 */ /* 0x000fe40000000000 */
[----:B0-----:R-:W-:Y:S02]  /*0100*/  IMAD R5, R0, UR4, RZ ;  /* 0x0000000400057c24 */ /* 0x001fe4000f8e02ff */
[----:B------:R-:W-:-:S05]  /*0110*/  IMAD.MOV.U32 R0, RZ, RZ, R4 ;  /* 0x000000ffff007224 */ /* 0x000fca00078e0004 */
[----:B------:R-:W-:Y:S02]  /*0120*/  ISETP.GT.AND P0, PT, R0, 0x9, PT ;  /* 0x000000090000780c */ /* 0x000fe40003f04270 */
[----:B-1----:R-:W-:-:S05]  /*0130*/  IADD3 R2, P1, PT, R5, R2, RZ ;  /* 0x0000000205027210 */ /* 0x002fca0007f3e0ff */
[----:B------:R-:W-:-:S06]  /*0140*/  IMAD.X R3, RZ, RZ, R3, P1 ;  /* 0x000000ffff037224 */ /* 0x000fcc00008e0603 */
        /* <DEDUP_REMOVED lines=14> */
[----:B------:R-:W-:Y:S02]  /*0230*/  @P0 IMAD.SHL.U32 R4, R17, 0x800000, RZ ;  /* 0x0080000011040824 */ /* 0x000fe400078e00ff */
[----:B------:R-:W-:-:S03]  /*0240*/  @!P0 IMAD.MOV.U32 R0, RZ, RZ, 0x7f800001 ;  /* 0x7f800001ff008424 */ /* 0x000fc600078e00ff */
[----:B------:R-:W-:-:S07]  /*0250*/  @P0 LOP3.LUT R0, R4, 0x7f800000, RZ, 0xc0, !PT ;  /* 0x7f80000004000812 */ /* 0x000fce00078ec0ff */
.L_x_1036:
[----:B------:R-:W0:Y:S02]  /*0260*/  F2I.FTZ.TRUNC.NTZ R5, R0 ;  /* 0x0000000000057305 */ /* 0x000e24000021f100 */
[----:B0-----:R4:W-:Y:S01]  /*0270*/  STG.E.U8 desc[UR36][R2.64], R5 ;  /* 0x0000000502007986 */ /* 0x0019e2000c101124 */
[----:B------:R-:W-:Y:S05]  /*0280*/  BRA `(.L_x_1030) ;  /* 0x0000001000f07947 */ /* 0x000fea0003800000 */
.L_x_1034:
        /* <DEDUP_REMOVED lines=8> */
.L_x_1037:
[----:B------:R-:W0:Y:S02]  /*0310*/  F2I.S64.TRUNC R4, R4 ;  /* 0x0000000400047311 */ /* 0x000e24000020d900 */
[----:B0-----:R-:W-:-:S05]  /*0320*/  IMAD.MOV.U32 R7, RZ, RZ, R4 ;  /* 0x000000ffff077224 */ /* 0x001fca00078e0004 */
[----:B------:R3:W-:Y:S01]  /*0330*/  STG.E.U8 desc[UR36][R2.64], R7 ;  /* 0x0000000702007986 */ /* 0x0007e2000c101124 */
[----:B------:R-:W-:Y:S05]  /*0340*/  BRA `(.L_x_1030) ;  /* 0x0000001000c07947 */ /* 0x000fea0003800000 */
.L_x_1033:
        /* <DEDUP_REMOVED lines=14> */
.L_x_1040:
[----:B------:R-:W0:Y:S02]  /*0430*/  F2I.S64.TRUNC R4, R4 ;  /* 0x0000000400047311 */ /* 0x000e24000020d900 */
[----:B0-----:R2:W-:Y:S01]  /*0440*/  STG.E.64 desc[UR36][R2.64], R4 ;  /* 0x0000000402007986 */ /* 0x0015e2000c101b24 */
[----:B------:R-:W-:Y:S05]  /*0450*/  BRA `(.L_x_1030) ;  /* 0x00000010007c7947 */ /* 0x000fea0003800000 */
.L_x_1039:
        /* <DEDUP_REMOVED lines=8> */
.L_x_1041:
[----:B------:R-:W0:Y:S02]  /*04e0*/  F2I.FTZ.TRUNC.NTZ R5, R0 ;  /* 0x0000000000057305 */ /* 0x000e24000021f100 */
[----:B0-----:R1:W-:Y:S01]  /*04f0*/  STG.E desc[UR36][R2.64], R5 ;  /* 0x0000000502007986 */ /* 0x0013e2000c101924 */
[----:B------:R-:W-:Y:S05]  /*0500*/  BRA `(.L_x_1030) ;  /* 0x0000001000507947 */ /* 0x000fea0003800000 */
.L_x_1038:
        /* <DEDUP_REMOVED lines=8> */
.L_x_1042:
[----:B------:R-:W0:Y:S02]  /*0590*/  F2I.FTZ.TRUNC.NTZ R5, R0 ;  /* 0x0000000000057305 */ /* 0x000e24000021f100 */
[----:B0-----:R0:W-:Y:S01]  /*05a0*/  STG.E.U16 desc[UR36][R2.64], R5 ;  /* 0x0000000502007986 */ /* 0x0011e2000c101524 */
[----:B------:R-:W-:Y:S05]  /*05b0*/  BRA `(.L_x_1030) ;  /* 0x0000001000247947 */ /* 0x000fea0003800000 */
.L_x_1032:
        /* <DEDUP_REMOVED lines=14> */
.L_x_1045:
[----:B------:R0:W-:Y:S01]  /*06a0*/  STG.E desc[UR36][R2.64], R5 ;  /* 0x0000000502007986 */ /* 0x0001e2000c101924 */
[----:B------:R-:W-:Y:S05]  /*06b0*/  BRA `(.L_x_1030) ;  /* 0x0000000c00e47947 */ /* 0x000fea0003800000 */
.L_x_1044:
        /* <DEDUP_REMOVED lines=8> */
.L_x_1046:
[----:B------:R-:W-:-:S05]  /*0740*/  F2FP.F16.F32.PACK_AB R0, RZ, R0 ;  /* 0x00000000ff00723e */ /* 0x000fca00000000ff */
[----:B------:R0:W-:Y:S01]  /*0750*/  STG.E.U16 desc[UR36][R2.64], R0 ;  /* 0x0000000002007986 */ /* 0x0001e2000c101524 */
[----:B------:R-:W-:Y:S05]  /*0760*/  BRA `(.L_x_1030) ;  /* 0x0000000c00b87947 */ /* 0x000fea0003800000 */
.L_x_1043:
        /* <DEDUP_REMOVED lines=12> */
[----:B------:R-:W-:Y:S02]  /*0830*/  @P0 IMAD.SHL.U32 R0, R17, 0x800000, RZ ;  /* 0x0080000011000824 */ /* 0x000fe400078e00ff */
[----:B------:R-:W-:-:S03]  /*0840*/  @!P0 IMAD.MOV.U32 R4, RZ, RZ, 0x7f800001 ;  /* 0x7f800001ff048424 */ /* 0x000fc600078e00ff */
[----:B------:R-:W-:-:S07]  /*0850*/  @P0 LOP3.LUT R4, R0, 0x7f800000, RZ, 0xc0, !PT ;  /* 0x7f80000000040812 */ /* 0x000fce00078ec0ff */
.L_x_1049:
[----:B------:R0:W-:Y:S01]  /*0860*/  STG.E.64 desc[UR36][R2.64], R4 ;  /* 0x0000000402007986 */ /* 0x0001e2000c101b24 */
[----:B------:R-:W-:Y:S05]  /*0870*/  BRA `(.L_x_1030) ;  /* 0x0000000c00747947 */ /* 0x000fea0003800000 */
.L_x_1048:
        /* <DEDUP_REMOVED lines=8> */
.L_x_1050:
[----:B------:R-:W-:-:S04]  /*0900*/  F2FP.F16.F32.PACK_AB R0, RZ, R0 ;  /* 0x00000000ff00723e */ /* 0x000fc800000000ff */
[----:B------:R-:W-:-:S05]  /*0910*/  PRMT R0, R0, 0x5410, RZ ;  /* 0x0000541000007816 */ /* 0x000fca00000000ff */
[----:B------:R0:W-:Y:S01]  /*0920*/  STG.E desc[UR36][R2.64], R0 ;  /* 0x0000000002007986 */ /* 0x0001e2000c101924 */
[----:B------:R-:W-:Y:S05]  /*0930*/  BRA `(.L_x_1030) ;  /* 0x0000000c00447947 */ /* 0x000fea0003800000 */
.L_x_1047:
[----:B------:R-:W-:Y:S01]  /*0940*/  ISETP.NE.AND P0, PT, R17, RZ, PT ;  /* 0x000000ff1100720c */ /* 0x000fe20003f05270 */
[----:B------:R-:W-:Y:S02]  /*0950*/  IMAD.MOV.U32 R4, RZ, RZ, 0x0 ;  /* 0x00000000ff047424 */ /* 0x000fe400078e00ff */
[----:B------:R-:W-:-:S10]  /*0960*/  IMAD.MOV.U32 R5, RZ, RZ, 0x38000000 ;  /* 0x38000000ff057424 */ /* 0x000fd400078e00ff */
[----:B------:R-:W-:Y:S05]  /*0970*/  @!P0 BRA `(.L_x_1051) ;  /* 0x0000000000208947 */ /* 0x000fea0003800000 */
[----:B------:R-:W-:-:S04]  /*0980*/  PRMT R0, R17, 0x9910, RZ ;  /* 0x0000991011007816 */ /* 0x000fc800000000ff */
[----:B------:R-:W-:-:S13]  /*0990*/  ISETP.NE.AND P0, PT, R0, 0xff, PT ;  /* 0x000000ff0000780c */ /* 0x000fda0003f05270 */
[----:B------:R-:W-:Y:S02]  /*09a0*/  @P0 IMAD.SHL.U32 R0, R17, 0x800000, RZ ;  /* 0x0080000011000824 */ /* 0x000fe400078e00ff */
[----:B------:R-:W-:Y:S02]  /*09b0*/  @!P0 IMAD.MOV.U32 R4, RZ, RZ, 0x20000000 ;  /* 0x20000000ff048424 */ /* 0x000fe400078e00ff */
[----:B------:R-:W-:Y:S01]  /*09c0*/  @!P0 IMAD.MOV.U32 R5, RZ, RZ, 0x7ff80000 ;  /* 0x7ff80000ff058424 */ /* 0x000fe200078e00ff */
[----:B------:R-:W-:-:S05]  /*09d0*/  @P0 LOP3.LUT R0, R0, 0x7f800000, RZ, 0xc0, !PT ;  /* 0x7f80000000000812 */ /* 0x000fca00078ec0ff */
[----:B------:R-:W-:-:S04]  /*09e0*/  @P0 FMUL.FTZ R0, R0, 1 ;  /* 0x3f80000000000820 */ /* 0x000fc80000410000 */
[----:B------:R0:W1:Y:S03]  /*09f0*/  @P0 F2F.F64.F32 R4, R0 ;  /* 0x0000000000040310 */ /* 0x0000660000201800 */
.L_x_1051:
[----:B-1----:R5:W-:Y:S01]  /*0a00*/  STG.E.64 desc[UR36][R2.64], R4 ;  /* 0x0000000402007986 */ /* 0x002be2000c101b24 */
[----:B------:R-:W-:Y:S05]  /*0a10*/  BRA `(.L_x_1030) ;  /* 0x0000000c000c7947 */ /* 0x000fea0003800000 */
.L_x_1031:
        /* <DEDUP_REMOVED lines=8> */
[----:B------:R-:W-:-:S04]  /*0aa0*/  ISETP.NE.AND P0, PT, R17, RZ, PT ;  /* 0x000000ff1100720c */ /* 0x000fc80003f05270 */
[----:B------:R-:W-:-:S05]  /*0ab0*/  SEL R5, RZ, 0x1, !P0 ;  /* 0x00000001ff057807 */ /* 0x000fca0004000000 */
[----:B------:R0:W-:Y:S01]  /*0ac0*/  STG.E.U8 desc[UR36][R2.64], R5 ;  /* 0x0000000502007986 */ /* 0x0001e2000c101124 */
[----:B------:R-:W-:Y:S05]  /*0ad0*/  BRA `(.L_x_1030) ;  /* 0x0000000800dc7947 */ /* 0x000fea0003800000 */
.L_x_1054:
[----:B------:R-:W-:Y:S02]  /*0ae0*/  ISETP.NE.AND P0, PT, R17, RZ, PT ;  /* 0x000000ff1100720c */ /* 0x000fe40003f05270 */
[----:B------:R-:W-:Y:S01]  /*0af0*/  CS2R R6, SRZ ;  /* 0x0000000000067805 */ /* 0x000fe2000001ff00 */
[----:B------:R-:W-:Y:S02]  /*0b00*/  IMAD.MOV.U32 R4, RZ, RZ, 0x0 ;  /* 0x00000000ff047424 */ /* 0x000fe400078e00ff */
[----:B------:R-:W-:-:S08]  /*0b10*/  IMAD.MOV.U32 R5, RZ, RZ, 0x38000000 ;  /* 0x38000000ff057424 */ /* 0x000fd000078e00ff */
        /* <DEDUP_REMOVED lines=9> */
.L_x_1055:
[----:B-1----:R1:W-:Y:S01]  /*0bb0*/  STG.E.128 desc[UR36][R2.64], R4 ;  /* 0x0000000402007986 */ /* 0x0023e2000c101d24 */
[----:B------:R-:W-:Y:S05]  /*0bc0*/  BRA `(.L_x_1030) ;  /* 0x0000000800a07947 */ /* 0x000fea0003800000 */
.L_x_1053:
        /* <DEDUP_REMOVED lines=14> */
.L_x_1058:
[----:B------:R-:W-:Y:S01]  /*0cb0*/  ISETP.GT.U32.AND P0, PT, R0, 0x43efffff, PT ;  /* 0x43efffff0000780c */ /* 0x000fe20003f04070 */
[----:B------:R-:W-:-:S12]  /*0cc0*/  IMAD.MOV.U32 R5, RZ, RZ, 0x7f ;  /* 0x0000007fff057424 */ /* 0x000fd800078e00ff */
[----:B------:R-:W-:Y:S05]  /*0cd0*/  @P0 BRA `(.L_x_1059) ;  /* 0x0000000000100947 */ /* 0x000fea0003800000 */
[----:B------:R-:W-:-:S13]  /*0ce0*/  ISETP.GT.U32.AND P0, PT, R0, 0x3c7fffff, PT ;  /* 0x3c7fffff0000780c */ /* 0x000fda0003f04070 */
[C---:B------:R-:W-:Y:S01]  /*0cf0*/  @!P0 FADD.FTZ R5, R0.reuse, 16384 ;  /* 0x4680000000058421 */ /* 0x040fe20000010000 */
[----:B------:R-:W-:-:S05]  /*0d00*/  @P0 VIADD R0, R0, 0x407ffff ;  /* 0x0407ffff00000836 */ /* 0x000fca0000000000 */
[----:B------:R-:W-:-:S07]  /*0d10*/  @P0 SHF.R.U32.HI R5, RZ, 0x14, R0 ;  /* 0x00000014ff050819 */ /* 0x000fce0000011600 */
.L_x_1059:
[----:B------:R0:W-:Y:S01]  /*0d20*/  STG.E.U8 desc[UR36][R2.64], R5 ;  /* 0x0000000502007986 */ /* 0x0001e2000c101124 */
[----:B------:R-:W-:Y:S05]  /*0d30*/  BRA `(.L_x_1030) ;  /* 0x0000000800447947 */ /* 0x000fea0003800000 */
.L_x_1057:
        /* <DEDUP_REMOVED lines=8> */
.L_x_1060:
[----:B------:R-:W-:-:S13]  /*0dc0*/  ISETP.GE.U32.AND P1, PT, R0, 0x47800000, PT ;  /* 0x478000000000780c */ /* 0x000fda0003f26070 */
[----:B------:R-:W-:Y:S01]  /*0dd0*/  @P1 IMAD.MOV.U32 R5, RZ, RZ, 0x7f ;  /* 0x0000007fff051424 */ /* 0x000fe200078e00ff */
[----:B------:R-:W-:-:S04]  /*0de0*/  @P1 ISETP.GT.U32.AND P0, PT, R0, 0x7f800000, PT ;  /* 0x7f8000000000180c */ /* 0x000fc80003f04070 */
[----:B------:R-:W-:-:S05]  /*0df0*/  @P1 SEL R5, R5, 0x7c, P0 ;  /* 0x0000007c05051807 */ /* 0x000fca0000000000 */
[----:B------:R0:W-:Y:S01]  /*0e00*/  @P1 STG.E.U8 desc[UR36][R2.64], R5 ;  /* 0x0000000502001986 */ /* 0x0001e2000c101124 */
[----:B------:R-:W-:Y:S05]  /*0e10*/  @P1 BRA `(.L_x_1030) ;  /* 0x00000008000c1947 */ /* 0x000fea0003800000 */
[----:B------:R-:W-:-:S13]  /*0e20*/  ISETP.GT.U32.AND P0, PT, R0, 0x387fffff, PT ;  /* 0x387fffff0000780c */ /* 0x000fda0003f04070 */
[C---:B------:R-:W-:Y:S02]  /*0e30*/  @P0 VIADD R4, R0.reuse, 0x80fffff ;  /* 0x080fffff00040836 */ /* 0x040fe40000000000 */
[----:B0-----:R-:W-:-:S03]  /*0e40*/  @!P0 FADD.FTZ R5, R0, 128 ;  /* 0x4300000000058421 */ /* 0x001fc60000010000 */
[----:B------:R-:W-:Y:S02]  /*0e50*/  @P0 SHF.R.U32.HI R7, RZ, 0x15, R4 ;  /* 0x00000015ff070819 */ /* 0x000fe40000011604 */
[----:B------:R0:W-:Y:S04]  /*0e60*/  @!P0 STG.E.U8 desc[UR36][R2.64], R5 ;  /* 0x0000000502008986 */ /* 0x0001e8000c101124 */
[----:B------:R0:W-:Y:S01]  /*0e70*/  @P0 STG.E.U8 desc[UR36][R2.64], R7 ;  /* 0x0000000702000986 */ /* 0x0001e2000c101124 */
[----:B------:R-:W-:Y:S05]  /*0e80*/  BRA `(.L_x_1030) ;  /* 0x0000000400f07947 */ /* 0x000fea0003800000 */
.L_x_1056:
        /* <DEDUP_REMOVED lines=8> */
.L_x_1061:
[----:B------:R-:W-:-:S05]  /*0f10*/  F2FP.BF16.F32.PACK_AB R0, RZ, R0 ;  /* 0x00000000ff00723e */ /* 0x000fca00000010ff */
[----:B------:R0:W-:Y:S01]  /*0f20*/  STG.E.U16 desc[UR36][R2.64], R0 ;  /* 0x0000000002007986 */ /* 0x0001e2000c101524 */
[----:B------:R-:W-:Y:S05]  /*0f30*/  BRA `(.L_x_1030) ;  /* 0x0000000400c47947 */ /* 0x000fea0003800000 */
.L_x_1052:
        /* <DEDUP_REMOVED lines=10> */
.L_x_1064:
        /* <DEDUP_REMOVED lines=8> */
.L_x_1065:
[----:B------:R-:W0:Y:S02]  /*1060*/  F2I.U64.TRUNC R4, R4 ;  /* 0x0000000400047311 */ /* 0x000e24000020d800 */
[----:B0-----:R0:W-:Y:S01]  /*1070*/  STG.E.64 desc[UR36][R2.64], R4 ;  /* 0x0000000402007986 */ /* 0x0011e2000c101b24 */
[----:B------:R-:W-:Y:S05]  /*1080*/  BRA `(.L_x_1030) ;  /* 0x0000000400707947 */ /* 0x000fea0003800000 */
.L_x_1063:
        /* <DEDUP_REMOVED lines=8> */
.L_x_1066:
[----:B------:R-:W0:Y:S02]  /*1110*/  F2I.FTZ.U32.TRUNC.NTZ R5, R0 ;  /* 0x0000000000057305 */ /* 0x000e24000021f000 */
[----:B0-----:R0:W-:Y:S01]  /*1120*/  STG.E desc[UR36][R2.64], R5 ;  /* 0x0000000502007986 */ /* 0x0011e2000c101924 */
[----:B------:R-:W-:Y:S05]  /*1130*/  BRA `(.L_x_1030) ;  /* 0x0000000400447947 */ /* 0x000fea0003800000 */
.L_x_1062:
[----:B------:R-:W-:-:S13]  /*1140*/  ISETP.NE.AND P0, PT, R0, 0x19, PT ;  /* 0x000000190000780c */ /* 0x000fda0003f05270 */
[----:B------:R-:W-:Y:S05]  /*1150*/  @!P0 BRA `(.L_x_1067) ;  /* 0x0000000000e08947 */ /* 0x000fea0003800000 */
[----:B------:R-:W-:-:S13]  /*1160*/  ISETP.NE.AND P0, PT, R0, 0x1a, PT ;  /* 0x0000001a0000780c */ /* 0x000fda0003f05270 */
[----:B------:R-:W-:Y:S05]  /*1170*/  @!P0 BRA `(.L_x_1068) ;  /* 0x0000000000788947 */ /* 0x000fea0003800000 */
[----:B------:R-:W-:-:S13]  /*1180*/  ISETP.NE.AND P0, PT, R0, 0x1b, PT ;  /* 0x0000001b0000780c */ /* 0x000fda0003f05270 */
[----:B------:R-:W-:Y:S05]  /*1190*/  @!P0 BRA `(.L_x_1069) ;  /* 0x0000000000448947 */ /* 0x000fea0003800000 */
.L_x_1035:
        /* <DEDUP_REMOVED lines=16> */
.L_x_1070:
[----:B------:R-:W-:Y:S05]  /*12a0*/  BRA `(.L_x_1030) ;  /* 0x0000000000e87947 */ /* 0x000fea0003800000 */
.L_x_1069:
        /* <DEDUP_REMOVED lines=8> */
.L_x_1071:
[----:B------:R-:W0:Y:S02]  /*1330*/  F2I.FTZ.U32.TRUNC.NTZ R5, R0 ;  /* 0x0000000000057305 */ /* 0x000e24000021f000 */
[----:B0-----:R0:W-:Y:S01]  /*1340*/  STG.E.U16 desc[UR36][R2.64], R5 ;  /* 0x0000000502007986 */ /* 0x0011e2000c101524 */
[----:B------:R-:W-:Y:S05]  /*1350*/  BRA `(.L_x_1030) ;  /* 0x0000000000bc7947 */ /* 0x000fea0003800000 */
.L_x_1068:
        /* <DEDUP_REMOVED lines=8> */
.L_x_1072:
        /* <DEDUP_REMOVED lines=10> */
.L_x_1074:
[----:B------:R-:W-:-:S05]  /*1480*/  VIADD R0, R0, 0x487ffff ;  /* 0x0487ffff00007836 */ /* 0x000fca0000000000 */
[----:B------:R-:W-:-:S04]  /*1490*/  SHF.R.U32.HI R0, RZ, 0x14, R0 ;  /* 0x00000014ff007819 */ /* 0x000fc80000011600 */
[----:B------:R-:W-:-:S07]  /*14a0*/  LOP3.LUT R0, R0, 0xfc, RZ, 0xc0, !PT ;  /* 0x000000fc00007812 */ /* 0x000fce00078ec0ff */
.L_x_1075:
[----:B------:R-:W-:-:S07]  /*14b0*/  PRMT R4, R0, 0x7610, R4 ;  /* 0x0000761000047816 */ /* 0x000fce0000000004 */
.L_x_1073:
[----:B------:R0:W-:Y:S01]  /*14c0*/  STG.E.U8 desc[UR36][R2.64], R4 ;  /* 0x0000000402007986 */ /* 0x0001e2000c101124 */
[----:B------:R-:W-:Y:S05]  /*14d0*/  BRA `(.L_x_1030) ;  /* 0x00000000005c7947 */ /* 0x000fea0003800000 */
.L_x_1067:
        /* <DEDUP_REMOVED lines=8> */
.L_x_1076:
        /* <DEDUP_REMOVED lines=10> */
.L_x_1078:
[----:B------:R-:W-:-:S05]  /*1600*/  VIADD R0, R0, 0x88fffff ;  /* 0x088fffff00007836 */ /* 0x000fca0000000000 */
[----:B------:R-:W-:-:S04]  /*1610*/  SHF.R.U32.HI R0, RZ, 0x15, R0 ;  /* 0x00000015ff007819 */ /* 0x000fc80000011600 */
[----:B------:R-:W-:-:S07]  /*1620*/  LOP3.LUT R0, R0, 0xfe, RZ, 0xc0, !PT ;  /* 0x000000fe00007812 */ /* 0x000fce00078ec0ff */
.L_x_1079:
[----:B------:R-:W-:-:S07]  /*1630*/  PRMT R4, R0, 0x7610, R4 ;  /* 0x0000761000047816 */ /* 0x000fce0000000004 */
.L_x_1077:
[----:B------:R0:W-:Y:S02]  /*1640*/  STG.E.U8 desc[UR36][R2.64], R4 ;  /* 0x0000000402007986 */ /* 0x0001e4000c101124 */
.L_x_1030:
[----:B------:R-:W-:Y:S05]  /*1650*/  BSYNC.RECONVERGENT B6 ;  /* 0x0000000000067941 */ /* 0x000fea0003800200 */
.L_x_1029:
[----:B------:R-:W-:Y:S01]  /*1660*/  ISETP.GE.AND P0, PT, R22, R19, PT ;  /* 0x000000131600720c */ /* 0x000fe20003f06270 */
[----:B------:R-:W-:-:S12]  /*1670*/  BSSY.RECONVERGENT B6, `(.L_x_1080) ;  /* 0x00002b4000067945 */ /* 0x000fd80003800200 */
[----:B------:R-:W-:Y:S05]  /*1680*/  @P0 BRA `(.L_x_1081) ;  /* 0x0000002800c80947 */ /* 0x000fea0003800000 */
[----:B------:R-:W0:Y:S02]  /*1690*/  LDCU UR4, c[0x0][0x3a0] ;  /* 0x00007400ff0477ac */ /* 0x000e240008000800 */
[----:B012345:R-:W0:Y:S01]  /*16a0*/  LDC.64 R2, c[0x0][0x388] ;  /* 0x0000e200ff027b82 */ /* 0x03fe220000000a00 */
[----:B------:R-:W-:Y:S01]  /*16b0*/  IMAD R0, R16, 0x200, R22 ;  /* 0x0000020010007824 */ /* 0x000fe200078e0216 */
[----:B------:R-:W-:-:S03]  /*16c0*/  PRMT R4, R18, 0x9910, RZ ;  /* 0x0000991012047816 */ /* 0x000fc600000000ff */
[----:B------:R-:W-:Y:S02]  /*16d0*/  IMAD R5, R0, UR4, RZ ;  /* 0x0000000400057c24 */ /* 0x000fe4000f8e02ff */
[----:B------:R-:W-:-:S05]  /*16e0*/  IMAD.MOV.U32 R0, RZ, RZ, R4 ;  /* 0x000000ffff007224 */ /* 0x000fca00078e0004 */
[----:B------:R-:W-:Y:S02]  /*16f0*/  ISETP.GT.AND P1, PT, R0, 0x9, PT ;  /* 0x000000090000780c */ /* 0x000fe40003f24270 */
[----:B0-----:R-:W-:-:S05]  /*1700*/  IADD3 R2, P0, PT, R5, R2, RZ ;  /* 0x0000000205027210 */ /* 0x001fca0007f1e0ff */
        /* <DEDUP_REMOVED lines=18> */
.L_x_1087:
[----:B------:R-:W0:Y:S02]  /*1830*/  F2I.FTZ.TRUNC.NTZ R5, R0 ;  /* 0x0000000000057305 */ /* 0x000e24000021f100 */
[----:B0-----:R0:W-:Y:S01]  /*1840*/  STG.E.U8 desc[UR36][R2.64], R5 ;  /* 0x0000000502007986 */ /* 0x0011e2000c101124 */
[----:B------:R-:W-:Y:S05]  /*1850*/  BRA `(.L_x_1088) ;  /* 0x0000001000e87947 */ /* 0x000fea0003800000 */
.L_x_1085:
        /* <DEDUP_REMOVED lines=8> */
.L_x_1089:
[----:B------:R-:W0:Y:S02]  /*18e0*/  F2I.S64.TRUNC R4, R4 ;  /* 0x0000000400047311 */ /* 0x000e24000020d900 */
[----:B0-----:R-:W-:-:S05]  /*18f0*/  IMAD.MOV.U32 R7, RZ, RZ, R4 ;  /* 0x000000ffff077224 */ /* 0x001fca00078e0004 */
[----:B------:R0:W-:Y:S01]  /*1900*/  STG.E.U8 desc[UR36][R2.64], R7 ;  /* 0x0000000702007986 */ /* 0x0001e2000c101124 */
[----:B------:R-:W-:Y:S05]  /*1910*/  BRA `(.L_x_1088) ;  /* 0x0000001000b87947 */ /* 0x000fea0003800000 */
.L_x_1084:
        /* <DEDUP_REMOVED lines=14> */
.L_x_1092:
[----:B------:R-:W0:Y:S02]  /*1a00*/  F2I.S64.TRUNC R4, R4 ;  /* 0x0000000400047311 */ /* 0x000e24000020d900 */
[----:B0-----:R0:W-:Y:S01]  /*1a10*/  STG.E.64 desc[UR36][R2.64], R4 ;  /* 0x0000000402007986 */ /* 0x0011e2000c101b24 */
[----:B------:R-:W-:Y:S05]  /*1a20*/  BRA `(.L_x_1088) ;  /* 0x0000001000747947 */ /* 0x000fea0003800000 */
.L_x_1091:
        /* <DEDUP_REMOVED lines=8> */
.L_x_1093:
[----:B------:R-:W0:Y:S02]  /*1ab0*/  F2I.FTZ.TRUNC.NTZ R5, R0 ;  /* 0x0000000000057305 */ /* 0x000e24000021f100 */
[----:B0-----:R0:W-:Y:S01]  /*1ac0*/  STG.E desc[UR36][R2.64], R5 ;  /* 0x0000000502007986 */ /* 0x0011e2000c101924 */
[----:B------:R-:W-:Y:S05]  /*1ad0*/  BRA `(.L_x_1088) ;  /* 0x0000001000487947 */ /* 0x000fea0003800000 */
.L_x_1090:
        /* <DEDUP_REMOVED lines=8> */
.L_x_1094:
[----:B------:R-:W0:Y:S02]  /*1b60*/  F2I.FTZ.TRUNC.NTZ R5, R0 ;  /* 0x0000000000057305 */ /* 0x000e24000021f100 */
[----:B0-----:R0:W-:Y:S01]  /*1b70*/  STG.E.U16 desc[UR36][R2.64], R5 ;  /* 0x0000000502007986 */ /* 0x0011e2000c101524 */
[----:B------:R-:W-:Y:S05]  /*1b80*/  BRA `(.L_x_1088) ;  /* 0x00000010001c7947 */ /* 0x000fea0003800000 */
.L_x_1083:
        /* <DEDUP_REMOVED lines=14> */
.L_x_1097:
[----:B------:R0:W-:Y:S01]  /*1c70*/  STG.E desc[UR36][R2.64], R5 ;  /* 0x0000000502007986 */ /* 0x0001e2000c101924 */
[----:B------:R-:W-:Y:S05]  /*1c80*/  BRA `(.L_x_1088) ;  /* 0x0000000c00dc7947 */ /* 0x000fea0003800000 */
.L_x_1096:
        /* <DEDUP_REMOVED lines=8> */
.L_x_1098:
[----:B------:R-:W-:-:S05]  /*1d10*/  F2FP.F16.F32.PACK_AB R0, RZ, R0 ;  /* 0x00000000ff00723e */ /* 0x000fca00000000ff */
[----:B------:R0:W-:Y:S01]  /*1d20*/  STG.E.U16 desc[UR36][R2.64], R0 ;  /* 0x0000000002007986 */ /* 0x0001e2000c101524 */
[----:B------:R-:W-:Y:S05]  /*1d30*/  BRA `(.L_x_1088) ;  /* 0x0000000c00b07947 */ /* 0x000fea0003800000 */
.L_x_1095:
        /* <DEDUP_REMOVED lines=15> */
.L_x_1101:
[----:B------:R0:W-:Y:S01]  /*1e30*/  STG.E.64 desc[UR36][R2.64], R4 ;  /* 0x0000000402007986 */ /* 0x0001e2000c101b24 */
[----:B------:R-:W-:Y:S05]  /*1e40*/  BRA `(.L_x_1088) ;  /* 0x0000000c006c7947 */ /* 0x000fea0003800000 */
.L_x_1100:
        /* <DEDUP_REMOVED lines=8> */
.L_x_1102:
[----:B------:R-:W-:-:S04]  /*1ed0*/  F2FP.F16.F32.PACK_AB R0, RZ, R0 ;  /* 0x00000000ff00723e */ /* 0x000fc800000000ff */
[----:B------:R-:W-:-:S05]  /*1ee0*/  PRMT R0, R0, 0x5410, RZ ;  /* 0x0000541000007816 */ /* 0x000fca00000000ff */
[----:B------:R0:W-:Y:S01]  /*1ef0*/  STG.E desc[UR36][R2.64], R0 ;  /* 0x0000000002007986 */ /* 0x0001e2000c101924 */
[----:B------:R-:W-:Y:S05]  /*1f00*/  BRA `(.L_x_1088) ;  /* 0x0000000c003c7947 */ /* 0x000fea0003800000 */
.L_x_1099:
        /* <DEDUP_REMOVED lines=12> */
.L_x_1103:
[----:B-1----:R1:W-:Y:S01]  /*1fd0*/  STG.E.64 desc[UR36][R2.64], R4 ;  /* 0x0000000402007986 */ /* 0x0023e2000c101b24 */
[----:B------:R-:W-:Y:S05]  /*1fe0*/  BRA `(.L_x_1088) ;  /* 0x0000000c00047947 */ /* 0x000fea0003800000 */
.L_x_1082:
        /* <DEDUP_REMOVED lines=12> */
.L_x_1106:
        /* <DEDUP_REMOVED lines=13> */
.L_x_1107:
[----:B-1----:R1:W-:Y:S01]  /*2180*/  STG.E.128 desc[UR36][R2.64], R4 ;  /* 0x0000000402007986 */ /* 0x0023e2000c101d24 */
[----:B------:R-:W-:Y:S05]  /*2190*/  BRA `(.L_x_1088) ;  /* 0x0000000800987947 */ /* 0x000fea0003800000 */
.L_x_1105:
        /* <DEDUP_REMOVED lines=14> */
.L_x_1110:
[----:B------:R-:W-:Y:S01]  /*2280*/  ISETP.GT.U32.AND P0, PT, R0, 0x43efffff, PT ;  /* 0x43efffff0000780c */ /* 0x000fe20003f04070 */
[----:B------:R-:W-:-:S12]  /*2290*/  IMAD.MOV.U32 R5, RZ, RZ, 0x7f ;  /* 0x0000007fff057424 */ /* 0x000fd800078e00ff */
[----:B------:R-:W-:Y:S05]  /*22a0*/  @P0 BRA `(.L_x_1111) ;  /* 0x0000000000100947 */ /* 0x000fea0003800000 */
[----:B------:R-:W-:-:S13]  /*22b0*/  ISETP.GE.U32.AND P0, PT, R0, 0x3c800000, PT ;  /* 0x3c8000000000780c */ /* 0x000fda0003f06070 */
[----:B------:R-:W-:-:S05]  /*22c0*/  @P0 VIADD R5, R0, 0x407ffff ;  /* 0x0407ffff00050836 */ /* 0x000fca0000000000 */
[----:B------:R-:W-:Y:S01]  /*22d0*/  @P0 SHF.R.U32.HI R5, RZ, 0x14, R5 ;  /* 0x00000014ff050819 */ /* 0x000fe20000011605 */
[----:B------:R-:W-:-:S07]  /*22e0*/  @!P0 FADD.FTZ R5, R0, 16384 ;  /* 0x4680000000058421 */ /* 0x000fce0000010000 */
.L_x_1111:
[----:B------:R3:W-:Y:S01]  /*22f0*/  STG.E.U8 desc[UR36][R2.64], R5 ;  /* 0x0000000502007986 */ /* 0x0007e2000c101124 */
[----:B------:R-:W-:Y:S05]  /*2300*/  BRA `(.L_x_1088) ;  /* 0x00000008003c7947 */ /* 0x000fea0003800000 */
.L_x_1109:
        /* <DEDUP_REMOVED lines=8> */
.L_x_1112:
[----:B------:R-:W-:-:S13]  /*2390*/  ISETP.GT.U32.AND P0, PT, R0, 0x477fffff, PT ;  /* 0x477fffff0000780c */ /* 0x000fda0003f04070 */
[----:B------:R-:W-:Y:S05]  /*23a0*/  @P0 BRA `(.L_x_1113) ;  /* 0x00000000001c0947 */ /* 0x000fea0003800000 */
[----:B------:R-:W-:-:S13]  /*23b0*/  ISETP.GE.U32.AND P0, PT, R0, 0x38800000, PT ;  /* 0x388000000000780c */ /* 0x000fda0003f06070 */
[C---:B------:R-:W-:Y:S02]  /*23c0*/  @P0 VIADD R4, R0.reuse, 0x80fffff ;  /* 0x080fffff00040836 */ /* 0x040fe40000000000 */
[----:B------:R-:W-:-:S03]  /*23d0*/  @!P0 FADD.FTZ R7, R0, 128 ;  /* 0x4300000000078421 */ /* 0x000fc60000010000 */
[----:B------:R-:W-:-:S05]  /*23e0*/  @P0 SHF.R.U32.HI R5, RZ, 0x15, R4 ;  /* 0x00000015ff050819 */ /* 0x000fca0000011604 */
[----:B------:R4:W-:Y:S04]  /*23f0*/  @P0 STG.E.U8 desc[UR36][R2.64], R5 ;  /* 0x0000000502000986 */ /* 0x0009e8000c101124 */
[----:B------:R4:W-:Y:S01]  /*2400*/  @!P0 STG.E.U8 desc[UR36][R2.64], R7 ;  /* 0x0000000702008986 */ /* 0x0009e2000c101124 */
[----:B------:R-:W-:Y:S05]  /*2410*/  BRA `(.L_x_1088) ;  /* 0x0000000400f87947 */ /* 0x000fea0003800000 */
.L_x_1113:
[----:B------:R-:W-:Y:S01]  /*2420*/  IMAD.MOV.U32 R5, RZ, RZ, 0x7f ;  /* 0x0000007fff057424 */ /* 0x000fe200078e00ff */
[----:B------:R-:W-:-:S04]  /*2430*/  ISETP.GT.U32.AND P0, PT, R0, 0x7f800000, PT ;  /* 0x7f8000000000780c */ /* 0x000fc80003f04070 */
[----:B------:R-:W-:-:S05]  /*2440*/  SEL R5, R5, 0x7c, P0 ;  /* 0x0000007c05057807 */ /* 0x000fca0000000000 */
[----:B------:R5:W-:Y:S01]  /*2450*/  STG.E.U8 desc[UR36][R2.64], R5 ;  /* 0x0000000502007986 */ /* 0x000be2000c101124 */
[----:B------:R-:W-:Y:S05]  /*2460*/  BRA `(.L_x_1088) ;  /* 0x0000000400e47947 */ /* 0x000fea0003800000 */
.L_x_1108:
        /* <DEDUP_REMOVED lines=8> */
.L_x_1114:
[----:B------:R-:W-:-:S05]  /*24f0*/  F2FP.BF16.F32.PACK_AB R0, RZ, R0 ;  /* 0x00000000ff00723e */ /* 0x000fca00000010ff */
[----:B------:R0:W-:Y:S01]  /*2500*/  STG.E.U16 desc[UR36][R2.64], R0 ;  /* 0x0000000002007986 */ /* 0x0001e2000c101524 */
[----:B------:R-:W-:Y:S05]  /*2510*/  BRA `(.L_x_1088) ;  /* 0x0000000400b87947 */ /* 0x000fea0003800000 */
.L_x_1104:
        /* <DEDUP_REMOVED lines=16> */
.L_x_1118:
[----:B------:R-:W0:Y:S02]  /*2620*/  F2I.FTZ.U32.TRUNC.NTZ R5, R0 ;  /* 0x0000000000057305 */ /* 0x000e24000021f000 */
[----:B0-----:R0:W-:Y:S01]  /*2630*/  STG.E.U16 desc[UR36][R2.64], R5 ;  /* 0x0000000502007986 */ /* 0x0011e2000c101524 */
[----:B------:R-:W-:Y:S05]  /*2640*/  BRA `(.L_x_1088) ;  /* 0x00000004006c7947 */ /* 0x000fea0003800000 */
.L_x_1117:
        /* <DEDUP_REMOVED lines=8> */
.L_x_1119:
[----:B------:R-:W-:Y:S01]  /*26d0*/  ISETP.GT.U32.AND P0, PT, R0, 0x437fffff, PT ;  /* 0x437fffff0000780c */ /* 0x000fe20003f04070 */
[----:B------:R-:W-:-:S12]  /*26e0*/  IMAD.MOV.U32 R4, RZ, RZ, 0x80 ;  /* 0x00000080ff047424 */ /* 0x000fd800078e00ff */
        /* <DEDUP_REMOVED lines=11> */
.L_x_1120:
[----:B------:R0:W-:Y:S01]  /*27a0*/  STG.E.U8 desc[UR36][R2.64], R4 ;  /* 0x0000000402007986 */ /* 0x0001e2000c101124 */
[----:B------:R-:W-:Y:S05]  /*27b0*/  BRA `(.L_x_1088) ;  /* 0x0000000400107947 */ /* 0x000fea0003800000 */
.L_x_1116:
        /* <DEDUP_REMOVED lines=8> */
.L_x_1121:
        /* <DEDUP_REMOVED lines=13> */
.L_x_1122:
[----:B------:R0:W-:Y:S01]  /*2910*/  STG.E.U8 desc[UR36][R2.64], R4 ;  /* 0x0000000402007986 */ /* 0x0001e2000c101124 */
[----:B------:R-:W-:Y:S05]  /*2920*/  BRA `(.L_x_1088) ;  /* 0x0000000000b47947 */ /* 0x000fea0003800000 */
.L_x_1115:
[----:B------:R-:W-:-:S13]  /*2930*/  ISETP.NE.AND P0, PT, R0, 0x1c, PT ;  /* 0x0000001c0000780c */ /* 0x000fda0003f05270 */
[----:B------:R-:W-:Y:S05]  /*2940*/  @!P0 BRA `(.L_x_1123) ;  /* 0x0000000000848947 */ /* 0x000fea0003800000 */
[----:B------:R-:W-:-:S13]  /*2950*/  ISETP.NE.AND P0, PT, R0, 0x1d, PT ;  /* 0x0000001d0000780c */ /* 0x000fda0003f05270 */
[----:B------:R-:W-:Y:S05]  /*2960*/  @!P0 BRA `(.L_x_1124) ;  /* 0x0000000000508947 */ /* 0x000fea0003800000 */
[----:B------:R-:W-:-:S13]  /*2970*/  ISETP.NE.AND P0, PT, R0, 0x2c, PT ;  /* 0x0000002c0000780c */ /* 0x000fda0003f05270 */
[----:B------:R0:W-:Y:S01]  /*2980*/  @!P0 STG.E.U8 desc[UR36][R2.64], R17 ;  /* 0x0000001102008986 */ /* 0x0001e2000c101124 */
[----:B------:R-:W-:Y:S05]  /*2990*/  @!P0 BRA `(.L_x_1088) ;  /* 0x0000000000988947 */ /* 0x000fea0003800000 */
.L_x_1086:
[----:B0-----:R-:W-:Y:S01]  /*29a0*/  MOV R2, 0x0 ;  /* 0x0000000000027802 */ /* 0x001fe20000000f00 */
        /* <DEDUP_REMOVED lines=15> */
.L_x_1125:
[----:B------:R-:W-:Y:S05]  /*2aa0*/  BRA `(.L_x_1088) ;  /* 0x0000000000547947 */ /* 0x000fea0003800000 */
.L_x_1124:
        /* <DEDUP_REMOVED lines=8> */
.L_x_1126:
[----:B------:R-:W0:Y:S02]  /*2b30*/  F2I.U64.TRUNC R4, R4 ;  /* 0x0000000400047311 */ /* 0x000e24000020d800 */
[----:B0-----:R0:W-:Y:S01]  /*2b40*/  STG.E.64 desc[UR36][R2.64], R4 ;  /* 0x0000000402007986 */ /* 0x0011e2000c101b24 */
[----:B------:R-:W-:Y:S05]  /*2b50*/  BRA `(.L_x_1088) ;  /* 0x0000000000287947 */ /* 0x000fea0003800000 */
.L_x_1123:
        /* <DEDUP_REMOVED lines=8> */
.L_x_1127:
[----:B------:R-:W0:Y:S02]  /*2be0*/  F2I.FTZ.U32.TRUNC.NTZ R5, R0 ;  /* 0x0000000000057305 */ /* 0x000e24000021f000 */
[----:B0-----:R0:W-:Y:S02]  /*2bf0*/  STG.E desc[UR36][R2.64], R5 ;  /* 0x0000000502007986 */ /* 0x0011e4000c101924 */
.L_x_1088:
[----:B------:R-:W-:-:S05]  /*2c00*/  VIADD R22, R22, 0x80 ;  /* 0x0000008016167836 */ /* 0x000fca0000000000 */
[----:B------:R-:W-:-:S13]  /*2c10*/  ISETP.GE.AND P0, PT, R22, R19, PT ;  /* 0x000000131600720c */ /* 0x000fda0003f06270 */
        /* <DEDUP_REMOVED lines=27> */
.L_x_1133:
[----:B------:R-:W0:Y:S02]  /*2dd0*/  F2I.FTZ.TRUNC.NTZ R5, R0 ;  /* 0x0000000000057305 */ /* 0x000e24000021f100 */
[----:B0-----:R0:W-:Y:S01]  /*2de0*/  STG.E.U8 desc[UR36][R2.64], R5 ;  /* 0x0000000502007986 */ /* 0x0011e2000c101124 */
[----:B------:R-:W-:Y:S05]  /*2df0*/  BRA `(.L_x_1134) ;  /* 0x0000001000e87947 */ /* 0x000fea0003800000 */
.L_x_1131:
        /* <DEDUP_REMOVED lines=8> */
.L_x_1135:
[----:B------:R-:W0:Y:S02]  /*2e80*/  F2I.S64.TRUNC R4, R4 ;  /* 0x0000000400047311 */ /* 0x000e24000020d900 */
[----:B0-----:R-:W-:-:S05]  /*2e90*/  IMAD.MOV.U32 R7, RZ, RZ, R4 ;  /* 0x000000ffff077224 */ /* 0x001fca00078e0004 */
[----:B------:R0:W-:Y:S01]  /*2ea0*/  STG.E.U8 desc[UR36][R2.64], R7 ;  /* 0x0000000702007986 */ /* 0x0001e2000c101124 */
[----:B------:R-:W-:Y:S05]  /*2eb0*/  BRA `(.L_x_1134) ;  /* 0x0000001000b87947 */ /* 0x000fea0003800000 */
.L_x_1130:
        /* <DEDUP_REMOVED lines=14> */
.L_x_1138:
[----:B------:R-:W0:Y:S02]  /*2fa0*/  F2I.S64.TRUNC R4, R4 ;  /* 0x0000000400047311 */ /* 0x000e24000020d900 */
[----:B0-----:R0:W-:Y:S01]  /*2fb0*/  STG.E.64 desc[UR36][R2.64], R4 ;  /* 0x0000000402007986 */ /* 0x0011e2000c101b24 */
[----:B------:R-:W-:Y:S05]  /*2fc0*/  BRA `(.L_x_1134) ;  /* 0x0000001000747947 */ /* 0x000fea0003800000 */
.L_x_1137:
        /* <DEDUP_REMOVED lines=8> */
.L_x_1139:
[----:B------:R-:W0:Y:S02]  /*3050*/  F2I.FTZ.TRUNC.NTZ R5, R0 ;  /* 0x0000000000057305 */ /* 0x000e24000021f100 */
[----:B0-----:R0:W-:Y:S01]  /*3060*/  STG.E desc[UR36][R2.64], R5 ;  /* 0x0000000502007986 */ /* 0x0011e2000c101924 */
[----:B------:R-:W-:Y:S05]  /*3070*/  BRA `(.L_x_1134) ;  /* 0x0000001000487947 */ /* 0x000fea0003800000 */
.L_x_1136:
        /* <DEDUP_REMOVED lines=8> */
.L_x_1140:
[----:B------:R-:W0:Y:S02]  /*3100*/  F2I.FTZ.TRUNC.NTZ R5, R0 ;  /* 0x0000000000057305 */ /* 0x000e24000021f100 */
[----:B0-----:R0:W-:Y:S01]  /*3110*/  STG.E.U16 desc[UR36][R2.64], R5 ;  /* 0x0000000502007986 */ /* 0x0011e2000c101524 */
[----:B------:R-:W-:Y:S05]  /*3120*/  BRA `(.L_x_1134) ;  /* 0x00000010001c7947 */ /* 0x000fea0003800000 */
.L_x_1129:
        /* <DEDUP_REMOVED lines=14> */
.L_x_1143:
[----:B------:R0:W-:Y:S01]  /*3210*/  STG.E desc[UR36][R2.64], R5 ;  /* 0x0000000502007986 */ /* 0x0001e2000c101924 */
[----:B------:R-:W-:Y:S05]  /*3220*/  BRA `(.L_x_1134) ;  /* 0x0000000c00dc7947 */ /* 0x000fea0003800000 */
.L_x_1142:
        /* <DEDUP_REMOVED lines=8> */
.L_x_1144:
[----:B------:R-:W-:-:S05]  /*32b0*/  F2FP.F16.F32.PACK_AB R0, RZ, R0 ;  /* 0x00000000ff00723e */ /* 0x000fca00000000ff */
[----:B------:R0:W-:Y:S01]  /*32c0*/  STG.E.U16 desc[UR36][R2.64], R0 ;  /* 0x0000000002007986 */ /* 0x0001e2000c101524 */
[----:B------:R-:W-:Y:S05]  /*32d0*/  BRA `(.L_x_1134) ;  /* 0x0000000c00b07947 */ /* 0x000fea0003800000 */
.L_x_1141:
        /* <DEDUP_REMOVED lines=15> */
.L_x_1147:
[----:B------:R0:W-:Y:S01]  /*33d0*/  STG.E.64 desc[UR36][R2.64], R4 ;  /* 0x0000000402007986 */ /* 0x0001e2000c101b24 */
[----:B------:R-:W-:Y:S05]  /*33e0*/  BRA `(.L_x_1134) ;  /* 0x0000000c006c7947 */ /* 0x000fea0003800000 */
.L_x_1146:
        /* <DEDUP_REMOVED lines=8> */
.L_x_1148:
[----:B------:R-:W-:-:S04]  /*3470*/  F2FP.F16.F32.PACK_AB R0, RZ, R0 ;  /* 0x00000000ff00723e */ /* 0x000fc800000000ff */
[----:B------:R-:W-:-:S05]  /*3480*/  PRMT R0, R0, 0x5410, RZ ;  /* 0x0000541000007816 */ /* 0x000fca00000000ff */
[----:B------:R0:W-:Y:S01]  /*3490*/  STG.E desc[UR36][R2.64], R0 ;  /* 0x0000000002007986 */ /* 0x0001e2000c101924 */
[----:B------:R-:W-:Y:S05]  /*34a0*/  BRA `(.L_x_1134) ;  /* 0x0000000c003c7947 */ /* 0x000fea0003800000 */
.L_x_1145:
        /* <DEDUP_REMOVED lines=12> */
.L_x_1149:
[----:B-1----:R1:W-:Y:S01]  /*3570*/  STG.E.64 desc[UR36][R2.64], R4 ;  /* 0x0000000402007986 */ /* 0x0023e2000c101b24 */
[----:B------:R-:W-:Y:S05]  /*3580*/  BRA `(.L_x_1134) ;  /* 0x0000000c00047947 */ /* 0x000fea0003800000 */
.L_x_1128:
        /* <DEDUP_REMOVED lines=12> */
.L_x_1152:
        /* <DEDUP_REMOVED lines=13> */
.L_x_1153:
[----:B-1----:R1:W-:Y:S01]  /*3720*/  STG.E.128 desc[UR36][R2.64], R4 ;  /* 0x0000000402007986 */ /* 0x0023e2000c101d24 */
[----:B------:R-:W-:Y:S05]  /*3730*/  BRA `(.L_x_1134) ;  /* 0x0000000800987947 */ /* 0x000fea0003800000 */
.L_x_1151:
        /* <DEDUP_REMOVED lines=14> */
.L_x_1156:
[----:B------:R-:W-:Y:S01]  /*3820*/  ISETP.GT.U32.AND P0, PT, R0, 0x43efffff, PT ;  /* 0x43efffff0000780c */ /* 0x000fe20003f04070 */
[----:B------:R-:W-:-:S12]  /*3830*/  IMAD.MOV.U32 R5, RZ, RZ, 0x7f ;  /* 0x0000007fff057424 */ /* 0x000fd800078e00ff */
[----:B------:R-:W-:Y:S05]  /*3840*/  @P0 BRA `(.L_x_1157) ;  /* 0x0000000000100947 */ /* 0x000fea0003800000 */
[----:B------:R-:W-:-:S13]  /*3850*/  ISETP.GE.U32.AND P0, PT, R0, 0x3c800000, PT ;  /* 0x3c8000000000780c */ /* 0x000fda0003f06070 */
[----:B------:R-:W-:-:S05]  /*3860*/  @P0 VIADD R5, R0, 0x407ffff ;  /* 0x0407ffff00050836 */ /* 0x000fca0000000000 */
[----:B------:R-:W-:Y:S01]  /*3870*/  @P0 SHF.R.U32.HI R5, RZ, 0x14, R5 ;  /* 0x00000014ff050819 */ /* 0x000fe20000011605 */
[----:B------:R-:W-:-:S07]  /*3880*/  @!P0 FADD.FTZ R5, R0, 16384 ;  /* 0x4680000000058421 */ /* 0x000fce0000010000 */
.L_x_1157:
[----:B------:R3:W-:Y:S01]  /*3890*/  STG.E.U8 desc[UR36][R2.64], R5 ;  /* 0x0000000502007986 */ /* 0x0007e2000c101124 */
[----:B------:R-:W-:Y:S05]  /*38a0*/  BRA `(.L_x_1134) ;  /* 0x00000008003c7947 */ /* 0x000fea0003800000 */
.L_x_1155:
        /* <DEDUP_REMOVED lines=8> */
.L_x_1158:
        /* <DEDUP_REMOVED lines=9> */
.L_x_1159:
[----:B------:R-:W-:Y:S01]  /*39c0*/  IMAD.MOV.U32 R5, RZ, RZ, 0x7f ;  /* 0x0000007fff057424 */ /* 0x000fe200078e00ff */
[----:B------:R-:W-:-:S04]  /*39d0*/  ISETP.GT.U32.AND P0, PT, R0, 0x7f800000, PT ;  /* 0x7f8000000000780c */ /* 0x000fc80003f04070 */
[----:B------:R-:W-:-:S05]  /*39e0*/  SEL R5, R5, 0x7c, P0 ;  /* 0x0000007c05057807 */ /* 0x000fca0000000000 */
[----:B------:R4:W-:Y:S01]  /*39f0*/  STG.E.U8 desc[UR36][R2.64], R5 ;  /* 0x0000000502007986 */ /* 0x0009e2000c101124 */
[----:B------:R-:W-:Y:S05]  /*3a00*/  BRA `(.L_x_1134) ;  /* 0x0000000400e47947 */ /* 0x000fea0003800000 */
.L_x_1154:
        /* <DEDUP_REMOVED lines=8> */
.L_x_1160:
[----:B------:R-:W-:-:S05]  /*3a90*/  F2FP.BF16.F32.PACK_AB R0, RZ, R0 ;  /* 0x00000000ff00723e */ /* 0x000fca00000010ff */
[----:B------:R0:W-:Y:S01]  /*3aa0*/  STG.E.U16 desc[UR36][R2.64], R0 ;  /* 0x0000000002007986 */ /* 0x0001e2000c101524 */
[----:B------:R-:W-:Y:S05]  /*3ab0*/  BRA `(.L_x_1134) ;  /* 0x0000000400b87947 */ /* 0x000fea0003800000 */
.L_x_1150:
        /* <DEDUP_REMOVED lines=16> */
.L_x_1164:
[----:B------:R-:W0:Y:S02]  /*3bc0*/  F2I.FTZ.U32.TRUNC.NTZ R5, R0 ;  /* 0x0000000000057305 */ /* 0x000e24000021f000 */
[----:B0-----:R0:W-:Y:S01]  /*3bd0*/  STG.E.U16 desc[UR36][R2.64], R5 ;  /* 0x0000000502007986 */ /* 0x0011e2000c101524 */
[----:B------:R-:W-:Y:S05]  /*3be0*/  BRA `(.L_x_1134) ;  /* 0x00000004006c7947 */ /* 0x000fea0003800000 */
.L_x_1163:
        /* <DEDUP_REMOVED lines=8> */
.L_x_1165:
        /* <DEDUP_REMOVED lines=13> */
.L_x_1166:
[----:B------:R0:W-:Y:S01]  /*3d40*/  STG.E.U8 desc[UR36][R2.64], R4 ;  /* 0x0000000402007986 */ /* 0x0001e2000c101124 */
[----:B------:R-:W-:Y:S05]  /*3d50*/  BRA `(.L_x_1134) ;  /* 0x0000000400107947 */ /* 0x000fea0003800000 */
.L_x_1162:
        /* <DEDUP_REMOVED lines=8> */
.L_x_1167:
        /* <DEDUP_REMOVED lines=13> */
.L_x_1168:
[----:B------:R0:W-:Y:S01]  /*3eb0*/  STG.E.U8 desc[UR36][R2.64], R4 ;  /* 0x0000000402007986 */ /* 0x0001e2000c101124 */
[----:B------:R-:W-:Y:S05]  /*3ec0*/  BRA `(.L_x_1134) ;  /* 0x0000000000b47947 */ /* 0x000fea0003800000 */
.L_x_1161:
[----:B------:R-:W-:-:S13]  /*3ed0*/  ISETP.NE.AND P0, PT, R0, 0x1c, PT ;  /* 0x0000001c0000780c */ /* 0x000fda0003f05270 */
[----:B------:R-:W-:Y:S05]  /*3ee0*/  @!P0 BRA `(.L_x_1169) ;  /* 0x0000000000848947 */ /* 0x000fea0003800000 */
[----:B------:R-:W-:-:S13]  /*3ef0*/  ISETP.NE.AND P0, PT, R0, 0x1d, PT ;  /* 0x0000001d0000780c */ /* 0x000fda0003f05270 */
[----:B------:R-:W-:Y:S05]  /*3f00*/  @!P0 BRA `(.L_x_1170) ;  /* 0x0000000000508947 */ /* 0x000fea0003800000 */
[----:B------:R-:W-:-:S13]  /*3f10*/  ISETP.NE.AND P0, PT, R0, 0x2c, PT ;  /* 0x0000002c0000780c */ /* 0x000fda0003f05270 */
[----:B------:R0:W-:Y:S01]  /*3f20*/  @!P0 STG.E.U8 desc[UR36][R2.64], R17 ;  /* 0x0000001102008986 */ /* 0x0001e2000c101124 */
[----:B------:R-:W-:Y:S05]  /*3f30*/  @!P0 BRA `(.L_x_1134) ;  /* 0x0000000000988947 */ /* 0x000fea0003800000 */
.L_x_1132:
        /* <DEDUP_REMOVED lines=16> */
.L_x_1171:
[----:B------:R-:W-:Y:S05]  /*4040*/  BRA `(.L_x_1134) ;  /* 0x0000000000547947 */ /* 0x000fea0003800000 */
.L_x_1170:
        /* <DEDUP_REMOVED lines=8> */
.L_x_1172:
[----:B------:R-:W0:Y:S02]  /*40d0*/  F2I.U64.TRUNC R4, R4 ;  /* 0x0000000400047311 */ /* 0x000e24000020d800 */
[----:B0-----:R0:W-:Y:S01]  /*40e0*/  STG.E.64 desc[UR36][R2.64], R4 ;  /* 0x0000000402007986 */ /* 0x0011e2000c101b24 */
[----:B------:R-:W-:Y:S05]  /*40f0*/  BRA `(.L_x_1134) ;  /* 0x0000000000287947 */ /* 0x000fea0003800000 */
.L_x_1169:
        /* <DEDUP_REMOVED lines=8> */
.L_x_1173:
[----:B------:R-:W0:Y:S02]  /*4180*/  F2I.FTZ.U32.TRUNC.NTZ R5, R0 ;  /* 0x0000000000057305 */ /* 0x000e24000021f000 */
[----:B0-----:R0:W-:Y:S02]  /*4190*/  STG.E desc[UR36][R2.64], R5 ;  /* 0x0000000502007986 */ /* 0x0011e4000c101924 */
.L_x_1134:
[----:B------:R-:W-:-:S07]  /*41a0*/  VIADD R22, R22, 0x80 ;  /* 0x0000008016167836 */ /* 0x000fce0000000000 */
.L_x_1081:
[----:B------:R-:W-:Y:S05]  /*41b0*/  BSYNC.RECONVERGENT B6 ;  /* 0x0000000000067941 */ /* 0x000fea0003800200 */
.L_x_1080:
[----:B------:R-:W-:-:S13]  /*41c0*/  ISETP.GE.AND P0, PT, R22, R19, PT ;  /* 0x000000131600720c */ /* 0x000fda0003f06270 */
[----:B------:R-:W-:Y:S05]  /*41d0*/  @P0 EXIT ;  /* 0x000000000000094d */ /* 0x000fea0003800000 */
[----:B012345:R-:W0:Y:S01]  /*41e0*/  LDC.64 R2, c[0x0][0x388] ;  /* 0x0000e200ff027b82 */ /* 0x03fe220000000a00 */
[----:B------:R-:W1:Y:S01]  /*41f0*/  LDCU UR4, c[0x0][0x3a0] ;  /* 0x00007400ff0477ac */ /* 0x000e620008000800 */
[----:B------:R-:W-:Y:S01]  /*4200*/  PRMT R0, R18, 0x9910, RZ ;  /* 0x0000991012007816 */ /* 0x000fe200000000ff */
[----:B------:R-:W-:-:S03]  /*4210*/  IMAD R16, R16, 0x200, R22 ;  /* 0x0000020010107824 */ /* 0x000fc600078e0216 */
[----:B------:R-:W-:Y:S01]  /*4220*/  ISETP.GT.AND P1, PT, R0, 0x9, PT ;  /* 0x000000090000780c */ /* 0x000fe20003f24270 */
[----:B-1----:R-:W-:-:S05]  /*4230*/  IMAD R5, R16, UR4, RZ ;  /* 0x0000000410057c24 */ /* 0x002fca000f8e02ff */
[----:B0-----:R-:W-:-:S05]  /*4240*/  IADD3 R2, P0, PT, R5, R2, RZ ;  /* 0x0000000205027210 */ /* 0x001fca0007f1e0ff */
[----:B------:R-:W-:Y:S02]  /*4250*/  IMAD.X R3, RZ, RZ, R3, P0 ;  /* 0x000000ffff037224 */ /* 0x000fe400000e0603 */
[----:B------:R-:W-:Y:S06]  /*4260*/  @P1 BRA `(.L_x_1174) ;  /* 0x0000000800301947 */ /* 0x000fec0003800000 */
        /* <DEDUP_REMOVED lines=16> */
.L_x_1179:
[----:B------:R-:W0:Y:S02]  /*4370*/  F2I.FTZ.TRUNC.NTZ R5, R0 ;  /* 0x0000000000057305 */ /* 0x000e24000021f100 */
[----:B0-----:R-:W-:Y:S01]  /*4380*/  STG.E.U8 desc[UR36][R2.64], R5 ;  /* 0x0000000502007986 */ /* 0x001fe2000c101124 */
[----:B------:R-:W-:Y:S05]  /*4390*/  EXIT ;  /* 0x000000000000794d */ /* 0x000fea0003800000 */
.L_x_1177:
        /* <DEDUP_REMOVED lines=8> */
.L_x_1180:
[----:B------:R-:W0:Y:S02]  /*4420*/  F2I.S64.TRUNC R4, R4 ;  /* 0x0000000400047311 */ /* 0x000e24000020d900 */
[----:B0-----:R-:W-:-:S05]  /*4430*/  IMAD.MOV.U32 R7, RZ, RZ, R4 ;  /* 0x000000ffff077224 */ /* 0x001fca00078e0004 */
[----:B------:R-:W-:Y:S01]  /*4440*/  STG.E.U8 desc[UR36][R2.64], R7 ;  /* 0x0000000702007986 */ /* 0x000fe2000c101124 */
[----:B------:R-:W-:Y:S05]  /*4450*/  EXIT ;  /* 0x000000000000794d */ /* 0x000fea0003800000 */
.L_x_1176:
        /* <DEDUP_REMOVED lines=14> */
.L_x_1183:
[----:B------:R-:W0:Y:S02]  /*4540*/  F2I.S64.TRUNC R4, R4 ;  /* 0x0000000400047311 */ /* 0x000e24000020d900 */
[----:B0-----:R-:W-:Y:S01]  /*4550*/  STG.E.64 desc[UR36][R2.64], R4 ;  /* 0x0000000402007986 */ /* 0x001fe2000c101b24 */
[----:B------:R-:W-:Y:S05]  /*4560*/  EXIT ;  /* 0x000000000000794d */ /* 0x000fea0003800000 */
.L_x_1182:
        /* <DEDUP_REMOVED lines=8> */
.L_x_1184:
[----:B------:R-:W0:Y:S02]  /*45f0*/  F2I.FTZ.TRUNC.NTZ R5, R0 ;  /* 0x0000000000057305 */ /* 0x000e24000021f100 */
[----:B0-----:R-:W-:Y:S01]  /*4600*/  STG.E desc[UR36][R2.64], R5 ;  /* 0x0000000502007986 */ /* 0x001fe2000c101924 */
[----:B------:R-:W-:Y:S05]  /*4610*/  EXIT ;  /* 0x000000000000794d */ /* 0x000fea0003800000 */
.L_x_1181:
        /* <DEDUP_REMOVED lines=8> */
.L_x_1185:
[----:B------:R-:W0:Y:S02]  /*46a0*/  F2I.FTZ.TRUNC.NTZ R5, R0 ;  /* 0x0000000000057305 */ /* 0x000e24000021f100 */
[----:B0-----:R-:W-:Y:S01]  /*46b0*/  STG.E.U16 desc[UR36][R2.64], R5 ;  /* 0x0000000502007986 */ /* 0x001fe2000c101524 */
[----:B------:R-:W-:Y:S05]  /*46c0*/  EXIT ;  /* 0x000000000000794d */ /* 0x000fea0003800000 */
.L_x_1175:
        /* <DEDUP_REMOVED lines=14> */
.L_x_1188:
[----:B------:R-:W-:Y:S01]  /*47b0*/  STG.E desc[UR36][R2.64], R5 ;  /* 0x0000000502007986 */ /* 0x000fe2000c101924 */
[----:B------:R-:W-:Y:S05]  /*47c0*/  EXIT ;  /* 0x000000000000794d */ /* 0x000fea0003800000 */
.L_x_1187:
        /* <DEDUP_REMOVED lines=8> */
.L_x_1189:
[----:B------:R-:W-:-:S05]  /*4850*/  F2FP.F16.F32.PACK_AB R0, RZ, R0 ;  /* 0x00000000ff00723e */ /* 0x000fca00000000ff */
[----:B------:R-:W-:Y:S01]  /*4860*/  STG.E.U16 desc[UR36][R2.64], R0 ;  /* 0x0000000002007986 */ /* 0x000fe2000c101524 */
[----:B------:R-:W-:Y:S05]  /*4870*/  EXIT ;  /* 0x000000000000794d */ /* 0x000fea0003800000 */
.L_x_1186:
        /* <DEDUP_REMOVED lines=15> */
.L_x_1192:
[----:B------:R-:W-:Y:S01]  /*4970*/  STG.E.64 desc[UR36][R2.64], R4 ;  /* 0x0000000402007986 */ /* 0x000fe2000c101b24 */
[----:B------:R-:W-:Y:S05]  /*4980*/  EXIT ;  /* 0x000000000000794d */ /* 0x000fea0003800000 */
.L_x_1191:
        /* <DEDUP_REMOVED lines=8> */
.L_x_1193:
[----:B------:R-:W-:-:S04]  /*4a10*/  F2FP.F16.F32.PACK_AB R0, RZ, R0 ;  /* 0x00000000ff00723e */ /* 0x000fc800000000ff */
[----:B------:R-:W-:-:S05]  /*4a20*/  PRMT R0, R0, 0x5410, RZ ;  /* 0x0000541000007816 */ /* 0x000fca00000000ff */
[----:B------:R-:W-:Y:S01]  /*4a30*/  STG.E desc[UR36][R2.64], R0 ;  /* 0x0000000002007986 */ /* 0x000fe2000c101924 */
[----:B------:R-:W-:Y:S05]  /*4a40*/  EXIT ;  /* 0x000000000000794d */ /* 0x000fea0003800000 */
.L_x_1190:
        /* <DEDUP_REMOVED lines=12> */
.L_x_1194:
[----:B-1----:R-:W-:Y:S01]  /*4b10*/  STG.E.64 desc[UR36][R2.64], R4 ;  /* 0x0000000402007986 */ /* 0x002fe2000c101b24 */
[----:B------:R-:W-:Y:S05]  /*4b20*/  EXIT ;  /* 0x000000000000794d */ /* 0x000fea0003800000 */
.L_x_1174:
        /* <DEDUP_REMOVED lines=10> */
[----:B------:R-:W-:Y:S01]  /*4bd0*/  STG.E.U8 desc[UR36][R2.64], R5 ;  /* 0x0000000502007986 */ /* 0x000fe2000c101124 */
[----:B------:R-:W-:Y:S05]  /*4be0*/  EXIT ;  /* 0x000000000000794d */ /* 0x000fea0003800000 */
.L_x_1197:
        /* <DEDUP_REMOVED lines=13> */
.L_x_1198:
[----:B-1----:R-:W-:Y:S01]  /*4cc0*/  STG.E.128 desc[UR36][R2.64], R4 ;  /* 0x0000000402007986 */ /* 0x002fe2000c101d24 */
[----:B------:R-:W-:Y:S05]  /*4cd0*/  EXIT ;  /* 0x000000000000794d */ /* 0x000fea0003800000 */
.L_x_1196:
        /* <DEDUP_REMOVED lines=14> */
.L_x_1201:
[----:B------:R-:W-:Y:S01]  /*4dc0*/  ISETP.GT.U32.AND P0, PT, R0, 0x43efffff, PT ;  /* 0x43efffff0000780c */ /* 0x000fe20003f04070 */
[----:B------:R-:W-:-:S12]  /*4dd0*/  IMAD.MOV.U32 R5, RZ, RZ, 0x7f ;  /* 0x0000007fff057424 */ /* 0x000fd800078e00ff */
[----:B------:R-:W-:Y:S05]  /*4de0*/  @P0 BRA `(.L_x_1202) ;  /* 0x0000000000100947 */ /* 0x000fea0003800000 */
[----:B------:R-:W-:-:S13]  /*4df0*/  ISETP.GE.U32.AND P0, PT, R0, 0x3c800000, PT ;  /* 0x3c8000000000780c */ /* 0x000fda0003f06070 */
[----:B------:R-:W-:-:S05]  /*4e00*/  @P0 VIADD R5, R0, 0x407ffff ;  /* 0x0407ffff00050836 */ /* 0x000fca0000000000 */
[----:B------:R-:W-:Y:S01]  /*4e10*/  @P0 SHF.R.U32.HI R5, RZ, 0x14, R5 ;  /* 0x00000014ff050819 */ /* 0x000fe20000011605 */
[----:B------:R-:W-:-:S07]  /*4e20*/  @!P0 FADD.FTZ R5, R0, 16384 ;  /* 0x4680000000058421 */ /* 0x000fce0000010000 */
.L_x_1202:
[----:B------:R-:W-:Y:S01]  /*4e30*/  STG.E.U8 desc[UR36][R2.64], R5 ;  /* 0x0000000502007986 */ /* 0x000fe2000c101124 */
[----:B------:R-:W-:Y:S05]  /*4e40*/  EXIT ;  /* 0x000000000000794d */ /* 0x000fea0003800000 */
.L_x_1200:
        /* <DEDUP_REMOVED lines=8> */
.L_x_1203:
[----:B------:R-:W-:-:S13]  /*4ed0*/  ISETP.GT.U32.AND P0, PT, R0, 0x477fffff, PT ;  /* 0x477fffff0000780c */ /* 0x000fda0003f04070 */
[----:B------:R-:W-:Y:S05]  /*4ee0*/  @P0 BRA `(.L_x_1204) ;  /* 0x0000000000200947 */ /* 0x000fea0003800000 */
[----:B------:R-:W-:-:S13]  /*4ef0*/  ISETP.GE.U32.AND P0, PT, R0, 0x38800000, PT ;  /* 0x388000000000780c */ /* 0x000fda0003f06070 */
[----:B------:R-:W-:-:S05]  /*4f00*/  @P0 VIADD R4, R0, 0x80fffff ;  /* 0x080fffff00040836 */ /* 0x000fca0000000000 */
[----:B------:R-:W-:-:S05]  /*4f10*/  @P0 SHF.R.U32.HI R5, RZ, 0x15, R4 ;  /* 0x00000015ff050819 */ /* 0x000fca0000011604 */
[----:B------:R0:W-:Y:S01]  /*4f20*/  @P0 STG.E.U8 desc[UR36][R2.64], R5 ;  /* 0x0000000502000986 */ /* 0x0001e2000c101124 */
[----:B------:R-:W-:Y:S05]  /*4f30*/  @P0 EXIT ;  /* 0x000000000000094d */ /* 0x000fea0003800000 */
[----:B0-----:R-:W-:-:S05]  /*4f40*/  FADD.FTZ R5, R0, 128 ;  /* 0x4300000000057421 */ /* 0x001fca0000010000 */
[----:B------:R-:W-:Y:S01]  /*4f50*/  STG.E.U8 desc[UR36][R2.64], R5 ;  /* 0x0000000502007986 */ /* 0x000fe2000c101124 */
[----:B------:R-:W-:Y:S05]  /*4f60*/  EXIT ;  /* 0x000000000000794d */ /* 0x000fea0003800000 */
.L_x_1204:
[----:B------:R-:W-:Y:S01]  /*4f70*/  IMAD.MOV.U32 R5, RZ, RZ, 0x7f ;  /* 0x0000007fff057424 */ /* 0x000fe200078e00ff */
[----:B------:R-:W-:-:S04]  /*4f80*/  ISETP.GT.U32.AND P0, PT, R0, 0x7f800000, PT ;  /* 0x7f8000000000780c */ /* 0x000fc80003f04070 */
[----:B------:R-:W-:-:S05]  /*4f90*/  SEL R5, R5, 0x7c, P0 ;  /* 0x0000007c05057807 */ /* 0x000fca0000000000 */
[----:B------:R-:W-:Y:S01]  /*4fa0*/  STG.E.U8 desc[UR36][R2.64], R5 ;  /* 0x0000000502007986 */ /* 0x000fe2000c101124 */
[----:B------:R-:W-:Y:S05]  /*4fb0*/  EXIT ;  /* 0x000000000000794d */ /* 0x000fea0003800000 */
.L_x_1199:
        /* <DEDUP_REMOVED lines=8> */
.L_x_1205:
[----:B------:R-:W-:-:S05]  /*5040*/  F2FP.BF16.F32.PACK_AB R0, RZ, R0 ;  /* 0x00000000ff00723e */ /* 0x000fca00000010ff */
[----:B------:R-:W-:Y:S01]  /*5050*/  STG.E.U16 desc[UR36][R2.64], R0 ;  /* 0x0000000002007986 */ /* 0x000fe2000c101524 */
[----:B------:R-:W-:Y:S05]  /*5060*/  EXIT ;  /* 0x000000000000794d */ /* 0x000fea0003800000 */
.L_x_1195:
        /* <DEDUP_REMOVED lines=16> */
.L_x_1209:
[----:B------:R-:W0:Y:S02]  /*5170*/  F2I.FTZ.U32.TRUNC.NTZ R5, R0 ;  /* 0x0000000000057305 */ /* 0x000e24000021f000 */
[----:B0-----:R-:W-:Y:S01]  /*5180*/  STG.E.U16 desc[UR36][R2.64], R5 ;  /* 0x0000000502007986 */ /* 0x001fe2000c101524 */
[----:B------:R-:W-:Y:S05]  /*5190*/  EXIT ;  /* 0x000000000000794d */ /* 0x000fea0003800000 */
.L_x_1208:
        /* <DEDUP_REMOVED lines=8> */
.L_x_1210:
        /* <DEDUP_REMOVED lines=13> */
.L_x_1211:
[----:B------:R-:W-:Y:S01]  /*52f0*/  STG.E.U8 desc[UR36][R2.64], R4 ;  /* 0x0000000402007986 */ /* 0x000fe2000c101124 */
[----:B------:R-:W-:Y:S05]  /*5300*/  EXIT ;  /* 0x000000000000794d */ /* 0x000fea0003800000 */
.L_x_1207:
        /* <DEDUP_REMOVED lines=8> */
.L_x_1212:
        /* <DEDUP_REMOVED lines=13> */
.L_x_1213:
[----:B------:R-:W-:Y:S01]  /*5460*/  STG.E.U8 desc[UR36][R2.64], R4 ;  /* 0x0000000402007986 */ /* 0x000fe2000c101124 */
[----:B------:R-:W-:Y:S05]  /*5470*/  EXIT ;  /* 0x000000000000794d */ /* 0x000fea0003800000 */
.L_x_1206:
[----:B------:R-:W-:-:S13]  /*5480*/  ISETP.NE.AND P0, PT, R0, 0x1c, PT ;  /* 0x0000001c0000780c */ /* 0x000fda0003f05270 */
[----:B------:R-:W-:Y:S05]  /*5490*/  @!P0 BRA `(.L_x_1214) ;  /* 0x0000000000848947 */ /* 0x000fea0003800000 */
[----:B------:R-:W-:-:S13]  /*54a0*/  ISETP.NE.AND P0, PT, R0, 0x1d, PT ;  /* 0x0000001d0000780c */ /* 0x000fda0003f05270 */
[----:B------:R-:W-:Y:S05]  /*54b0*/  @!P0 BRA `(.L_x_1215) ;  /* 0x0000000000508947 */ /* 0x000fea0003800000 */
[----:B------:R-:W-:-:S13]  /*54c0*/  ISETP.NE.AND P0, PT, R0, 0x2c, PT ;  /* 0x0000002c0000780c */ /* 0x000fda0003f05270 */
[----:B------:R0:W-:Y:S01]  /*54d0*/  @!P0 STG.E.U8 desc[UR36][R2.64], R17 ;  /* 0x0000001102008986 */ /* 0x0001e2000c101124 */
[----:B------:R-:W-:Y:S05]  /*54e0*/  @!P0 EXIT ;  /* 0x000000000000894d */ /* 0x000fea0003800000 */
.L_x_1178:
[----:B------:R-:W-:Y:S01]  /*54f0*/  MOV R0, 0x0 ;  /* 0x0000000000007802 */ /* 0x000fe20000000f00 */
[----:B------:R-:W1:Y:S01]  /*5500*/  LDCU.64 UR4, c[0x4][0x190] ;  /* 0x01003200ff0477ac */ /* 0x000e620008000a00 */
[----:B------:R-:W-:Y:S02]  /*5510*/  IMAD.MOV.U32 R8, RZ, RZ, 0x65 ;  /* 0x00000065ff087424 */ /* 0x000fe400078e00ff */
[----:B0-----:R0:W2:Y:S01]  /*5520*/  LDC.64 R2, c[0x4][R0] ;  /* 0x0100000000027b82 */ /* 0x0010a20000000a00 */
[----:B------:R-:W3:Y:S01]  /*5530*/  LDCU.64 UR6, c[0x4][0x198] ;  /* 0x01003300ff0677ac */ /* 0x000ee20008000a00 */
[----:B------:R-:W-:Y:S02]  /*5540*/  IMAD.MOV.U32 R12, RZ, RZ, 0x1 ;  /* 0x00000001ff0c7424 */ /* 0x000fe400078e00ff */
[----:B------:R-:W-:Y:S01]  /*5550*/  IMAD.MOV.U32 R13, RZ, RZ, RZ ;  /* 0x000000ffff0d7224 */ /* 0x000fe200078e00ff */
[----:B------:R-:W4:Y:S01]  /*5560*/  LDCU.64 UR8, c[0x4][0x90] ;  /* 0x01001200ff0877ac */ /* 0x000f220008000a00 */
[----:B-1----:R-:W-:-:S02]  /*5570*/  IMAD.U32 R4, RZ, RZ, UR4 ;  /* 0x00000004ff047e24 */ /* 0x002fc4000f8e00ff */
[----:B------:R-:W-:Y:S02]  /*5580*/  IMAD.U32 R5, RZ, RZ, UR5 ;  /* 0x00000005ff057e24 */ /* 0x000fe4000f8e00ff */
[----:B---3--:R-:W-:Y:S02]  /*5590*/  IMAD.U32 R6, RZ, RZ, UR6 ;  /* 0x00000006ff067e24 */ /* 0x008fe4000f8e00ff */
[----:B------:R-:W-:Y:S02]  /*55a0*/  IMAD.U32 R7, RZ, RZ, UR7 ;  /* 0x00000007ff077e24 */ /* 0x000fe4000f8e00ff */
[----:B----4-:R-:W-:Y:S02]  /*55b0*/  IMAD.U32 R10, RZ, RZ, UR8 ;  /* 0x00000008ff0a7e24 */ /* 0x010fe4000f8e00ff */
[----:B0-----:R-:W-:-:S07]  /*55c0*/  IMAD.U32 R11, RZ, RZ, UR9 ;  /* 0x00000009ff0b7e24 */ /* 0x001fce000f8e00ff */
[----:B------:R-:W-:-:S07]  /*55d0*/  LEPC R20, `(.L_x_1216) ;  /* 0x000000001014794e */ /* 0x000fce0000000000 */
[----:B--2---:R-:W-:Y:S05]  /*55e0*/  CALL.ABS.NOINC R2 ;  /* 0x0000000002007343 */ /* 0x004fea0003c00000 */
.L_x_1216:
[----:B------:R-:W-:Y:S05]  /*55f0*/  EXIT ;  /* 0x000000000000794d */ /* 0x000fea0003800000 */
.L_x_1215:
        /* <DEDUP_REMOVED lines=8> */
.L_x_1217:
[----:B------:R-:W0:Y:S02]  /*5680*/  F2I.U64.TRUNC R4, R4 ;  /* 0x0000000400047311 */ /* 0x000e24000020d800 */
[----:B0-----:R-:W-:Y:S01]  /*5690*/  STG.E.64 desc[UR36][R2.64], R4 ;  /* 0x0000000402007986 */ /* 0x001fe2000c101b24 */
[----:B------:R-:W-:Y:S05]  /*56a0*/  EXIT ;  /* 0x000000000000794d */ /* 0x000fea0003800000 */
.L_x_1214:
        /* <DEDUP_REMOVED lines=8> */
.L_x_1218:
[----:B------:R-:W0:Y:S02]  /*5730*/  F2I.FTZ.U32.TRUNC.NTZ R5, R0 ;  /* 0x0000000000057305 */ /* 0x000e24000021f000 */
[----:B0-----:R-:W-:Y:S01]  /*5740*/  STG.E desc[UR36][R2.64], R5 ;  /* 0x0000000502007986 */ /* 0x001fe2000c101924 */
[----:B------:R-:W-:Y:S05]  /*5750*/  EXIT ;  /* 0x000000000000794d */ /* 0x000fea0003800000 */
.L_x_1219:
        /* <DEDUP_REMOVED lines=10> */
.L_x_7289:


//--------------------- .text._ZN2at6native18elementwise_kernelILi128ELi4EZNS0_22gpu_kernel_impl_nocastINS0_11FillFunctorIN3c1014Float8_e8m0fnuEEEEEvRNS_18TensorIteratorBaseERKT_EUliE_EEviT1_ --------------------------
	.section	.text._ZN2at6native18elementwise_kernelILi128ELi4EZNS0_22gpu_kernel_impl_nocastINS0_11FillFunctorIN3c1014Float8_e8m0fnuEEEEEvRNS_18TensorIteratorBaseERKT_EUliE_EEviT1_,"ax",@progbits
	.align	128
        .global         _ZN2at6native18elementwise_kernelILi128ELi4EZNS0_22gpu_kernel_impl_nocastINS0_11FillFunctorIN3c1014Float8_e8m0fnuEEEEEvRNS_18TensorIteratorBaseERKT_EUliE_EEviT1_
        .type           _ZN2at6native18elementwise_kernelILi128ELi4EZNS0_22gpu_kernel_impl_nocastINS0_11FillFunctorIN3c1014Float8_e8m0fnuEEEEEvRNS_18TensorIteratorBaseERKT_EUliE_EEviT1_,@function
        .size           _ZN2at6native18elementwise_kernelILi128ELi4EZNS0_22gpu_kernel_impl_nocastINS0_11FillFunctorIN3c1014Float8_e8m0fnuEEEEEvRNS_18TensorIteratorBaseERKT_EUliE_EEviT1_,(.L_x_7290 - _ZN2at6native18elementwise_kernelILi128ELi4EZNS0_22gpu_kernel_impl_nocastINS0_11FillFunctorIN3c1014Float8_e8m0fnuEEEEEvRNS_18TensorIteratorBaseERKT_EUliE_EEviT1_)
        .other          _ZN2at6native18elementwise_kernelILi128ELi4EZNS0_22gpu_kernel_impl_nocastINS0_11FillFunctorIN3c1014Float8_e8m0fnuEEEEEvRNS_18TensorIteratorBaseERKT_EUliE_EEviT1_,@"STO_CUDA_ENTRY STV_DEFAULT"
_ZN2at6native18elementwise_kernelILi128ELi4EZNS0_22gpu_kernel_impl_nocastINS0_11FillFunctorIN3c1014Float8_e8m0fnuEEEEEvRNS_18TensorIteratorBaseERKT_EUliE_EEviT1_:
.text._ZN2at6native18elementwise_kernelILi128ELi4EZNS0_22gpu_kernel_impl_nocastINS0_11FillFunctorIN3c1014Float8_e8m0fnuEEEEEvRNS_18TensorIteratorBaseERKT_EUliE_EEviT1_:
[----:B------:R-:W-:Y:S01]  /*0000*/  LDC R1, c[0x0][0x37c] ;  /* 0x0000df00ff017b82 */ /* 0x000fe20000000800 */
[----:B------:R-:W0:Y:S07]  /*0010*/  S2R R3, SR_TID.X ;  /* 0x0000000000037919 */ /* 0x000e2e0000002100 */
[----:B------:R-:W1:Y:S01]  /*0020*/  S2UR UR4, SR_CTAID.X ;  /* 0x00000000000479c3 */ /* 0x000e620000002500 */
[----:B------:R-:W2:Y:S01]  /*0030*/  LDCU UR5, c[0x0][0x388] ;  /* 0x00007100ff0577ac */ /* 0x000ea20008000800 */
[----:B------:R-:W3:Y:S06]  /*0040*/  LDCU.64 UR6, c[0x0][0x358] ;  /* 0x00006b00ff0677ac */ /* 0x000eec0008000a00 */
[----:B------:R-:W4:Y:S01]  /*0050*/  LDC.U8 R0, c[0x0][0x528] ;  /* 0x00014a00ff007b82 */ /* 0x000f220000000000 */
[----:B--2---:R-:W-:-:S02]  /*0060*/  UISETP.NE.AND UP0, UPT, UR5, URZ, UPT ;  /* 0x000000ff0500728c */ /* 0x004fc4000bf05270 */
[----:B-1----:R-:W-:-:S06]  /*0070*/  USHF.L.U32 UR4, UR4, 0x9, URZ ;  /* 0x0000000904047899 */ /* 0x002fcc00080006ff */
[----:B0-----:R-:W-:Y:S01]  /*0080*/  LOP3.LUT R3, R3, UR4, RZ, 0xfc, !PT ;  /* 0x0000000403037c12 */ /* 0x001fe2000f8efcff */
[----:B---3--:R-:W-:Y:S06]  /*0090*/  BRA.U UP0, `(.L_x_1220) ;  /* 0x0000000100187547 */ /* 0x008fec000b800000 */
[----:B------:R-:W0:Y:S02]  /*00a0*/  LDCU UR4, c[0x0][0x380] ;  /* 0x00007000ff0477ac */ /* 0x000e240008000800 */
[----:B0-----:R-:W-:-:S13]  /*00b0*/  ISETP.GE.AND P0, PT, R3, UR4, PT ;  /* 0x0000000403007c0c */ /* 0x001fda000bf06270 */
[----:B------:R-:W-:Y:S05]  /*00c0*/  @P0 EXIT ;  /* 0x000000000000094d */ /* 0x000fea0003800000 */
[----:B------:R-:W4:Y:S02]  /*00d0*/  LDC.64 R2, c[0x0][0x520] ;  /* 0x00014800ff027b82 */ /* 0x000f240000000a00 */
[----:B----4-:R-:W-:Y:S01]  /*00e0*/  STG.E.U8 desc[UR6][R2.64], R0 ;  /* 0x0000000002007986 */ /* 0x010fe2000c101106 */
[----:B------:R-:W-:Y:S05]  /*00f0*/  EXIT ;  /* 0x000000000000794d */ /* 0x000fea0003800000 */
.L_x_1220:
        /* <DEDUP_REMOVED lines=282> */
.L_x_1224:
[----:B------:R-:W0:Y:S01]  /*12a0*/  LDCU.64 UR10, c[0x0][0x520] ;  /* 0x0000a400ff0a77ac */ /* 0x000e220008000a00 */
[----:B------:R-:W-:Y:S02]  /*12b0*/  IADD3 R3, PT, PT, R3, 0x80, RZ ;  /* 0x0000008003037810 */ /* 0x000fe40007ffe0ff */
[----:B0-----:R-:W-:-:S04]  /*12c0*/  IADD3 R4, P0, PT, R2, UR10, RZ ;  /* 0x0000000a02047c10 */ /* 0x001fc8000ff1e0ff */
[----:B------:R-:W-:Y:S02]  /*12d0*/  IADD3.X R5, PT, PT, RZ, UR11, RZ, P0, !PT ;  /* 0x0000000bff057c10 */ /* 0x000fe400087fe4ff */
[----:B------:R-:W-:-:S03]  /*12e0*/  ISETP.GE.AND P0, PT, R3, UR8, PT ;  /* 0x0000000803007c0c */ /* 0x000fc6000bf06270 */
[----:B----4-:R0:W-:Y:S10]  /*12f0*/  STG.E.U8 desc[UR6][R4.64], R0 ;  /* 0x0000000004007986 */ /* 0x0101f4000c101106 */
        /* <DEDUP_REMOVED lines=275> */
.L_x_1226:
[----:B------:R-:W0:Y:S01]  /*2430*/  LDCU.64 UR10, c[0x0][0x520] ;  /* 0x0000a400ff0a77ac */ /* 0x000e220008000a00 */
[----:B------:R-:W-:Y:S02]  /*2440*/  IADD3 R3, PT, PT, R3, 0x80, RZ ;  /* 0x0000008003037810 */ /* 0x000fe40007ffe0ff */
[----:B0-----:R-:W-:-:S04]  /*2450*/  IADD3 R4, P0, PT, R2, UR10, RZ ;  /* 0x0000000a02047c10 */ /* 0x001fc8000ff1e0ff */
[----:B------:R-:W-:-:S05]  /*2460*/  IADD3.X R5, PT, PT, RZ, UR11, RZ, P0, !PT ;  /* 0x0000000bff057c10 */ /* 0x000fca00087fe4ff */
[----:B------:R0:W-:Y:S04]  /*2470*/  STG.E.U8 desc[UR6][R4.64], R0 ;  /* 0x0000000004007986 */ /* 0x0001e8000c101106 */
.L_x_1223:
[----:B------:R-:W-:-:S13]  /*2480*/  ISETP.GE.AND P0, PT, R3, UR8, PT ;  /* 0x0000000803007c0c */ /* 0x000fda000bf06270 */
[----:B------:R-:W-:Y:S05]  /*2490*/  @P0 BREAK.RELIABLE B1 ;  /* 0x0000000000010942 */ /* 0x000fea0003800100 */
[----:B------:R-:W-:Y:S05]  /*24a0*/  @P0 BRA `(.L_x_1225) ;  /* 0x00000010005c0947 */ /* 0x000fea0003800000 */
[----:B------:R-:W-:Y:S05]  /*24b0*/  BSYNC.RELIABLE B1 ;  /* 0x0000000000017941 */ /* 0x000fea0003800100 */
.L_x_1222:
        /* <DEDUP_REMOVED lines=273> */
.L_x_1227:
[----:B------:R-:W0:Y:S01]  /*35d0*/  LDCU.64 UR10, c[0x0][0x520] ;  /* 0x0000a400ff0a77ac */ /* 0x000e220008000a00 */
[----:B------:R-:W-:Y:S02]  /*35e0*/  IADD3 R3, PT, PT, R3, 0x80, RZ ;  /* 0x0000008003037810 */ /* 0x000fe40007ffe0ff */
[----:B0-----:R-:W-:-:S04]  /*35f0*/  IADD3 R4, P0, PT, R2, UR10, RZ ;  /* 0x0000000a02047c10 */ /* 0x001fc8000ff1e0ff */
[----:B------:R-:W-:-:S05]  /*3600*/  IADD3.X R5, PT, PT, RZ, UR11, RZ, P0, !PT ;  /* 0x0000000bff057c10 */ /* 0x000fca00087fe4ff */
[----:B----4-:R1:W-:Y:S04]  /*3610*/  STG.E.U8 desc[UR6][R4.64], R0 ;  /* 0x0000000004007986 */ /* 0x0103e8000c101106 */
.L_x_1225:
[----:B------:R-:W-:Y:S05]  /*3620*/  BSYNC.RECONVERGENT B0 ;  /* 0x0000000000007941 */ /* 0x000fea0003800200 */
.L_x_1221:
        /* <DEDUP_REMOVED lines=276> */
.L_x_1228:
[----:B------:R-:W0:Y:S02]  /*4770*/  LDCU.64 UR8, c[0x0][0x520] ;  /* 0x0000a400ff0877ac */ /* 0x000e240008000a00 */
[----:B0-----:R-:W-:-:S04]  /*4780*/  IADD3 R2, P0, PT, R2, UR8, RZ ;  /* 0x0000000802027c10 */ /* 0x001fc8000ff1e0ff */
[----:B------:R-:W-:-:S05]  /*4790*/  IADD3.X R3, PT, PT, RZ, UR9, RZ, P0, !PT ;  /* 0x00000009ff037c10 */ /* 0x000fca00087fe4ff */
[----:B----4-:R-:W-:Y:S01]  /*47a0*/  STG.E.U8 desc[UR6][R2.64], R0 ;  /* 0x0000000002007986 */ /* 0x010fe2000c101106 */
[----:B------:R-:W-:Y:S05]  /*47b0*/  EXIT ;  /* 0x000000000000794d */ /* 0x000fea0003800000 */
.L_x_1229:
        /* <DEDUP_REMOVED lines=12> */
.L_x_7290:


//--------------------- .text._ZN2at6native27unrolled_elementwise_kernelINS0_11FillFunctorIN3c1014Float8_e8m0fnuEEESt5arrayIPcLm1EELi4E23TrivialOffsetCalculatorILi0EjES9_ILi1EjENS0_6memory15LoadWithoutCastENSC_16StoreWithoutCastEEEviT_T0_T2_T3_T4_T5_ --------------------------
	.section	.text._ZN2at6native27unrolled_elementwise_kernelINS0_11FillFunctorIN3c1014Float8_e8m0fnuEEESt5arrayIPcLm1EELi4E23TrivialOffsetCalculatorILi0EjES9_ILi1EjENS0_6memory15LoadWithoutCastENSC_16StoreWithoutCastEEEviT_T0_T2_T3_T4_T5_,"ax",@progbits
	.align	128
        .global         _ZN2at6native27unrolled_elementwise_kernelINS0_11FillFunctorIN3c1014Float8_e8m0fnuEEESt5arrayIPcLm1EELi4E23TrivialOffsetCalculatorILi0EjES9_ILi1EjENS0_6memory15LoadWithoutCastENSC_16StoreWithoutCastEEEviT_T0_T2_T3_T4_T5_
        .type           _ZN2at6native27unrolled_elementwise_kernelINS0_11FillFunctorIN3c1014Float8_e8m0fnuEEESt5arrayIPcLm1EELi4E23TrivialOffsetCalculatorILi0EjES9_ILi1EjENS0_6memory15LoadWithoutCastENSC_16StoreWithoutCastEEEviT_T0_T2_T3_T4_T5_,@function
        .size           _ZN2at6native27unrolled_elementwise_kernelINS0_11FillFunctorIN3c1014Float8_e8m0fnuEEESt5arrayIPcLm1EELi4E23TrivialOffsetCalculatorILi0EjES9_ILi1EjENS0_6memory15LoadWithoutCastENSC_16StoreWithoutCastEEEviT_T0_T2_T3_T4_T5_,(.L_x_7291 - _ZN2at6native27unrolled_elementwise_kernelINS0_11FillFunctorIN3c1014Float8_e8m0fnuEEESt5arrayIPcLm1EELi4E23TrivialOffsetCalculatorILi0EjES9_ILi1EjENS0_6memory15LoadWithoutCastENSC_16StoreWithoutCastEEEviT_T0_T2_T3_T4_T5_)
        .other          _ZN2at6native27unrolled_elementwise_kernelINS0_11FillFunctorIN3c1014Float8_e8m0fnuEEESt5arrayIPcLm1EELi4E23TrivialOffsetCalculatorILi0EjES9_ILi1EjENS0_6memory15LoadWithoutCastENSC_16StoreWithoutCastEEEviT_T0_T2_T3_T4_T5_,@"STO_CUDA_ENTRY STV_DEFAULT"
_ZN2at6native27unrolled_elementwise_kernelINS0_11FillFunctorIN3c1014Float8_e8m0fnuEEESt5arrayIPcLm1EELi4E23TrivialOffsetCalculatorILi0EjES9_ILi1EjENS0_6memory15LoadWithoutCastENSC_16StoreWithoutCastEEEviT_T0_T2_T3_T4_T5_:
.text._ZN2at6native27unrolled_elementwise_kernelINS0_11FillFunctorIN3c1014Float8_e8m0fnuEEESt5arrayIPcLm1EELi4E23TrivialOffsetCalculatorILi0EjES9_ILi1EjENS0_6memory15LoadWithoutCastENSC_16StoreWithoutCastEEEviT_T0_T2_T3_T4_T5_:
[----:B------:R-:W-:Y:S01]  /*0000*/  LDC R1, c[0x0][0x37c] ;  /* 0x0000df00ff017b82 */ /* 0x000fe20000000800 */
[----:B------:R-:W0:Y:S07]  /*0010*/  S2R R6, SR_CTAID.X ;  /* 0x0000000000067919 */ /* 0x000e2e0000002500 */
[----:B------:R-:W0:Y:S01]  /*0020*/  LDC R3, c[0x0][0x380] ;  /* 0x0000e000ff037b82 */ /* 0x000e220000000800 */
[----:B------:R-:W1:Y:S01]  /*0030*/  LDCU.64 UR4, c[0x0][0x358] ;  /* 0x00006b00ff0477ac */ /* 0x000e620008000a00 */
[----:B------:R-:W-:Y:S01]  /*0040*/  BSSY.RECONVERGENT B0, `(.L_x_1230) ;  /* 0x000001a000007945 */ /* 0x000fe20003800200 */
[----:B------:R-:W2:Y:S05]  /*0050*/  S2R R7, SR_TID.X ;  /* 0x0000000000077919 */ /* 0x000eaa0000002100 */
[----:B------:R-:W1:Y:S01]  /*0060*/  LDC.U8 R9, c[0x0][0x384] ;  /* 0x0000e100ff097b82 */ /* 0x000e620000000000 */
[----:B0-----:R-:W-:-:S05]  /*0070*/  IMAD R0, R6, -0x200, R3 ;  /* 0xfffffe0006007824 */ /* 0x001fca00078e0203 */
[----:B--2---:R-:W-:-:S13]  /*0080*/  ISETP.GE.AND P0, PT, R7, R0, PT ;  /* 0x000000000700720c */ /* 0x004fda0003f06270 */
[----:B------:R-:W0:Y:S01]  /*0090*/  @!P0 LDC.64 R4, c[0x0][0x388] ;  /* 0x0000e200ff048b82 */ /* 0x000e220000000a00 */
[----:B------:R-:W-:Y:S02]  /*00a0*/  @!P0 VIADD R2, R7, 0x80 ;  /* 0x0000008007028836 */ /* 0x000fe40000000000 */
[----:B------:R-:W-:Y:S02]  /*00b0*/  @!P0 IMAD R3, R6, 0x200, R7 ;  /* 0x0000020006038824 */ /* 0x000fe400078e0207 */
[----:B------:R-:W-:-:S05]  /*00c0*/  @!P0 IMAD.MOV.U32 R7, RZ, RZ, R2 ;  /* 0x000000ffff078224 */ /* 0x000fca00078e0002 */
[----:B------:R-:W-:Y:S02]  /*00d0*/  ISETP.GE.AND P1, PT, R7, R0, PT ;  /* 0x000000000700720c */ /* 0x000fe40003f26270 */
[----:B0-----:R-:W-:-:S04]  /*00e0*/  @!P0 IADD3 R2, P2, PT, R3, R4, RZ ;  /* 0x0000000403028210 */ /* 0x001fc80007f5e0ff */
[----:B------:R-:W-:-:S05]  /*00f0*/  @!P0 IADD3.X R3, PT, PT, RZ, R5, RZ, P2, !PT ;  /* 0x00000005ff038210 */ /* 0x000fca00017fe4ff */
[----:B-1----:R0:W-:Y:S02]  /*0100*/  @!P0 STG.E.U8 desc[UR4][R2.64], R9 ;  /* 0x0000000902008986 */ /* 0x0021e4000c101104 */
[----:B------:R-:W-:Y:S05]  /*0110*/  @P1 BRA `(.L_x_1231) ;  /* 0x0000000000301947 */ /* 0x000fea0003800000 */
[----:B0-----:R-:W-:Y:S01]  /*0120*/  IMAD R2, R6, 0x200, R7 ;  /* 0x0000020006027824 */ /* 0x001fe200078e0207 */
[----:B------:R-:W0:Y:S01]  /*0130*/  LDCU.64 UR6, c[0x0][0x388] ;  /* 0x00007100ff0677ac */ /* 0x000e220008000a00 */
[----:B------:R-:W-:-:S05]  /*0140*/  VIADD R7, R7, 0x80 ;  /* 0x0000008007077836 */ /* 0x000fca0000000000 */
[----:B------:R-:W-:Y:S02]  /*0150*/  ISETP.GE.AND P1, PT, R7, R0, PT ;  /* 0x000000000700720c */ /* 0x000fe40003f26270 */
[----:B0-----:R-:W-:-:S11]  /*0160*/  IADD3 R2, P0, PT, R2, UR6, RZ ;  /* 0x0000000602027c10 */ /* 0x001fd6000ff1e0ff */
[----:B------:R-:W-:Y:S02]  /*0170*/  @!P1 LEA R4, R6, R7, 0x9 ;  /* 0x0000000706049211 */ /* 0x000fe400078e48ff */
[----:B------:R-:W-:Y:S01]  /*0180*/  @!P1 IADD3 R7, PT, PT, R7, 0x80, RZ ;  /* 0x0000008007079810 */ /* 0x000fe20007ffe0ff */
[----:B------:R-:W-:Y:S01]  /*0190*/  IMAD.X R3, RZ, RZ, UR7, P0 ;  /* 0x00000007ff037e24 */ /* 0x000fe200080e06ff */
[----:B------:R-:W-:-:S04]  /*01a0*/  @!P1 IADD3 R4, P2, PT, R4, UR6, RZ ;  /* 0x0000000604049c10 */ /* 0x000fc8000ff5e0ff */
[----:B------:R1:W-:Y:S01]  /*01b0*/  STG.E.U8 desc[UR4][R2.64], R9 ;  /* 0x0000000902007986 */ /* 0x0003e2000c101104 */
[----:B------:R-:W-:-:S05]  /*01c0*/  @!P1 IMAD.X R5, RZ, RZ, UR7, P2 ;  /* 0x00000007ff059e24 */ /* 0x000fca00090e06ff */
[----:B------:R1:W-:Y:S03]  /*01d0*/  @!P1 STG.E.U8 desc[UR4][R4.64], R9 ;  /* 0x0000000904009986 */ /* 0x0003e6000c101104 */
.L_x_1231:
[----:B------:R-:W-:Y:S05]  /*01e0*/  BSYNC.RECONVERGENT B0 ;  /* 0x0000000000007941 */ /* 0x000fea0003800200 */
.L_x_1230:
[----:B------:R-:W-:-:S13]  /*01f0*/  ISETP.GE.AND P0, PT, R7, R0, PT ;  /* 0x000000000700720c */ /* 0x000fda0003f06270 */
[----:B------:R-:W-:Y:S05]  /*0200*/  @P0 EXIT ;  /* 0x000000000000094d */ /* 0x000fea0003800000 */
[----:B------:R-:W2:Y:S01]  /*0210*/  LDCU.64 UR6, c[0x0][0x388] ;  /* 0x00007100ff0677ac */ /* 0x000ea20008000a00 */
[----:B01----:R-:W-:-:S05]  /*0220*/  IMAD R2, R6, 0x200, R7 ;  /* 0x0000020006027824 */ /* 0x003fca00078e0207 */
[----:B--2---:R-:W-:-:S04]  /*0230*/  IADD3 R2, P0, PT, R2, UR6, RZ ;  /* 0x0000000602027c10 */ /* 0x004fc8000ff1e0ff */
[----:B------:R-:W-:-:S05]  /*0240*/  IADD3.X R3, PT, PT, RZ, UR7, RZ, P0, !PT ;  /* 0x00000007ff037c10 */ /* 0x000fca00087fe4ff */
[----:B------:R-:W-:Y:S01]  /*0250*/  STG.E.U8 desc[UR4][R2.64], R9 ;  /* 0x0000000902007986 */ /* 0x000fe2000c101104 */
[----:B------:R-:W-:Y:S05]  /*0260*/  EXIT ;  /* 0x000000000000794d */ /* 0x000fea0003800000 */
.L_x_1232:
        /* <DEDUP_REMOVED lines=9> */
.L_x_7291:


//--------------------- .text._ZN2at6native29vectorized_elementwise_kernelILi2ENS0_11FillFunctorIN3c1014Float8_e8m0fnuEEESt5arrayIPcLm1EEEEviT0_T1_ --------------------------
	.section	.text._ZN2at6native29vectorized_elementwise_kernelILi2ENS0_11FillFunctorIN3c1014Float8_e8m0fnuEEESt5arrayIPcLm1EEEEviT0_T1_,"ax",@progbits
	.align	128
        .global         _ZN2at6native29vectorized_elementwise_kernelILi2ENS0_11FillFunctorIN3c1014Float8_e8m0fnuEEESt5arrayIPcLm1EEEEviT0_T1_
        .type           _ZN2at6native29vectorized_elementwise_kernelILi2ENS0_11FillFunctorIN3c1014Float8_e8m0fnuEEESt5arrayIPcLm1EEEEviT0_T1_,@function
        .size           _ZN2at6native29vectorized_elementwise_kernelILi2ENS0_11FillFunctorIN3c1014Float8_e8m0fnuEEESt5arrayIPcLm1EEEEviT0_T1_,(.L_x_7292 - _ZN2at6native29vectorized_elementwise_kernelILi2ENS0_11FillFunctorIN3c1014Float8_e8m0fnuEEESt5arrayIPcLm1EEEEviT0_T1_)
        .other          _ZN2at6native29vectorized_elementwise_kernelILi2ENS0_11FillFunctorIN3c1014Float8_e8m0fnuEEESt5arrayIPcLm1EEEEviT0_T1_,@"STO_CUDA_ENTRY STV_DEFAULT"
_ZN2at6native29vectorized_elementwise_kernelILi2ENS0_11FillFunctorIN3c1014Float8_e8m0fnuEEESt5arrayIPcLm1EEEEviT0_T1_:
.text._ZN2at6native29vectorized_elementwise_kernelILi2ENS0_11FillFunctorIN3c1014Float8_e8m0fnuEEESt5arrayIPcLm1EEEEviT0_T1_:
[----:B------:R-:W-:Y:S08]  /*0000*/  LDC R1, c[0x0][0x37c] ;  /* 0x0000df00ff017b82 */ /* 0x000ff00000000800 */
[----:B------:R-:W0:Y:S01]  /*0010*/  S2UR UR4, SR_CTAID.X ;  /* 0x00000000000479c3 */ /* 0x000e220000002500 */
[----:B------:R-:W1:Y:S01]  /*0020*/  LDCU UR5, c[0x0][0x380] ;  /* 0x00007000ff0577ac */ /* 0x000e620008000800 */
[----:B------:R-:W2:Y:S06]  /*0030*/  LDCU.64 UR8, c[0x0][0x358] ;  /* 0x00006b00ff0877ac */ /* 0x000eac0008000a00 */
[----:B------:R-:W3:Y:S01]  /*0040*/  LDC.U8 R0, c[0x0][0x384] ;  /* 0x0000e100ff007b82 */ /* 0x000ee20000000000 */
[----:B0-----:R-:W-:-:S04]  /*0050*/  USHF.L.U32 UR4, UR4, 0xb, URZ ;  /* 0x0000000b04047899 */ /* 0x001fc800080006ff */
[----:B-1----:R-:W-:-:S04]  /*0060*/  UIADD3 UR5, UPT, UPT, -UR4, UR5, URZ ;  /* 0x0000000504057290 */ /* 0x002fc8000fffe1ff */
[----:B------:R-:W-:-:S09]  /*0070*/  UISETP.GT.U32.AND UP0, UPT, UR5, 0x7ff, UPT ;  /* 0x000007ff0500788c */ /* 0x000fd2000bf04070 */
[----:B--2---:R-:W-:Y:S05]  /*0080*/  BRA.U UP0, `(.L_x_1233) ;  /* 0x0000000900187547 */ /* 0x004fea000b800000 */
[----:B------:R-:W0:Y:S01]  /*0090*/  S2R R2, SR_TID.X ;  /* 0x0000000000027919 */ /* 0x000e220000002100 */
[----:B------:R-:W-:Y:S04]  /*00a0*/  BSSY.RECONVERGENT B0, `(.L_x_1234) ;  /* 0x000007b000007945 */ /* 0x000fe80003800200 */
[----:B------:R-:W-:Y:S01]  /*00b0*/  BSSY.RELIABLE B1, `(.L_x_1235) ;  /* 0x0000072000017945 */ /* 0x000fe20003800100 */
[----:B0-----:R-:W-:-:S13]  /*00c0*/  ISETP.GE.U32.AND P0, PT, R2, UR5, PT ;  /* 0x0000000502007c0c */ /* 0x001fda000bf06070 */
[----:B------:R-:W0:Y:S01]  /*00d0*/  @!P0 LDC.64 R6, c[0x0][0x388] ;  /* 0x0000e200ff068b82 */ /* 0x000e220000000a00 */
[C---:B------:R-:W-:Y:S02]  /*00e0*/  @!P0 VIADD R5, R2.reuse, UR4 ;  /* 0x0000000402058c36 */ /* 0x040fe40008000000 */
[----:B------:R-:W-:-:S04]  /*00f0*/  @!P0 VIADD R3, R2, 0x80 ;  /* 0x0000008002038836 */ /* 0x000fc80000000000 */
[----:B------:R-:W-:Y:S01]  /*0100*/  @!P0 IMAD.MOV.U32 R2, RZ, RZ, R3 ;  /* 0x000000ffff028224 */ /* 0x000fe200078e0003 */
[----:B0-----:R-:W-:-:S05]  /*0110*/  @!P0 IADD3 R4, P1, PT, R5, R6, RZ ;  /* 0x0000000605048210 */ /* 0x001fca0007f3e0ff */
[----:B------:R-:W-:-:S05]  /*0120*/  @!P0 IMAD.X R5, RZ, RZ, R7, P1 ;  /* 0x000000ffff058224 */ /* 0x000fca00008e0607 */
[----:B---3--:R0:W-:Y:S01]  /*0130*/  @!P0 STG.E.U8 desc[UR8][R4.64], R0 ;  /* 0x0000000004008986 */ /* 0x0081e2000c101108 */
[----:B------:R-:W-:-:S13]  /*0140*/  ISETP.GE.U32.AND P0, PT, R2, UR5, PT ;  /* 0x0000000502007c0c */ /* 0x000fda000bf06070 */
[----:B0-----:R-:W-:Y:S05]  /*0150*/  @P0 BRA `(.L_x_1236) ;  /* 0x0000000000380947 */ /* 0x001fea0003800000 */
[----:B------:R-:W0:Y:S01]  /*0160*/  LDCU.64 UR6, c[0x0][0x388] ;  /* 0x00007100ff0677ac */ /* 0x000e220008000a00 */
[C---:B------:R-:W-:Y:S02]  /*0170*/  VIADD R4, R2.reuse, UR4 ;  /* 0x0000000402047c36 */ /* 0x040fe40008000000 */
[----:B------:R-:W-:-:S03]  /*0180*/  VIADD R2, R2, 0x80 ;  /* 0x0000008002027836 */ /* 0x000fc60000000000 */
[----:B0-----:R-:W-:-:S04]  /*0190*/  IADD3 R4, P0, PT, R4, UR6, RZ ;  /* 0x0000000604047c10 */ /* 0x001fc8000ff1e0ff */
[----:B------:R-:W-:Y:S02]  /*01a0*/  IADD3.X R5, PT, PT, RZ, UR7, RZ, P0, !PT ;  /* 0x00000007ff057c10 */ /* 0x000fe400087fe4ff */
[----:B------:R-:W-:-:S03]  /*01b0*/  ISETP.GE.U32.AND P0, PT, R2, UR5, PT ;  /* 0x0000000502007c0c */ /* 0x000fc6000bf06070 */
[----:B------:R0:W-:Y:S10]  /*01c0*/  STG.E.U8 desc[UR8][R4.64], R0 ;  /* 0x0000000004007986 */ /* 0x0001f4000c101108 */
[----:B------:R-:W-:Y:S05]  /*01d0*/  @P0 BRA `(.L_x_1237) ;  /* 0x0000000000380947 */ /* 0x000fea0003800000 */
[----:B------:R-:W1:Y:S01]  /*01e0*/  LDCU.64 UR6, c[0x0][0x388] ;  /* 0x00007100ff0677ac */ /* 0x000e620008000a00 */
[C---:B0-----:R-:W-:Y:S02]  /*01f0*/  VIADD R4, R2.reuse, UR4 ;  /* 0x0000000402047c36 */ /* 0x041fe40008000000 */
[----:B------:R-:W-:-:S03]  /*0200*/  VIADD R2, R2, 0x80 ;  /* 0x0000008002027836 */ /* 0x000fc60000000000 */
[----:B-1----:R-:W-:-:S05]  /*0210*/  IADD3 R4, P0, PT, R4, UR6, RZ ;  /* 0x0000000604047c10 */ /* 0x002fca000ff1e0ff */
[----:B------:R-:W-:-:S05]  /*0220*/  IMAD.X R5, RZ, RZ, UR7, P0 ;  /* 0x00000007ff057e24 */ /* 0x000fca00080e06ff */
[----:B------:R0:W-:Y:S03]  /*0230*/  STG.E.U8 desc[UR8][R4.64], R0 ;  /* 0x0000000004007986 */ /* 0x0001e6000c101108 */
.L_x_1236:
[----:B------:R-:W-:-:S13]  /*0240*/  ISETP.GE.U32.AND P0, PT, R2, UR5, PT ;  /* 0x0000000502007c0c */ /* 0x000fda000bf06070 */
[----:B------:R-:W-:Y:S05]  /*0250*/  @P0 BRA `(.L_x_1238) ;  /* 0x0000000000380947 */ /* 0x000fea0003800000 */
[----:B------:R-:W1:Y:S01]  /*0260*/  LDCU.64 UR6, c[0x0][0x388] ;  /* 0x00007100ff0677ac */ /* 0x000e620008000a00 */
[C---:B0-----:R-:W-:Y:S01]  /*0270*/  IADD3 R4, PT, PT, R2.reuse, UR4, RZ ;  /* 0x0000000402047c10 */ /* 0x041fe2000fffe0ff */
[----:B------:R-:W-:-:S03]  /*0280*/  VIADD R2, R2, 0x80 ;  /* 0x0000008002027836 */ /* 0x000fc60000000000 */
[----:B-1----:R-:W-:-:S05]  /*0290*/  IADD3 R4, P0, PT, R4, UR6, RZ ;  /* 0x0000000604047c10 */ /* 0x002fca000ff1e0ff */
[----:B------:R-:W-:-:S05]  /*02a0*/  IMAD.X R5, RZ, RZ, UR7, P0 ;  /* 0x00000007ff057e24 */ /* 0x000fca00080e06ff */
[----:B------:R1:W-:Y:S03]  /*02b0*/  STG.E.U8 desc[UR8][R4.64], R0 ;  /* 0x0000000004007986 */ /* 0x0003e6000c101108 */
.L_x_1237:
[----:B------:R-:W-:-:S13]  /*02c0*/  ISETP.GE.U32.AND P0, PT, R2, UR5, PT ;  /* 0x0000000502007c0c */ /* 0x000fda000bf06070 */
[----:B------:R-:W-:Y:S05]  /*02d0*/  @P0 BRA `(.L_x_1239) ;  /* 0x0000000000380947 */ /* 0x000fea0003800000 */
[----:B------:R-:W2:Y:S01]  /*02e0*/  LDCU.64 UR6, c[0x0][0x388] ;  /* 0x00007100ff0677ac */ /* 0x000ea20008000a00 */
[C---:B01----:R-:W-:Y:S01]  /*02f0*/  VIADD R4, R2.reuse, UR4 ;  /* 0x0000000402047c36 */ /* 0x043fe20008000000 */
[----:B------:R-:W-:-:S04]  /*0300*/  IADD3 R2, PT, PT, R2, 0x80, RZ ;  /* 0x0000008002027810 */ /* 0x000fc80007ffe0ff */
[----:B--2---:R-:W-:-:S05]  /*0310*/  IADD3 R4, P0, PT, R4, UR6, RZ ;  /* 0x0000000604047c10 */ /* 0x004fca000ff1e0ff */
[----:B------:R-:W-:-:S05]  /*0320*/  IMAD.X R5, RZ, RZ, UR7, P0 ;  /* 0x00000007ff057e24 */ /* 0x000fca00080e06ff */
[----:B------:R1:W-:Y:S03]  /*0330*/  STG.E.U8 desc[UR8][R4.64], R0 ;  /* 0x0000000004007986 */ /* 0x0003e6000c101108 */
.L_x_1238:
[----:B------:R-:W-:-:S13]  /*0340*/  ISETP.GE.U32.AND P0, PT, R2, UR5, PT ;  /* 0x0000000502007c0c */ /* 0x000fda000bf06070 */
[----:B------:R-:W-:Y:S05]  /*0350*/  @P0 BRA `(.L_x_1240) ;  /* 0x0000000000380947 */ /* 0x000fea0003800000 */
[----:B------:R-:W2:Y:S01]  /*0360*/  LDCU.64 UR6, c[0x0][0x388] ;  /* 0x00007100ff0677ac */ /* 0x000ea20008000a00 */
[C---:B01----:R-:W-:Y:S02]  /*0370*/  VIADD R4, R2.reuse, UR4 ;  /* 0x0000000402047c36 */ /* 0x043fe40008000000 */
[----:B------:R-:W-:-:S03]  /*0380*/  VIADD R2, R2, 0x80 ;  /* 0x0000008002027836 */ /* 0x000fc60000000000 */
[----:B--2---:R-:W-:-:S05]  /*0390*/  IADD3 R4, P0, PT, R4, UR6, RZ ;  /* 0x0000000604047c10 */ /* 0x004fca000ff1e0ff */
[----:B------:R-:W-:-:S05]  /*03a0*/  IMAD.X R5, RZ, RZ, UR7, P0 ;  /* 0x00000007ff057e24 */ /* 0x000fca00080e06ff */
[----:B------:R2:W-:Y:S03]  /*03b0*/  STG.E.U8 desc[UR8][R4.64], R0 ;  /* 0x0000000004007986 */ /* 0x0005e6000c101108 */
.L_x_1239:
[----:B------:R-:W-:-:S13]  /*03c0*/  ISETP.GE.U32.AND P0, PT, R2, UR5, PT ;  /* 0x0000000502007c0c */ /* 0x000fda000bf06070 */
[----:B------:R-:W-:Y:S05]  /*03d0*/  @P0 BRA `(.L_x_1241) ;  /* 0x0000000000380947 */ /* 0x000fea0003800000 */
[----:B------:R-:W3:Y:S01]  /*03e0*/  LDCU.64 UR6, c[0x0][0x388] ;  /* 0x00007100ff0677ac */ /* 0x000ee20008000a00 */
[C---:B012---:R-:W-:Y:S02]  /*03f0*/  VIADD R4, R2.reuse, UR4 ;  /* 0x0000000402047c36 */ /* 0x047fe40008000000 */
[----:B------:R-:W-:-:S03]  /*0400*/  VIADD R2, R2, 0x80 ;  /* 0x0000008002027836 */ /* 0x000fc60000000000 */
[----:B---3--:R-:W-:-:S04]  /*0410*/  IADD3 R4, P0, PT, R4, UR6, RZ ;  /* 0x0000000604047c10 */ /* 0x008fc8000ff1e0ff */
[----:B------:R-:W-:-:S05]  /*0420*/  IADD3.X R5, PT, PT, RZ, UR7, RZ, P0, !PT ;  /* 0x00000007ff057c10 */ /* 0x000fca00087fe4ff */
[----:B------:R2:W-:Y:S04]  /*0430*/  STG.E.U8 desc[UR8][R4.64], R0 ;  /* 0x0000000004007986 */ /* 0x0005e8000c101108 */
.L_x_1240:
[----:B------:R-:W-:-:S13]  /*0440*/  ISETP.GE.U32.AND P0, PT, R2, UR5, PT ;  /* 0x0000000502007c0c */ /* 0x000fda000bf06070 */
[----:B------:R-:W-:Y:S05]  /*0450*/  @P0 BRA `(.L_x_1242) ;  /* 0x0000000000380947 */ /* 0x000fea0003800000 */
[----:B------:R-:W3:Y:S01]  /*0460*/  LDCU.64 UR6, c[0x0][0x388] ;  /* 0x00007100ff0677ac */ /* 0x000ee20008000a00 */
[C---:B012---:R-:W-:Y:S02]  /*0470*/  VIADD R4, R2.reuse, UR4 ;  /* 0x0000000402047c36 */ /* 0x047fe40008000000 */
[----:B------:R-:W-:-:S03]  /*0480*/  VIADD R2, R2, 0x80 ;  /* 0x0000008002027836 */ /* 0x000fc60000000000 */
[----:B---3--:R-:W-:-:S05]  /*0490*/  IADD3 R4, P0, PT, R4, UR6, RZ ;  /* 0x0000000604047c10 */ /* 0x008fca000ff1e0ff */
[----:B------:R-:W-:-:S05]  /*04a0*/  IMAD.X R5, RZ, RZ, UR7, P0 ;  /* 0x00000007ff057e24 */ /* 0x000fca00080e06ff */
[----:B------:R3:W-:Y:S03]  /*04b0*/  STG.E.U8 desc[UR8][R4.64], R0 ;  /* 0x0000000004007986 */ /* 0x0007e6000c101108 */
.L_x_1241:
[----:B------:R-:W-:-:S13]  /*04c0*/  ISETP.GE.U32.AND P0, PT, R2, UR5, PT ;  /* 0x0000000502007c0c */ /* 0x000fda000bf06070 */
[----:B------:R-:W-:Y:S05]  /*04d0*/  @P0 BRA `(.L_x_1243) ;  /* 0x0000000000380947 */ /* 0x000fea0003800000 */
[----:B------:R-:W4:Y:S01]  /*04e0*/  LDCU.64 UR6, c[0x0][0x388] ;  /* 0x00007100ff0677ac */ /* 0x000f220008000a00 */
[C---:B0123--:R-:W-:Y:S01]  /*04f0*/  IADD3 R4, PT, PT, R2.reuse, UR4, RZ ;  /* 0x0000000402047c10 */ /* 0x04ffe2000fffe0ff */
[----:B------:R-:W-:-:S03]  /*0500*/  VIADD R2, R2, 0x80 ;  /* 0x0000008002027836 */ /* 0x000fc60000000000 */
[----:B----4-:R-:W-:-:S05]  /*0510*/  IADD3 R4, P0, PT, R4, UR6, RZ ;  /* 0x0000000604047c10 */ /* 0x010fca000ff1e0ff */
[----:B------:R-:W-:-:S05]  /*0520*/  IMAD.X R5, RZ, RZ, UR7, P0 ;  /* 0x00000007ff057e24 */ /* 0x000fca00080e06ff */
[----:B------:R3:W-:Y:S03]  /*0530*/  STG.E.U8 desc[UR8][R4.64], R0 ;  /* 0x0000000004007986 */ /* 0x0007e6000c101108 */
.L_x_1242:
[----:B------:R-:W-:-:S13]  /*0540*/  ISETP.GE.U32.AND P0, PT, R2, UR5, PT ;  /* 0x0000000502007c0c */ /* 0x000fda000bf06070 */
[----:B------:R-:W-:Y:S05]  /*0550*/  @P0 BRA `(.L_x_1244) ;  /* 0x0000000000380947 */ /* 0x000fea0003800000 */
[----:B------:R-:W4:Y:S01]  /*0560*/  LDCU.64 UR6, c[0x0][0x388] ;  /* 0x00007100ff0677ac */ /* 0x000f220008000a00 */
[C---:B0123--:R-:W-:Y:S01]  /*0570*/  VIADD R4, R2.reuse, UR4 ;  /* 0x0000000402047c36 */ /* 0x04ffe20008000000 */
[----:B------:R-:W-:-:S04]  /*0580*/  IADD3 R2, PT, PT, R2, 0x80, RZ ;  /* 0x0000008002027810 */ /* 0x000fc80007ffe0ff */
[----:B----4-:R-:W-:-:S05]  /*0590*/  IADD3 R4, P0, PT, R4, UR6, RZ ;  /* 0x0000000604047c10 */ /* 0x010fca000ff1e0ff */
[----:B------:R-:W-:-:S05]  /*05a0*/  IMAD.X R5, RZ, RZ, UR7, P0 ;  /* 0x00000007ff057e24 */ /* 0x000fca00080e06ff */
[----:B------:R4:W-:Y:S03]  /*05b0*/  STG.E.U8 desc[UR8][R4.64], R0 ;  /* 0x0000000004007986 */ /* 0x0009e6000c101108 */
.L_x_1243:
[----:B------:R-:W-:-:S13]  /*05c0*/  ISETP.GE.U32.AND P0, PT, R2, UR5, PT ;  /* 0x0000000502007c0c */ /* 0x000fda000bf06070 */
[----:B------:R-:W-:Y:S05]  /*05d0*/  @P0 BRA `(.L_x_1245) ;  /* 0x0000000000380947 */ /* 0x000fea0003800000 */
[----:B------:R-:W5:Y:S01]  /*05e0*/  LDCU.64 UR6, c[0x0][0x388] ;  /* 0x00007100ff0677ac */ /* 0x000f620008000a00 */
[C---:B01234-:R-:W-:Y:S02]  /*05f0*/  VIADD R4, R2.reuse, UR4 ;  /* 0x0000000402047c36 */ /* 0x05ffe40008000000 */
[----:B------:R-:W-:-:S03]  /*0600*/  VIADD R2, R2, 0x80 ;  /* 0x0000008002027836 */ /* 0x000fc60000000000 */
[----:B-----5:R-:W-:-:S05]  /*0610*/  IADD3 R4, P0, PT, R4, UR6, RZ ;  /* 0x0000000604047c10 */ /* 0x020fca000ff1e0ff */
[----:B------:R-:W-:-:S05]  /*0620*/  IMAD.X R5, RZ, RZ, UR7, P0 ;  /* 0x00000007ff057e24 */ /* 0x000fca00080e06ff */
[----:B------:R4:W-:Y:S03]  /*0630*/  STG.E.U8 desc[UR8][R4.64], R0 ;  /* 0x0000000004007986 */ /* 0x0009e6000c101108 */
.L_x_1244:
[----:B------:R-:W-:-:S13]  /*0640*/  ISETP.GE.U32.AND P0, PT, R2, UR5, PT ;  /* 0x0000000502007c0c */ /* 0x000fda000bf06070 */
[----:B------:R-:W-:Y:S05]  /*0650*/  @P0 BRA `(.L_x_1246) ;  /* 0x0000000000380947 */ /* 0x000fea0003800000 */
[----:B------:R-:W5:Y:S01]  /*0660*/  LDCU.64 UR6, c[0x0][0x388] ;  /* 0x00007100ff0677ac */ /* 0x000f620008000a00 */
[C---:B01234-:R-:W-:Y:S02]  /*0670*/  VIADD R4, R2.reuse, UR4 ;  /* 0x0000000402047c36 */ /* 0x05ffe40008000000 */
[----:B------:R-:W-:-:S03]  /*0680*/  VIADD R2, R2, 0x80 ;  /* 0x0000008002027836 */ /* 0x000fc60000000000 */
[----:B-----5:R-:W-:-:S04]  /*0690*/  IADD3 R4, P0, PT, R4, UR6, RZ ;  /* 0x0000000604047c10 */ /* 0x020fc8000ff1e0ff */
[----:B------:R-:W-:-:S05]  /*06a0*/  IADD3.X R5, PT, PT, RZ, UR7, RZ, P0, !PT ;  /* 0x00000007ff057c10 */ /* 0x000fca00087fe4ff */
[----:B------:R5:W-:Y:S04]  /*06b0*/  STG.E.U8 desc[UR8][R4.64], R0 ;  /* 0x0000000004007986 */ /* 0x000be8000c101108 */
.L_x_1245:
[----:B------:R-:W-:-:S13]  /*06c0*/  ISETP.GE.U32.AND P0, PT, R2, UR5, PT ;  /* 0x0000000502007c0c */ /* 0x000fda000bf06070 */
[----:B------:R-:W-:Y:S05]  /*06d0*/  @P0 BRA `(.L_x_1247) ;  /* 0x00000000003c0947 */ /* 0x000fea0003800000 */
[----:B------:R-:W0:Y:S02]  /*06e0*/  LDCU.64 UR6, c[0x0][0x388] ;  /* 0x00007100ff0677ac */ /* 0x000e240008000a00 */
[C---:B012345:R-:W-:Y:S01]  /*06f0*/  VIADD R4, R2.reuse, UR4 ;  /* 0x0000000402047c36 */ /* 0x07ffe20008000000 */
[----:B------:R-:W-:-:S04]  /*0700*/  IADD3 R2, PT, PT, R2, 0x80, RZ ;  /* 0x0000008002027810 */ /* 0x000fc80007ffe0ff */
[----:B------:R-:W-:-:S05]  /*0710*/  IADD3 R4, P0, PT, R4, UR6, RZ ;  /* 0x0000000604047c10 */ /* 0x000fca000ff1e0ff */
[----:B------:R-:W-:-:S05]  /*0720*/  IMAD.X R5, RZ, RZ, UR7, P0 ;  /* 0x00000007ff057e24 */ /* 0x000fca00080e06ff */
[----:B------:R5:W-:Y:S03]  /*0730*/  STG.E.U8 desc[UR8][R4.64], R0 ;  /* 0x0000000004007986 */ /* 0x000be6000c101108 */
.L_x_1246:
[----:B------:R-:W-:-:S13]  /*0740*/  ISETP.GE.U32.AND P0, PT, R2, UR5, PT ;  /* 0x0000000502007c0c */ /* 0x000fda000bf06070 */
[----:B------:R-:W-:Y:S05]  /*0750*/  @P0 BREAK.RELIABLE B1 ;  /* 0x0000000000010942 */ /* 0x000fea0003800100 */
[----:B------:R-:W-:Y:S05]  /*0760*/  @P0 BRA `(.L_x_1248) ;  /* 0x0000000000380947 */ /* 0x000fea0003800000 */
[----:B------:R-:W0:Y:S02]  /*0770*/  LDCU.64 UR6, c[0x0][0x388] ;  /* 0x00007100ff0677ac */ /* 0x000e240008000a00 */
[C---:B012345:R-:W-:Y:S02]  /*0780*/  VIADD R4, R2.reuse, UR4 ;  /* 0x0000000402047c36 */ /* 0x07ffe40008000000 */
[----:B------:R-:W-:-:S03]  /*0790*/  VIADD R2, R2, 0x80 ;  /* 0x0000008002027836 */ /* 0x000fc60000000000 */
[----:B------:R-:W-:-:S05]  /*07a0*/  IADD3 R4, P0, PT, R4, UR6, RZ ;  /* 0x0000000604047c10 */ /* 0x000fca000ff1e0ff */
[----:B------:R-:W-:-:S05]  /*07b0*/  IMAD.X R5, RZ, RZ, UR7, P0 ;  /* 0x00000007ff057e24 */ /* 0x000fca00080e06ff */
[----:B------:R0:W-:Y:S03]  /*07c0*/  STG.E.U8 desc[UR8][R4.64], R0 ;  /* 0x0000000004007986 */ /* 0x0001e6000c101108 */
.L_x_1247:
[----:B------:R-:W-:Y:S05]  /*07d0*/  BSYNC.RELIABLE B1 ;  /* 0x0000000000017941 */ /* 0x000fea0003800100 */
.L_x_1235:
[----:B------:R-:W-:-:S13]  /*07e0*/  ISETP.GE.U32.AND P0, PT, R2, UR5, PT ;  /* 0x0000000502007c0c */ /* 0x000fda000bf06070 */
[----:B------:R-:W0:Y:S02]  /*07f0*/  @!P0 LDC.64 R6, c[0x0][0x388] ;  /* 0x0000e200ff068b82 */ /* 0x000e240000000a00 */
[C---:B012345:R-:W-:Y:S01]  /*0800*/  @!P0 IADD3 R5, PT, PT, R2.reuse, UR4, RZ ;  /* 0x0000000402058c10 */ /* 0x07ffe2000fffe0ff */
[----:B------:R-:W-:-:S03]  /*0810*/  @!P0 VIADD R2, R2, 0x80 ;  /* 0x0000008002028836 */ /* 0x000fc60000000000 */
[----:B------:R-:W-:-:S05]  /*0820*/  @!P0 IADD3 R4, P1, PT, R5, R6, RZ ;  /* 0x0000000605048210 */ /* 0x000fca0007f3e0ff */
[----:B------:R-:W-:-:S05]  /*0830*/  @!P0 IMAD.X R5, RZ, RZ, R7, P1 ;  /* 0x000000ffff058224 */ /* 0x000fca00008e0607 */
[----:B------:R0:W-:Y:S03]  /*0840*/  @!P0 STG.E.U8 desc[UR8][R4.64], R0 ;  /* 0x0000000004008986 */ /* 0x0001e6000c101108 */
.L_x_1248:
[----:B------:R-:W-:Y:S05]  /*0850*/  BSYNC.RECONVERGENT B0 ;  /* 0x0000000000007941 */ /* 0x000fea0003800200 */
.L_x_1234:
[----:B------:R-:W-:Y:S05]  /*0860*/  WARPSYNC.ALL ;  /* 0x0000000000007948 */ /* 0x000fea0003800000 */
[----:B------:R-:W-:-:S13]  /*0870*/  ISETP.GE.U32.AND P0, PT, R2, UR5, PT ;  /* 0x0000000502007c0c */ /* 0x000fda000bf06070 */
[----:B------:R-:W-:Y:S05]  /*0880*/  @P0 EXIT ;  /* 0x000000000000094d */ /* 0x000fea0003800000 */
[----:B------:R-:W0:Y:S01]  /*0890*/  LDCU.64 UR6, c[0x0][0x388] ;  /* 0x00007100ff0677ac */ /* 0x000e220008000a00 */
[----:B------:R-:W-:-:S05]  /*08a0*/  VIADD R2, R2, UR4 ;  /* 0x0000000402027c36 */ /* 0x000fca0008000000 */
[----:B0-----:R-:W-:-:S04]  /*08b0*/  IADD3 R2, P0, PT, R2, UR6, RZ ;  /* 0x0000000602027c10 */ /* 0x001fc8000ff1e0ff */
[----:B------:R-:W-:-:S05]  /*08c0*/  IADD3.X R3, PT, PT, RZ, UR7, RZ, P0, !PT ;  /* 0x00000007ff037c10 */ /* 0x000fca00087fe4ff */
[----:B------:R-:W-:Y:S01]  /*08d0*/  STG.E.U8 desc[UR8][R2.64], R0 ;  /* 0x0000000002007986 */ /* 0x000fe2000c101108 */
[----:B------:R-:W-:Y:S05]  /*08e0*/  EXIT ;  /* 0x000000000000794d */ /* 0x000fea0003800000 */
.L_x_1233:
[----:B------:R-:W0:Y:S01]  /*08f0*/  LDCU.64 UR6, c[0x0][0x388] ;  /* 0x00007100ff0677ac */ /* 0x000e220008000a00 */
[----:B------:R-:W1:Y:S01]  /*0900*/  S2R R7, SR_TID.X ;  /* 0x0000000000077919 */ /* 0x000e620000002100 */
[----:B---3--:R-:W-:Y:S01]  /*0910*/  PRMT R5, R0, 0x7604, R0 ;  /* 0x0000760400057816 */ /* 0x008fe20000000000 */
[----:B0-----:R-:W-:-:S04]  /*0920*/  UIADD3 UR6, UP0, UPT, UR4, UR6, URZ ;  /* 0x0000000604067290 */ /* 0x001fc8000ff1e0ff */
[----:B------:R-:W-:Y:S02]  /*0930*/  UIADD3.X UR7, UPT, UPT, URZ, UR7, URZ, UP0, !UPT ;  /* 0x00000007ff077290 */ /* 0x000fe400087fe4ff */
[----:B------:R-:W-:-:S04]  /*0940*/  IMAD.U32 R2, RZ, RZ, UR6 ;  /* 0x00000006ff027e24 */ /* 0x000fc8000f8e00ff */
[----:B------:R-:W-:Y:S02]  /*0950*/  IMAD.U32 R3, RZ, RZ, UR7 ;  /* 0x00000007ff037e24 */ /* 0x000fe4000f8e00ff */
[----:B-1----:R-:W-:-:S05]  /*0960*/  IMAD.WIDE.U32 R2, R7, 0x2, R2 ;  /* 0x0000000207027825 */ /* 0x002fca00078e0002 */
[----:B------:R-:W-:Y:S04]  /*0970*/  STG.E.U16 desc[UR8][R2.64], R5 ;  /* 0x0000000502007986 */ /* 0x000fe8000c101508 */
[----:B------:R-:W-:Y:S04]  /*0980*/  STG.E.U16 desc[UR8][R2.64+0x100], R5 ;  /* 0x0001000502007986 */ /* 0x000fe8000c101508 */
[----:B------:R-:W-:Y:S04]  /*0990*/  STG.E.U16 desc[UR8][R2.64+0x200], R5 ;  /* 0x0002000502007986 */ /* 0x000fe8000c101508 */
[----:B------:R-:W-:Y:S04]  /*09a0*/  STG.E.U16 desc[UR8][R2.64+0x300], R5 ;  /* 0x0003000502007986 */ /* 0x000fe8000c101508 */
[----:B------:R-:W-:Y:S04]  /*09b0*/  STG.E.U16 desc[UR8][R2.64+0x400], R5 ;  /* 0x0004000502007986 */ /* 0x000fe8000c101508 */
[----:B------:R-:W-:Y:S04]  /*09c0*/  STG.E.U16 desc[UR8][R2.64+0x500], R5 ;  /* 0x0005000502007986 */ /* 0x000fe8000c101508 */
[----:B------:R-:W-:Y:S04]  /*09d0*/  STG.E.U16 desc[UR8][R2.64+0x600], R5 ;  /* 0x0006000502007986 */ /* 0x000fe8000c101508 */
[----:B------:R-:W-:Y:S01]  /*09e0*/  STG.E.U16 desc[UR8][R2.64+0x700], R5 ;  /* 0x0007000502007986 */ /* 0x000fe2000c101508 */
[----:B------:R-:W-:Y:S05]  /*09f0*/  EXIT ;  /* 0x000000000000794d */ /* 0x000fea0003800000 */
.L_x_1249:
        /* <DEDUP_REMOVED lines=16> */
.L_x_7292:


//--------------------- .text._ZN2at6native29vectorized_elementwise_kernelILi4ENS0_11FillFunctorIN3c1014Float8_e8m0fnuEEESt5arrayIPcLm1EEEEviT0_T1_ --------------------------
	.section	.text._ZN2at6native29vectorized_elementwise_kernelILi4ENS0_11FillFunctorIN3c1014Float8_e8m0fnuEEESt5arrayIPcLm1EEEEviT0_T1_,"ax",@progbits
	.align	128
        .global         _ZN2at6native29vectorized_elementwise_kernelILi4ENS0_11FillFunctorIN3c1014Float8_e8m0fnuEEESt5arrayIPcLm1EEEEviT0_T1_
        .type           _ZN2at6native29vectorized_elementwise_kernelILi4ENS0_11FillFunctorIN3c1014Float8_e8m0fnuEEESt5arrayIPcLm1EEEEviT0_T1_,@function
        .size           _ZN2at6native29vectorized_elementwise_kernelILi4ENS0_11FillFunctorIN3c1014Float8_e8m0fnuEEESt5arrayIPcLm1EEEEviT0_T1_,(.L_x_7293 - _ZN2at6native29vectorized_elementwise_kernelILi4ENS0_11FillFunctorIN3c1014Float8_e8m0fnuEEESt5arrayIPcLm1EEEEviT0_T1_)
        .other          _ZN2at6native29vectorized_elementwise_kernelILi4ENS0_11FillFunctorIN3c1014Float8_e8m0fnuEEESt5arrayIPcLm1EEEEviT0_T1_,@"STO_CUDA_ENTRY STV_DEFAULT"
_ZN2at6native29vectorized_elementwise_kernelILi4ENS0_11FillFunctorIN3c1014Float8_e8m0fnuEEESt5arrayIPcLm1EEEEviT0_T1_:
.text._ZN2at6native29vectorized_elementwise_kernelILi4ENS0_11FillFunctorIN3c1014Float8_e8m0fnuEEESt5arrayIPcLm1EEEEviT0_T1_:
        /* <DEDUP_REMOVED lines=36> */
.L_x_1253:
        /* <DEDUP_REMOVED lines=8> */
.L_x_1254:
        /* <DEDUP_REMOVED lines=8> */
.L_x_1255:
        /* <DEDUP_REMOVED lines=8> */
.L_x_1256:
        /* <DEDUP_REMOVED lines=8> */
.L_x_1257:
        /* <DEDUP_REMOVED lines=8> */
.L_x_1258:
        /* <DEDUP_REMOVED lines=8> */
.L_x_1259:
        /* <DEDUP_REMOVED lines=8> */
.L_x_1260:
        /* <DEDUP_REMOVED lines=8> */
.L_x_1261:
        /* <DEDUP_REMOVED lines=8> */
.L_x_1262:
        /* <DEDUP_REMOVED lines=8> */
.L_x_1263:
        /* <DEDUP_REMOVED lines=9> */
.L_x_1264:
[----:B------:R-:W-:Y:S05]  /*07d0*/  BSYNC.RELIABLE B1 ;  /* 0x0000000000017941 */ /* 0x000fea0003800100 */
.L_x_1252:
[----:B------:R-:W-:-:S13]  /*07e0*/  ISETP.GE.U32.AND P0, PT, R2, UR5, PT ;  /* 0x0000000502007c0c */ /* 0x000fda000bf06070 */
[----:B------:R-:W0:Y:S02]  /*07f0*/  @!P0 LDC.64 R6, c[0x0][0x388] ;  /* 0x0000e200ff068b82 */ /* 0x000e240000000a00 */
[C---:B012345:R-:W-:Y:S01]  /*0800*/  @!P0 IADD3 R5, PT, PT, R2.reuse, UR4, RZ ;  /* 0x0000000402058c10 */ /* 0x07ffe2000fffe0ff */
[----:B------:R-:W-:-:S03]  /*0810*/  @!P0 VIADD R2, R2, 0x80 ;  /* 0x0000008002028836 */ /* 0x000fc60000000000 */
[----:B------:R-:W-:-:S05]  /*0820*/  @!P0 IADD3 R4, P1, PT, R5, R6, RZ ;  /* 0x0000000605048210 */ /* 0x000fca0007f3e0ff */
[----:B------:R-:W-:-:S05]  /*0830*/  @!P0 IMAD.X R5, RZ, RZ, R7, P1 ;  /* 0x000000ffff058224 */ /* 0x000fca00008e0607 */
[----:B------:R0:W-:Y:S03]  /*0840*/  @!P0 STG.E.U8 desc[UR8][R4.64], R0 ;  /* 0x0000000004008986 */ /* 0x0001e6000c101108 */
.L_x_1265:
[----:B------:R-:W-:Y:S05]  /*0850*/  BSYNC.RECONVERGENT B0 ;  /* 0x0000000000007941 */ /* 0x000fea0003800200 */
.L_x_1251:
        /* <DEDUP_REMOVED lines=9> */
.L_x_1250:
[----:B------:R-:W0:Y:S01]  /*08f0*/  LDCU.64 UR6, c[0x0][0x388] ;  /* 0x00007100ff0677ac */ /* 0x000e220008000a00 */
[----:B------:R-:W1:Y:S01]  /*0900*/  S2R R7, SR_TID.X ;  /* 0x0000000000077919 */ /* 0x000e620000002100 */
[----:B---3--:R-:W-:-:S04]  /*0910*/  PRMT R0, R0, 0x3340, R0 ;  /* 0x0000334000007816 */ /* 0x008fc80000000000 */
[----:B------:R-:W-:Y:S01]  /*0920*/  PRMT R5, R0, 0x5410, R0 ;  /* 0x0000541000057816 */ /* 0x000fe20000000000 */
[----:B0-----:R-:W-:-:S04]  /*0930*/  UIADD3 UR6, UP0, UPT, UR4, UR6, URZ ;  /* 0x0000000604067290 */ /* 0x001fc8000ff1e0ff */
[----:B------:R-:W-:Y:S02]  /*0940*/  UIADD3.X UR7, UPT, UPT, URZ, UR7, URZ, UP0, !UPT ;  /* 0x00000007ff077290 */ /* 0x000fe400087fe4ff */
[----:B------:R-:W-:-:S04]  /*0950*/  IMAD.U32 R2, RZ, RZ, UR6 ;  /* 0x00000006ff027e24 */ /* 0x000fc8000f8e00ff */
[----:B------:R-:W-:Y:S02]  /*0960*/  IMAD.U32 R3, RZ, RZ, UR7 ;  /* 0x00000007ff037e24 */ /* 0x000fe4000f8e00ff */
[----:B-1----:R-:W-:-:S05]  /*0970*/  IMAD.WIDE.U32 R2, R7, 0x4, R2 ;  /* 0x0000000407027825 */ /* 0x002fca00078e0002 */
[----:B------:R-:W-:Y:S04]  /*0980*/  STG.E desc[UR8][R2.64], R5 ;  /* 0x0000000502007986 */ /* 0x000fe8000c101908 */
[----:B------:R-:W-:Y:S04]  /*0990*/  STG.E desc[UR8][R2.64+0x200], R5 ;  /* 0x0002000502007986 */ /* 0x000fe8000c101908 */
[----:B------:R-:W-:Y:S04]  /*09a0*/  STG.E desc[UR8][R2.64+0x400], R5 ;  /* 0x0004000502007986 */ /* 0x000fe8000c101908 */
[----:B------:R-:W-:Y:S01]  /*09b0*/  STG.E desc[UR8][R2.64+0x600], R5 ;  /* 0x0006000502007986 */ /* 0x000fe2000c101908 */
[----:B------:R-:W-:Y:S05]  /*09c0*/  EXIT ;  /* 0x000000000000794d */ /* 0x000fea0003800000 */
.L_x_1266:
        /* <DEDUP_REMOVED lines=11> */
.L_x_7293:


//--------------------- .text._ZN2at6native29vectorized_elementwise_kernelILi8ENS0_11FillFunctorIN3c1014Float8_e8m0fnuEEESt5arrayIPcLm1EEEEviT0_T1_ --------------------------
	.section	.text._ZN2at6native29vectorized_elementwise_kernelILi8ENS0_11FillFunctorIN3c1014Float8_e8m0fnuEEESt5arrayIPcLm1EEEEviT0_T1_,"ax",@progbits
	.align	128
        .global         _ZN2at6native29vectorized_elementwise_kernelILi8ENS0_11FillFunctorIN3c1014Float8_e8m0fnuEEESt5arrayIPcLm1EEEEviT0_T1_
        .type           _ZN2at6native29vectorized_elementwise_kernelILi8ENS0_11FillFunctorIN3c1014Float8_e8m0fnuEEESt5arrayIPcLm1EEEEviT0_T1_,@function
        .size           _ZN2at6native29vectorized_elementwise_kernelILi8ENS0_11FillFunctorIN3c1014Float8_e8m0fnuEEESt5arrayIPcLm1EEEEviT0_T1_,(.L_x_7294 - _ZN2at6native29vectorized_elementwise_kernelILi8ENS0_11FillFunctorIN3c1014Float8_e8m0fnuEEESt5arrayIPcLm1EEEEviT0_T1_)
        .other          _ZN2at6native29vectorized_elementwise_kernelILi8ENS0_11FillFunctorIN3c1014Float8_e8m0fnuEEESt5arrayIPcLm1EEEEviT0_T1_,@"STO_CUDA_ENTRY STV_DEFAULT"
_ZN2at6native29vectorized_elementwise_kernelILi8ENS0_11FillFunctorIN3c1014Float8_e8m0fnuEEESt5arrayIPcLm1EEEEviT0_T1_:
.text._ZN2at6native29vectorized_elementwise_kernelILi8ENS0_11FillFunctorIN3c1014Float8_e8m0fnuEEESt5arrayIPcLm1EEEEviT0_T1_:
        /* <DEDUP_REMOVED lines=23> */
[C---:B------:R-:W-:Y:S01]  /*0170*/  IADD3 R4, PT, PT, R2.reuse, UR4, RZ ;  /* 0x0000000402047c10 */ /* 0x040fe2000fffe0ff */
[----:B------:R-:W-:-:S03]  /*0180*/  VIADD R2, R2, 0x80 ;  /* 0x0000008002027836 */ /* 0x000fc60000000000 */
[----:B0-----:R-:W-:-:S05]  /*0190*/  IADD3 R4, P0, PT, R4, UR6, RZ ;  /* 0x0000000604047c10 */ /* 0x001fca000ff1e0ff */
[----:B------:R-:W-:Y:S01]  /*01a0*/  IMAD.X R5, RZ, RZ, UR7, P0 ;  /* 0x00000007ff057e24 */ /* 0x000fe200080e06ff */
[----:B------:R-:W-:-:S04]  /*01b0*/  ISETP.GE.U32.AND P0, PT, R2, UR5, PT ;  /* 0x0000000502007c0c */ /* 0x000fc8000bf06070 */
[----:B------:R0:W-:Y:S09]  /*01c0*/  STG.E.U8 desc[UR8][R4.64], R0 ;  /* 0x0000000004007986 */ /* 0x0001f2000c101108 */
[----:B------:R-:W-:Y:S05]  /*01d0*/  @P0 BRA `(.L_x_1271) ;  /* 0x0000000000380947 */ /* 0x000fea0003800000 */
[----:B------:R-:W1:Y:S01]  /*01e0*/  LDCU.64 UR6, c[0x0][0x388] ;  /* 0x00007100ff0677ac */ /* 0x000e620008000a00 */
[C---:B0-----:R-:W-:Y:S01]  /*01f0*/  VIADD R4, R2.reuse, UR4 ;  /* 0x0000000402047c36 */ /* 0x041fe20008000000 */
[----:B------:R-:W-:-:S04]  /*0200*/  IADD3 R2, PT, PT, R2, 0x80, RZ ;  /* 0x0000008002027810 */ /* 0x000fc80007ffe0ff */
[----:B-1----:R-:W-:-:S05]  /*0210*/  IADD3 R4, P0, PT, R4, UR6, RZ ;  /* 0x0000000604047c10 */ /* 0x002fca000ff1e0ff */
[----:B------:R-:W-:-:S05]  /*0220*/  IMAD.X R5, RZ, RZ, UR7, P0 ;  /* 0x00000007ff057e24 */ /* 0x000fca00080e06ff */
[----:B------:R0:W-:Y:S03]  /*0230*/  STG.E.U8 desc[UR8][R4.64], R0 ;  /* 0x0000000004007986 */ /* 0x0001e6000c101108 */
.L_x_1270:
[----:B------:R-:W-:-:S13]  /*0240*/  ISETP.GE.U32.AND P0, PT, R2, UR5, PT ;  /* 0x0000000502007c0c */ /* 0x000fda000bf06070 */
[----:B------:R-:W-:Y:S05]  /*0250*/  @P0 BRA `(.L_x_1272) ;  /* 0x0000000000380947 */ /* 0x000fea0003800000 */
[----:B------:R-:W1:Y:S01]  /*0260*/  LDCU.64 UR6, c[0x0][0x388] ;  /* 0x00007100ff0677ac */ /* 0x000e620008000a00 */
[C---:B0-----:R-:W-:Y:S02]  /*0270*/  VIADD R4, R2.reuse, UR4 ;  /* 0x0000000402047c36 */ /* 0x041fe40008000000 */
[----:B------:R-:W-:-:S03]  /*0280*/  VIADD R2, R2, 0x80 ;  /* 0x0000008002027836 */ /* 0x000fc60000000000 */
[----:B-1----:R-:W-:-:S05]  /*0290*/  IADD3 R4, P0, PT, R4, UR6, RZ ;  /* 0x0000000604047c10 */ /* 0x002fca000ff1e0ff */
[----:B------:R-:W-:-:S05]  /*02a0*/  IMAD.X R5, RZ, RZ, UR7, P0 ;  /* 0x00000007ff057e24 */ /* 0x000fca00080e06ff */
[----:B------:R1:W-:Y:S03]  /*02b0*/  STG.E.U8 desc[UR8][R4.64], R0 ;  /* 0x0000000004007986 */ /* 0x0003e6000c101108 */
.L_x_1271:
[----:B------:R-:W-:-:S13]  /*02c0*/  ISETP.GE.U32.AND P0, PT, R2, UR5, PT ;  /* 0x0000000502007c0c */ /* 0x000fda000bf06070 */
[----:B------:R-:W-:Y:S05]  /*02d0*/  @P0 BRA `(.L_x_1273) ;  /* 0x0000000000380947 */ /* 0x000fea0003800000 */
[----:B------:R-:W2:Y:S01]  /*02e0*/  LDCU.64 UR6, c[0x0][0x388] ;  /* 0x00007100ff0677ac */ /* 0x000ea20008000a00 */
[C---:B01----:R-:W-:Y:S02]  /*02f0*/  VIADD R4, R2.reuse, UR4 ;  /* 0x0000000402047c36 */ /* 0x043fe40008000000 */
[----:B------:R-:W-:-:S03]  /*0300*/  VIADD R2, R2, 0x80 ;  /* 0x0000008002027836 */ /* 0x000fc60000000000 */
[----:B--2---:R-:W-:-:S04]  /*0310*/  IADD3 R4, P0, PT, R4, UR6, RZ ;  /* 0x0000000604047c10 */ /* 0x004fc8000ff1e0ff */
[----:B------:R-:W-:-:S05]  /*0320*/  IADD3.X R5, PT, PT, RZ, UR7, RZ, P0, !PT ;  /* 0x00000007ff057c10 */ /* 0x000fca00087fe4ff */
[----:B------:R1:W-:Y:S04]  /*0330*/  STG.E.U8 desc[UR8][R4.64], R0 ;  /* 0x0000000004007986 */ /* 0x0003e8000c101108 */
.L_x_1272:
        /* <DEDUP_REMOVED lines=8> */
.L_x_1273:
[----:B------:R-:W-:-:S13]  /*03c0*/  ISETP.GE.U32.AND P0, PT, R2, UR5, PT ;  /* 0x0000000502007c0c */ /* 0x000fda000bf06070 */
[----:B------:R-:W-:Y:S05]  /*03d0*/  @P0 BRA `(.L_x_1275) ;  /* 0x0000000000380947 */ /* 0x000fea0003800000 */
[----:B------:R-:W3:Y:S01]  /*03e0*/  LDCU.64 UR6, c[0x0][0x388] ;  /* 0x00007100ff0677ac */ /* 0x000ee20008000a00 */
[C---:B012---:R-:W-:Y:S01]  /*03f0*/  IADD3 R4, PT, PT, R2.reuse, UR4, RZ ;  /* 0x0000000402047c10 */ /* 0x047fe2000fffe0ff */
[----:B------:R-:W-:-:S03]  /*0400*/  VIADD R2, R2, 0x80 ;  /* 0x0000008002027836 */ /* 0x000fc60000000000 */
[----:B---3--:R-:W-:-:S05]  /*0410*/  IADD3 R4, P0, PT, R4, UR6, RZ ;  /* 0x0000000604047c10 */ /* 0x008fca000ff1e0ff */
[----:B------:R-:W-:-:S05]  /*0420*/  IMAD.X R5, RZ, RZ, UR7, P0 ;  /* 0x00000007ff057e24 */ /* 0x000fca00080e06ff */
[----:B------:R2:W-:Y:S03]  /*0430*/  STG.E.U8 desc[UR8][R4.64], R0 ;  /* 0x0000000004007986 */ /* 0x0005e6000c101108 */
.L_x_1274:
[----:B------:R-:W-:-:S13]  /*0440*/  ISETP.GE.U32.AND P0, PT, R2, UR5, PT ;  /* 0x0000000502007c0c */ /* 0x000fda000bf06070 */
[----:B------:R-:W-:Y:S05]  /*0450*/  @P0 BRA `(.L_x_1276) ;  /* 0x0000000000380947 */ /* 0x000fea0003800000 */
[----:B------:R-:W3:Y:S01]  /*0460*/  LDCU.64 UR6, c[0x0][0x388] ;  /* 0x00007100ff0677ac */ /* 0x000ee20008000a00 */
[C---:B012---:R-:W-:Y:S01]  /*0470*/  VIADD R4, R2.reuse, UR4 ;  /* 0x0000000402047c36 */ /* 0x047fe20008000000 */
[----:B------:R-:W-:-:S04]  /*0480*/  IADD3 R2, PT, PT, R2, 0x80, RZ ;  /* 0x0000008002027810 */ /* 0x000fc80007ffe0ff */
[----:B---3--:R-:W-:-:S05]  /*0490*/  IADD3 R4, P0, PT, R4, UR6, RZ ;  /* 0x0000000604047c10 */ /* 0x008fca000ff1e0ff */
[----:B------:R-:W-:-:S05]  /*04a0*/  IMAD.X R5, RZ, RZ, UR7, P0 ;  /* 0x00000007ff057e24 */ /* 0x000fca00080e06ff */
[----:B------:R3:W-:Y:S03]  /*04b0*/  STG.E.U8 desc[UR8][R4.64], R0 ;  /* 0x0000000004007986 */ /* 0x0007e6000c101108 */
.L_x_1275:
[----:B------:R-:W-:-:S13]  /*04c0*/  ISETP.GE.U32.AND P0, PT, R2, UR5, PT ;  /* 0x0000000502007c0c */ /* 0x000fda000bf06070 */
[----:B------:R-:W-:Y:S05]  /*04d0*/  @P0 BRA `(.L_x_1277) ;  /* 0x0000000000380947 */ /* 0x000fea0003800000 */
[----:B------:R-:W4:Y:S01]  /*04e0*/  LDCU.64 UR6, c[0x0][0x388] ;  /* 0x00007100ff0677ac */ /* 0x000f220008000a00 */
[C---:B0123--:R-:W-:Y:S02]  /*04f0*/  VIADD R4, R2.reuse, UR4 ;  /* 0x0000000402047c36 */ /* 0x04ffe40008000000 */
[----:B------:R-:W-:-:S03]  /*0500*/  VIADD R2, R2, 0x80 ;  /* 0x0000008002027836 */ /* 0x000fc60000000000 */
[----:B----4-:R-:W-:-:S05]  /*0510*/  IADD3 R4, P0, PT, R4, UR6, RZ ;  /* 0x0000000604047c10 */ /* 0x010fca000ff1e0ff */
[----:B------:R-:W-:-:S05]  /*0520*/  IMAD.X R5, RZ, RZ, UR7, P0 ;  /* 0x00000007ff057e24 */ /* 0x000fca00080e06ff */
[----:B------:R3:W-:Y:S03]  /*0530*/  STG.E.U8 desc[UR8][R4.64], R0 ;  /* 0x0000000004007986 */ /* 0x0007e6000c101108 */
.L_x_1276:
[----:B------:R-:W-:-:S13]  /*0540*/  ISETP.GE.U32.AND P0, PT, R2, UR5, PT ;  /* 0x0000000502007c0c */ /* 0x000fda000bf06070 */
[----:B------:R-:W-:Y:S05]  /*0550*/  @P0 BRA `(.L_x_1278) ;  /* 0x0000000000380947 */ /* 0x000fea0003800000 */
[----:B------:R-:W4:Y:S01]  /*0560*/  LDCU.64 UR6, c[0x0][0x388] ;  /* 0x00007100ff0677ac */ /* 0x000f220008000a00 */
[C---:B0123--:R-:W-:Y:S02]  /*0570*/  VIADD R4, R2.reuse, UR4 ;  /* 0x0000000402047c36 */ /* 0x04ffe40008000000 */
[----:B------:R-:W-:-:S03]  /*0580*/  VIADD R2, R2, 0x80 ;  /* 0x0000008002027836 */ /* 0x000fc60000000000 */
[----:B----4-:R-:W-:-:S04]  /*0590*/  IADD3 R4, P0, PT, R4, UR6, RZ ;  /* 0x0000000604047c10 */ /* 0x010fc8000ff1e0ff */
[----:B------:R-:W-:-:S05]  /*05a0*/  IADD3.X R5, PT, PT, RZ, UR7, RZ, P0, !PT ;  /* 0x00000007ff057c10 */ /* 0x000fca00087fe4ff */
[----:B------:R4:W-:Y:S04]  /*05b0*/  STG.E.U8 desc[UR8][R4.64], R0 ;  /* 0x0000000004007986 */ /* 0x0009e8000c101108 */
.L_x_1277:
        /* <DEDUP_REMOVED lines=8> */
.L_x_1278:
[----:B------:R-:W-:-:S13]  /*0640*/  ISETP.GE.U32.AND P0, PT, R2, UR5, PT ;  /* 0x0000000502007c0c */ /* 0x000fda000bf06070 */
[----:B------:R-:W-:Y:S05]  /*0650*/  @P0 BRA `(.L_x_1280) ;  /* 0x0000000000380947 */ /* 0x000fea0003800000 */
[----:B------:R-:W5:Y:S01]  /*0660*/  LDCU.64 UR6, c[0x0][0x388] ;  /* 0x00007100ff0677ac */ /* 0x000f620008000a00 */
[C---:B01234-:R-:W-:Y:S01]  /*0670*/  IADD3 R4, PT, PT, R2.reuse, UR4, RZ ;  /* 0x0000000402047c10 */ /* 0x05ffe2000fffe0ff */
[----:B------:R-:W-:-:S03]  /*0680*/  VIADD R2, R2, 0x80 ;  /* 0x0000008002027836 */ /* 0x000fc60000000000 */
[----:B-----5:R-:W-:-:S05]  /*0690*/  IADD3 R4, P0, PT, R4, UR6, RZ ;  /* 0x0000000604047c10 */ /* 0x020fca000ff1e0ff */
[----:B------:R-:W-:-:S05]  /*06a0*/  IMAD.X R5, RZ, RZ, UR7, P0 ;  /* 0x00000007ff057e24 */ /* 0x000fca00080e06ff */
[----:B------:R5:W-:Y:S03]  /*06b0*/  STG.E.U8 desc[UR8][R4.64], R0 ;  /* 0x0000000004007986 */ /* 0x000be6000c101108 */
.L_x_1279:
[----:B------:R-:W-:-:S13]  /*06c0*/  ISETP.GE.U32.AND P0, PT, R2, UR5, PT ;  /* 0x0000000502007c0c */ /* 0x000fda000bf06070 */
[----:B------:R-:W-:Y:S05]  /*06d0*/  @P0 BRA `(.L_x_1281) ;  /* 0x00000000003c0947 */ /* 0x000fea0003800000 */
[----:B------:R-:W0:Y:S02]  /*06e0*/  LDCU.64 UR6, c[0x0][0x388] ;  /* 0x00007100ff0677ac */ /* 0x000e240008000a00 */
[C---:B012345:R-:W-:Y:S02]  /*06f0*/  VIADD R4, R2.reuse, UR4 ;  /* 0x0000000402047c36 */ /* 0x07ffe40008000000 */
[----:B------:R-:W-:-:S03]  /*0700*/  VIADD R2, R2, 0x80 ;  /* 0x0000008002027836 */ /* 0x000fc60000000000 */
[----:B------:R-:W-:-:S04]  /*0710*/  IADD3 R4, P0, PT, R4, UR6, RZ ;  /* 0x0000000604047c10 */ /* 0x000fc8000ff1e0ff */
[----:B------:R-:W-:-:S05]  /*0720*/  IADD3.X R5, PT, PT, RZ, UR7, RZ, P0, !PT ;  /* 0x00000007ff057c10 */ /* 0x000fca00087fe4ff */
[----:B------:R5:W-:Y:S04]  /*0730*/  STG.E.U8 desc[UR8][R4.64], R0 ;  /* 0x0000000004007986 */ /* 0x000be8000c101108 */
.L_x_1280:
[----:B------:R-:W-:-:S13]  /*0740*/  ISETP.GE.U32.AND P0, PT, R2, UR5, PT ;  /* 0x0000000502007c0c */ /* 0x000fda000bf06070 */
[----:B------:R-:W-:Y:S05]  /*0750*/  @P0 BREAK.RELIABLE B1 ;  /* 0x0000000000010942 */ /* 0x000fea0003800100 */
[----:B------:R-:W-:Y:S05]  /*0760*/  @P0 BRA `(.L_x_1282) ;  /* 0x0000000000380947 */ /* 0x000fea0003800000 */
[----:B------:R-:W0:Y:S02]  /*0770*/  LDCU.64 UR6, c[0x0][0x388] ;  /* 0x00007100ff0677ac */ /* 0x000e240008000a00 */
[C---:B012345:R-:W-:Y:S01]  /*0780*/  VIADD R4, R2.reuse, UR4 ;  /* 0x0000000402047c36 */ /* 0x07ffe20008000000 */
[----:B------:R-:W-:-:S04]  /*0790*/  IADD3 R2, PT, PT, R2, 0x80, RZ ;  /* 0x0000008002027810 */ /* 0x000fc80007ffe0ff */
[----:B------:R-:W-:-:S05]  /*07a0*/  IADD3 R4, P0, PT, R4, UR6, RZ ;  /* 0x0000000604047c10 */ /* 0x000fca000ff1e0ff */
[----:B------:R-:W-:-:S05]  /*07b0*/  IMAD.X R5, RZ, RZ, UR7, P0 ;  /* 0x00000007ff057e24 */ /* 0x000fca00080e06ff */
[----:B------:R0:W-:Y:S03]  /*07c0*/  STG.E.U8 desc[UR8][R4.64], R0 ;  /* 0x0000000004007986 */ /* 0x0001e6000c101108 */
.L_x_1281:
[----:B------:R-:W-:Y:S05]  /*07d0*/  BSYNC.RELIABLE B1 ;  /* 0x0000000000017941 */ /* 0x000fea0003800100 */
.L_x_1269:
[----:B------:R-:W-:-:S13]  /*07e0*/  ISETP.GE.U32.AND P0, PT, R2, UR5, PT ;  /* 0x0000000502007c0c */ /* 0x000fda000bf06070 */
[----:B------:R-:W0:Y:S02]  /*07f0*/  @!P0 LDC.64 R6, c[0x0][0x388] ;  /* 0x0000e200ff068b82 */ /* 0x000e240000000a00 */
[C---:B012345:R-:W-:Y:S02]  /*0800*/  @!P0 VIADD R5, R2.reuse, UR4 ;  /* 0x0000000402058c36 */ /* 0x07ffe40008000000 */
[----:B------:R-:W-:-:S03]  /*0810*/  @!P0 VIADD R2, R2, 0x80 ;  /* 0x0000008002028836 */ /* 0x000fc60000000000 */
[----:B------:R-:W-:-:S05]  /*0820*/  @!P0 IADD3 R4, P1, PT, R5, R6, RZ ;  /* 0x0000000605048210 */ /* 0x000fca0007f3e0ff */
[----:B------:R-:W-:-:S05]  /*0830*/  @!P0 IMAD.X R5, RZ, RZ, R7, P1 ;  /* 0x000000ffff058224 */ /* 0x000fca00008e0607 */
[----:B------:R0:W-:Y:S03]  /*0840*/  @!P0 STG.E.U8 desc[UR8][R4.64], R0 ;  /* 0x0000000004008986 */ /* 0x0001e6000c101108 */
.L_x_1282:
[----:B------:R-:W-:Y:S05]  /*0850*/  BSYNC.RECONVERGENT B0 ;  /* 0x0000000000007941 */ /* 0x000fea0003800200 */
.L_x_1268:
[----:B------:R-:W-:Y:S05]  /*0860*/  WARPSYNC.ALL ;  /* 0x0000000000007948 */ /* 0x000fea0003800000 */
[----:B------:R-:W-:-:S13]  /*0870*/  ISETP.GE.U32.AND P0, PT, R2, UR5, PT ;  /* 0x0000000502007c0c */ /* 0x000fda000bf06070 */
[----:B------:R-:W-:Y:S05]  /*0880*/  @P0 EXIT ;  /* 0x000000000000094d */ /* 0x000fea0003800000 */
[----:B------:R-:W0:Y:S01]  /*0890*/  LDCU.64 UR6, c[0x0][0x388] ;  /* 0x00007100ff0677ac */ /* 0x000e220008000a00 */
[----:B------:R-:W-:-:S04]  /*08a0*/  IADD3 R2, PT, PT, R2, UR4, RZ ;  /* 0x0000000402027c10 */ /* 0x000fc8000fffe0ff */
[----:B0-----:R-:W-:-:S05]  /*08b0*/  IADD3 R2, P0, PT, R2, UR6, RZ ;  /* 0x0000000602027c10 */ /* 0x001fca000ff1e0ff */
[----:B------:R-:W-:-:S05]  /*08c0*/  IMAD.X R3, RZ, RZ, UR7, P0 ;  /* 0x00000007ff037e24 */ /* 0x000fca00080e06ff */
[----:B------:R-:W-:Y:S01]  /*08d0*/  STG.E.U8 desc[UR8][R2.64], R0 ;  /* 0x0000000002007986 */ /* 0x000fe2000c101108 */
[----:B------:R-:W-:Y:S05]  /*08e0*/  EXIT ;  /* 0x000000000000794d */ /* 0x000fea0003800000 */
.L_x_1267:
[----:B------:R-:W0:Y:S01]  /*08f0*/  LDCU.64 UR6, c[0x0][0x388] ;  /* 0x00007100ff0677ac */ /* 0x000e220008000a00 */
[----:B------:R-:W1:Y:S01]  /*0900*/  S2R R7, SR_TID.X ;  /* 0x0000000000077919 */ /* 0x000e620000002100 */
[----:B---3--:R-:W-:-:S04]  /*0910*/  PRMT R0, R0, 0x3340, R0 ;  /* 0x0000334000007816 */ /* 0x008fc80000000000 */
[----:B------:R-:W-:-:S04]  /*0920*/  PRMT R4, R0, 0x5410, R0 ;  /* 0x0000541000047816 */ /* 0x000fc80000000000 */
[----:B------:R-:W-:Y:S01]  /*0930*/  MOV R5, R4 ;  /* 0x0000000400057202 */ /* 0x000fe20000000f00 */
[----:B------:R-:W-:Y:S01]  /*0940*/  IMAD.MOV.U32 R6, RZ, RZ, R4 ;  /* 0x000000ffff067224 */ /* 0x000fe200078e0004 */
[----:B0-----:R-:W-:-:S04]  /*0950*/  UIADD3 UR6, UP0, UPT, UR4, UR6, URZ ;  /* 0x0000000604067290 */ /* 0x001fc8000ff1e0ff */
[----:B------:R-:W-:Y:S02]  /*0960*/  UIADD3.X UR7, UPT, UPT, URZ, UR7, URZ, UP0, !UPT ;  /* 0x00000007ff077290 */ /* 0x000fe400087fe4ff */
[----:B------:R-:W-:-:S04]  /*0970*/  IMAD.U32 R2, RZ, RZ, UR6 ;  /* 0x00000006ff027e24 */ /* 0x000fc8000f8e00ff */
[----:B------:R-:W-:Y:S02]  /*0980*/  IMAD.U32 R3, RZ, RZ, UR7 ;  /* 0x00000007ff037e24 */ /* 0x000fe4000f8e00ff */
[----:B-1----:R-:W-:-:S04]  /*0990*/  IMAD.WIDE.U32 R2, R7, 0x8, R2 ;  /* 0x0000000807027825 */ /* 0x002fc800078e0002 */
[----:B------:R-:W-:Y:S01]  /*09a0*/  IMAD.MOV.U32 R7, RZ, RZ, R4 ;  /* 0x000000ffff077224 */ /* 0x000fe200078e0004 */
[----:B------:R-:W-:Y:S04]  /*09b0*/  STG.E.64 desc[UR8][R2.64], R4 ;  /* 0x0000000402007986 */ /* 0x000fe8000c101b08 */
[----:B------:R-:W-:Y:S01]  /*09c0*/  STG.E.64 desc[UR8][R2.64+0x400], R6 ;  /* 0x0004000602007986 */ /* 0x000fe2000c101b08 */
[----:B------:R-:W-:Y:S05]  /*09d0*/  EXIT ;  /* 0x000000000000794d */ /* 0x000fea0003800000 */
.L_x_1283:
        /* <DEDUP_REMOVED lines=10> */
.L_x_7294:


//--------------------- .text._ZN2at6native18elementwise_kernelILi128ELi4EZNS0_15gpu_kernel_implINS0_11FillFunctorIN3c1015Float8_e4m3fnuzEEEEEvRNS_18TensorIteratorBaseERKT_EUliE_EEviT1_ --------------------------
	.section	.text._ZN2at6native18elementwise_kernelILi128ELi4EZNS0_15gpu_kernel_implINS0_11FillFunctorIN3c1015Float8_e4m3fnuzEEEEEvRNS_18TensorIteratorBaseERKT_EUliE_EEviT1_,"ax",@progbits
	.align	128
        .global         _ZN2at6native18elementwise_kernelILi128ELi4EZNS0_15gpu_kernel_implINS0_11FillFunctorIN3c1015Float8_e4m3fnuzEEEEEvRNS_18TensorIteratorBaseERKT_EUliE_EEviT1_
        .type           _ZN2at6native18elementwise_kernelILi128ELi4EZNS0_15gpu_kernel_implINS0_11FillFunctorIN3c1015Float8_e4m3fnuzEEEEEvRNS_18TensorIteratorBaseERKT_EUliE_EEviT1_,@function
        .size           _ZN2at6native18elementwise_kernelILi128ELi4EZNS0_15gpu_kernel_implINS0_11FillFunctorIN3c1015Float8_e4m3fnuzEEEEEvRNS_18TensorIteratorBaseERKT_EUliE_EEviT1_,(.L_x_7295 - _ZN2at6native18elementwise_kernelILi128ELi4EZNS0_15gpu_kernel_implINS0_11FillFunctorIN3c1015Float8_e4m3fnuzEEEEEvRNS_18TensorIteratorBaseERKT_EUliE_EEviT1_)
        .other          _ZN2at6native18elementwise_kernelILi128ELi4EZNS0_15gpu_kernel_implINS0_11FillFunctorIN3c1015Float8_e4m3fnuzEEEEEvRNS_18TensorIteratorBaseERKT_EUliE_EEviT1_,@"STO_CUDA_ENTRY STV_DEFAULT"
_ZN2at6native18elementwise_kernelILi128ELi4EZNS0_15gpu_kernel_implINS0_11FillFunctorIN3c1015Float8_e4m3fnuzEEEEEvRNS_18TensorIteratorBaseERKT_EUliE_EEviT1_:
.text._ZN2at6native18elementwise_kernelILi128ELi4EZNS0_15gpu_kernel_implINS0_11FillFunctorIN3c1015Float8_e4m3fnuzEEEEEvRNS_18TensorIteratorBaseERKT_EUliE_EEviT1_:
[----:B------:R-:W0:Y:S08]  /*0000*/  LDC R1, c[0x0][0x37c] ;  /* 0x0000df00ff017b82 */ /* 0x000e300000000800 */
[----:B------:R-:W1:Y:S01]  /*0010*/  LDC.U8 R18, c[0x0][0x528] ;  /* 0x00014a00ff127b82 */ /* 0x000e620000000000 */
[----:B------:R-:W2:Y:S01]  /*0020*/  S2R R25, SR_TID.X ;  /* 0x0000000000197919 */ /* 0x000ea20000002100 */
[----:B------:R-:W3:Y:S01]  /*0030*/  LDCU UR39, c[0x0][0x388] ;  /* 0x00007100ff2777ac */ /* 0x000ee20008000800 */
[----:B------:R-:W-:Y:S01]  /*0040*/  BSSY.RECONVERGENT B6, `(.L_x_1284) ;  /* 0x00002d9000067945 */ /* 0x000fe20003800200 */
[----:B------:R-:W4:Y:S04]  /*0050*/  LDCU UR5, c[0x0][0x380] ;  /* 0x00007000ff0577ac */ /* 0x000f280008000800 */
[----:B------:R-:W5:Y:S01]  /*0060*/  S2UR UR4, SR_CTAID.X ;  /* 0x00000000000479c3 */ /* 0x000f620000002500 */
[----:B------:R-:W0:Y:S01]  /*0070*/  LDCU.64 UR36, c[0x0][0x358] ;  /* 0x00006b00ff2477ac */ /* 0x000e220008000a00 */
[----:B------:R-:W0:Y:S01]  /*0080*/  LDCU.U8 UR41, c[0x0][0x529] ;  /* 0x0000a520ff2977ac */ /* 0x000e220008000000 */
[----:B---3--:R-:W-:Y:S01]  /*0090*/  UIADD3 UR40, UPT, UPT, UR39, -0x1, URZ ;  /* 0xffffffff27287890 */ /* 0x008fe2000fffe0ff */
[----:B-1----:R-:W-:-:S03]  /*00a0*/  LOP3.LUT R23, R18, 0x7, RZ, 0xc0, !PT ;  /* 0x0000000712177812 */ /* 0x002fc600078ec0ff */
[----:B------:R-:W-:Y:S01]  /*00b0*/  UISETP.LT.U32.AND UP0, UPT, UR40, 0x18, UPT ;  /* 0x000000182800788c */ /* 0x000fe2000bf01070 */
[--C-:B------:R-:W-:Y:S01]  /*00c0*/  SHF.R.U32.HI R19, RZ, 0x3, R18.reuse ;  /* 0x00000003ff137819 */ /* 0x100fe20000011612 */
[----:B------:R-:W1:Y:S02]  /*00d0*/  FLO.U32 R0, R23 ;  /* 0x0000001700007300 */ /* 0x000e6400000e0000 */
[----:B------:R-:W-:Y:S01]  /*00e0*/  USEL UR38, UR40, 0x18, UP0 ;  /* 0x0000001828267887 */ /* 0x000fe20008000000 */
[----:B------:R-:W-:Y:S01]  /*00f0*/  SHF.R.U32.HI R17, RZ, 0x7, R18 ;  /* 0x00000007ff117819 */ /* 0x000fe20000011612 */
[----:B-----5:R-:W-:Y:S01]  /*0100*/  USHF.L.U32 UR4, UR4, 0x9, URZ ;  /* 0x0000000904047899 */ /* 0x020fe200080006ff */
[----:B------:R-:W-:Y:S01]  /*0110*/  LOP3.LUT R19, R19, 0xf, RZ, 0xc0, !PT ;  /* 0x0000000f13137812 */ /* 0x000fe200078ec0ff */
[----:B------:R-:W-:Y:S02]  /*0120*/  UIADD3 UR38, UPT, UPT, UR38, 0x1, URZ ;  /* 0x0000000126267890 */ /* 0x000fe4000fffe0ff */
[----:B------:R-:W-:-:S02]  /*0130*/  IMAD.U32 R17, R17, -0x80000000, RZ ;  /* 0x8000000011117824 */ /* 0x000fc400078e00ff */
[----:B--2---:R-:W-:-:S04]  /*0140*/  LOP3.LUT R25, R25, UR4, RZ, 0xfc, !PT ;  /* 0x0000000419197c12 */ /* 0x004fc8000f8efcff */
[----:B----4-:R-:W-:Y:S02]  /*0150*/  ISETP.GE.AND P0, PT, R25, UR5, PT ;  /* 0x0000000519007c0c */ /* 0x010fe4000bf06270 */
[----:B-1----:R-:W-:-:S04]  /*0160*/  IADD3 R0, PT, PT, -R0, 0x1f, RZ ;  /* 0x0000001f00007810 */ /* 0x002fc80007ffe1ff */
[----:B------:R-:W-:Y:S01]  /*0170*/  IADD3 R16, PT, PT, R19, 0x1d, -R0 ;  /* 0x0000001d13107810 */ /* 0x000fe20007ffe800 */
[----:B------:R-:W-:-:S05]  /*0180*/  VIADD R2, R0, 0xffffffe4 ;  /* 0xffffffe400027836 */ /* 0x000fca0000000000 */
[----:B------:R-:W-:-:S04]  /*0190*/  SHF.L.U32 R2, R23, R2, RZ ;  /* 0x0000000217027219 */ /* 0x000fc800000006ff */
[----:B------:R-:W-:Y:S01]  /*01a0*/  LOP3.LUT R2, R2, 0x7, RZ, 0xc0, !PT ;  /* 0x0000000702027812 */ /* 0x000fe200078ec0ff */
[----:B0-----:R-:W-:Y:S06]  /*01b0*/  @P0 BRA `(.L_x_1285) ;  /* 0x0000002c00040947 */ /* 0x001fec0003800000 */
[----:B------:R-:W-:Y:S01]  /*01c0*/  UISETP.NE.AND UP0, UPT, UR39, URZ, UPT ;  /* 0x000000ff2700728c */ /* 0x000fe2000bf05270 */
[----:B------:R-:W-:-:S08]  /*01d0*/  CS2R R4, SRZ ;  /* 0x0000000000047805 */ /* 0x000fd0000001ff00 */
[----:B------:R-:W-:Y:S05]  /*01e0*/  BRA.U !UP0, `(.L_x_1286) ;  /* 0x00000011084c7547 */ /* 0x000fea000b800000 */
[----:B------:R-:W0:Y:S01]  /*01f0*/  LDCU.64 UR4, c[0x0][0x390] ;  /* 0x00007200ff0477ac */ /* 0x000e220008000a00 */
        /* <DEDUP_REMOVED lines=272> */
.L_x_1287:
[----:B------:R-:W-:Y:S02]  /*1300*/  IMAD.MOV.U32 R4, RZ, RZ, R0 ;  /* 0x000000ffff047224 */ /* 0x000fe400078e0000 */
[----:B------:R-:W-:-:S07]  /*1310*/  IMAD.MOV.U32 R5, RZ, RZ, RZ ;  /* 0x000000ffff057224 */ /* 0x000fce00078e00ff */
.L_x_1286:
[----:B------:R-:W0:Y:S01]  /*1320*/  LDCU.64 UR6, c[0x0][0x520] ;  /* 0x0000a400ff0677ac */ /* 0x000e220008000a00 */
[----:B------:R-:W-:-:S04]  /*1330*/  UPRMT UR4, UR41, 0x9910, URZ ;  /* 0x0000991029047896 */ /* 0x000fc800080000ff */
[----:B------:R-:W-:Y:S01]  /*1340*/  UISETP.GT.AND UP0, UPT, UR4, 0x9, UPT ;  /* 0x000000090400788c */ /* 0x000fe2000bf04270 */
[----:B0-----:R-:W-:-:S04]  /*1350*/  IADD3 R8, P0, PT, R4, UR6, RZ ;  /* 0x0000000604087c10 */ /* 0x001fc8000ff1e0ff */
[----:B------:R-:W-:-:S04]  /*1360*/  IADD3.X R9, PT, PT, R5, UR7, RZ, P0, !PT ;  /* 0x0000000705097c10 */ /* 0x000fc800087fe4ff */
[----:B------:R-:W-:Y:S05]  /*1370*/  BRA.U UP0, `(.L_x_1288) ;  /* 0x0000000900cc7547 */ /* 0x000fea000b800000 */
        /* <DEDUP_REMOVED lines=8> */
[----:B------:R-:W-:Y:S01]  /*1400*/  ISETP.NE.AND P0, PT, R18, RZ, PT ;  /* 0x000000ff1200720c */ /* 0x000fe20003f05270 */
[----:B------:R-:W-:-:S12]  /*1410*/  IMAD.MOV.U32 R0, RZ, RZ, RZ ;  /* 0x000000ffff007224 */ /* 0x000fd800078e00ff */
[----:B------:R-:W-:Y:S05]  /*1420*/  @!P0 BRA `(.L_x_1293) ;  /* 0x0000000000248947 */ /* 0x000fea0003800000 */
[----:B------:R-:W-:-:S04]  /*1430*/  PRMT R0, R18, 0x9910, RZ ;  /* 0x0000991012007816 */ /* 0x000fc800000000ff */
[----:B------:R-:W-:-:S13]  /*1440*/  ISETP.NE.AND P0, PT, R0, 0x80, PT ;  /* 0x000000800000780c */ /* 0x000fda0003f05270 */
[----:B------:R-:W-:-:S04]  /*1450*/  @P0 ISETP.NE.AND P1, PT, R19, RZ, PT ;  /* 0x000000ff1300020c */ /* 0x000fc80003f25270 */
[----:B------:R-:W-:Y:S02]  /*1460*/  @P0 SEL R0, R2, R23, !P1 ;  /* 0x0000001702000207 */ /* 0x000fe40004800000 */
[----:B------:R-:W-:-:S05]  /*1470*/  @P0 SEL R3, R16, R19, !P1 ;  /* 0x0000001310030207 */ /* 0x000fca0004800000 */
[----:B------:R-:W-:Y:S02]  /*1480*/  @P0 IMAD R3, R3, 0x8, R0 ;  /* 0x0000000803030824 */ /* 0x000fe400078e0200 */
[----:B------:R-:W-:-:S03]  /*1490*/  @!P0 IMAD.MOV.U32 R0, RZ, RZ, 0x7f800001 ;  /* 0x7f800001ff008424 */ /* 0x000fc600078e00ff */
[----:B------:R-:W-:-:S04]  /*14a0*/  @P0 LEA R4, R3, 0x3b800000, 0x14 ;  /* 0x3b80000003040811 */ /* 0x000fc800078ea0ff */
[----:B------:R-:W-:-:S07]  /*14b0*/  @P0 LOP3.LUT R0, R4, R17, RZ, 0xfc, !PT ;  /* 0x0000001104000212 */ /* 0x000fce00078efcff */
.L_x_1293:
[----:B------:R-:W0:Y:S02]  /*14c0*/  F2I.FTZ.TRUNC.NTZ R3, R0 ;  /* 0x0000000000037305 */ /* 0x000e24000021f100 */
[----:B0-----:R0:W-:Y:S01]  /*14d0*/  STG.E.U8 desc[UR36][R8.64], R3 ;  /* 0x0000000308007986 */ /* 0x0011e2000c101124 */
[----:B------:R-:W-:Y:S05]  /*14e0*/  BRA `(.L_x_1294) ;  /* 0x0000001800347947 */ /* 0x000fea0003800000 */
.L_x_1291:
[----:B------:R-:W-:Y:S01]  /*14f0*/  ISETP.NE.AND P0, PT, R18, RZ, PT ;  /* 0x000000ff1200720c */ /* 0x000fe20003f05270 */
[----:B------:R-:W-:-:S12]  /*1500*/  IMAD.MOV.U32 R4, RZ, RZ, RZ ;  /* 0x000000ffff047224 */ /* 0x000fd800078e00ff */
[----:B------:R-:W-:Y:S05]  /*1510*/  @!P0 BRA `(.L_x_1295) ;  /* 0x0000000000248947 */ /* 0x000fea0003800000 */
[----:B------:R-:W-:-:S04]  /*1520*/  PRMT R0, R18, 0x9910, RZ ;  /* 0x0000991012007816 */ /* 0x000fc800000000ff */
[----:B------:R-:W-:-:S13]  /*1530*/  ISETP.NE.AND P0, PT, R0, 0x80, PT ;  /* 0x000000800000780c */ /* 0x000fda0003f05270 */
[----:B------:R-:W-:Y:S01]  /*1540*/  @P0 ISETP.NE.AND P1, PT, R19, RZ, PT ;  /* 0x000000ff1300020c */ /* 0x000fe20003f25270 */
[----:B------:R-:W-:-:S03]  /*1550*/  @!P0 IMAD.MOV.U32 R4, RZ, RZ, 0x7f800001 ;  /* 0x7f800001ff048424 */ /* 0x000fc600078e00ff */
[----:B------:R-:W-:Y:S02]  /*1560*/  @P0 SEL R0, R2, R23, !P1 ;  /* 0x0000001702000207 */ /* 0x000fe40004800000 */
[----:B------:R-:W-:-:S05]  /*1570*/  @P0 SEL R3, R16, R19, !P1 ;  /* 0x0000001310030207 */ /* 0x000fca0004800000 */
[----:B------:R-:W-:-:S05]  /*1580*/  @P0 IMAD R0, R3, 0x8, R0 ;  /* 0x0000000803000824 */ /* 0x000fca00078e0200 */
[----:B------:R-:W-:-:S04]  /*1590*/  @P0 LEA R0, R0, 0x3b800000, 0x14 ;  /* 0x3b80000000000811 */ /* 0x000fc800078ea0ff */
[----:B------:R-:W-:-:S07]  /*15a0*/  @P0 LOP3.LUT R4, R0, R17, RZ, 0xfc, !PT ;  /* 0x0000001100040212 */ /* 0x000fce00078efcff */
.L_x_1295:
[----:B------:R-:W0:Y:S02]  /*15b0*/  F2I.S64.TRUNC R4, R4 ;  /* 0x0000000400047311 */ /* 0x000e24000020d900 */
[----:B0-----:R-:W-:-:S05]  /*15c0*/  IMAD.MOV.U32 R3, RZ, RZ, R4 ;  /* 0x000000ffff037224 */ /* 0x001fca00078e0004 */
[----:B------:R0:W-:Y:S01]  /*15d0*/  STG.E.U8 desc[UR36][R8.64], R3 ;  /* 0x0000000308007986 */ /* 0x0001e2000c101124 */
[----:B------:R-:W-:Y:S05]  /*15e0*/  BRA `(.L_x_1294) ;  /* 0x0000001400f47947 */ /* 0x000fea0003800000 */
.L_x_1290:
[----:B------:R-:W-:-:S09]  /*15f0*/  UISETP.NE.AND UP0, UPT, UR4, 0x2, UPT ;  /* 0x000000020400788c */ /* 0x000fd2000bf05270 */
[----:B------:R-:W-:Y:S05]  /*1600*/  BRA.U !UP0, `(.L_x_1296) ;  /* 0x0000000108887547 */ /* 0x000fea000b800000 */
[----:B------:R-:W-:-:S09]  /*1610*/  UISETP.NE.AND UP0, UPT, UR4, 0x3, UPT ;  /* 0x000000030400788c */ /* 0x000fd2000bf05270 */
        /* <DEDUP_REMOVED lines=15> */
.L_x_1298:
[----:B------:R-:W0:Y:S02]  /*1710*/  F2I.S64.TRUNC R4, R4 ;  /* 0x0000000400047311 */ /* 0x000e24000020d900 */
[----:B0-----:R0:W-:Y:S01]  /*1720*/  STG.E.64 desc[UR36][R8.64], R4 ;  /* 0x0000000408007986 */ /* 0x0011e2000c101b24 */
[----:B------:R-:W-:Y:S05]  /*1730*/  BRA `(.L_x_1294) ;  /* 0x0000001400a07947 */ /* 0x000fea0003800000 */
.L_x_1297:
        /* <DEDUP_REMOVED lines=12> */
.L_x_1299:
[----:B------:R-:W0:Y:S02]  /*1800*/  F2I.FTZ.TRUNC.NTZ R3, R0 ;  /* 0x0000000000037305 */ /* 0x000e24000021f100 */
[----:B0-----:R0:W-:Y:S01]  /*1810*/  STG.E desc[UR36][R8.64], R3 ;  /* 0x0000000308007986 */ /* 0x0011e2000c101924 */
[----:B------:R-:W-:Y:S05]  /*1820*/  BRA `(.L_x_1294) ;  /* 0x0000001400647947 */ /* 0x000fea0003800000 */
.L_x_1296:
        /* <DEDUP_REMOVED lines=12> */
.L_x_1300:
[----:B------:R-:W0:Y:S02]  /*18f0*/  F2I.FTZ.TRUNC.NTZ R3, R0 ;  /* 0x0000000000037305 */ /* 0x000e24000021f100 */
[----:B0-----:R0:W-:Y:S01]  /*1900*/  STG.E.U16 desc[UR36][R8.64], R3 ;  /* 0x0000000308007986 */ /* 0x0011e2000c101524 */
[----:B------:R-:W-:Y:S05]  /*1910*/  BRA `(.L_x_1294) ;  /* 0x0000001400287947 */ /* 0x000fea0003800000 */
.L_x_1289:
[----:B------:R-:W-:-:S09]  /*1920*/  UISETP.GT.AND UP0, UPT, UR4, 0x6, UPT ;  /* 0x000000060400788c */ /* 0x000fd2000bf04270 */
[----:B------:R-:W-:Y:S05]  /*1930*/  BRA.U UP0, `(.L_x_1301) ;  /* 0x0000000100847547 */ /* 0x000fea000b800000 */
        /* <DEDUP_REMOVED lines=16> */
.L_x_1303:
[----:B------:R0:W-:Y:S01]  /*1a40*/  STG.E desc[UR36][R8.64], R3 ;  /* 0x0000000308007986 */ /* 0x0001e2000c101924 */
[----:B------:R-:W-:Y:S05]  /*1a50*/  BRA `(.L_x_1294) ;  /* 0x0000001000d87947 */ /* 0x000fea0003800000 */
.L_x_1302:
        /* <DEDUP_REMOVED lines=12> */
.L_x_1304:
[----:B------:R-:W-:-:S05]  /*1b20*/  F2FP.F16.F32.PACK_AB R0, RZ, R0 ;  /* 0x00000000ff00723e */ /* 0x000fca00000000ff */
[----:B------:R0:W-:Y:S01]  /*1b30*/  STG.E.U16 desc[UR36][R8.64], R0 ;  /* 0x0000000008007986 */ /* 0x0001e2000c101524 */
[----:B------:R-:W-:Y:S05]  /*1b40*/  BRA `(.L_x_1294) ;  /* 0x00000010009c7947 */ /* 0x000fea0003800000 */
.L_x_1301:
[----:B------:R-:W-:-:S09]  /*1b50*/  UISETP.NE.AND UP0, UPT, UR4, 0x7, UPT ;  /* 0x000000070400788c */ /* 0x000fd2000bf05270 */
[----:B------:R-:W-:Y:S05]  /*1b60*/  BRA.U !UP0, `(.L_x_1305) ;  /* 0x0000000108887547 */ /* 0x000fea000b800000 */
[----:B------:R-:W-:-:S09]  /*1b70*/  UISETP.NE.AND UP0, UPT, UR4, 0x8, UPT ;  /* 0x000000080400788c */ /* 0x000fd2000bf05270 */
[----:B------:R-:W-:Y:S05]  /*1b80*/  BRA.U !UP0, `(.L_x_1306) ;  /* 0x0000000108407547 */ /* 0x000fea000b800000 */
[----:B------:R-:W-:-:S09]  /*1b90*/  UISETP.NE.AND UP0, UPT, UR4, 0x9, UPT ;  /* 0x000000090400788c */ /* 0x000fd2000bf05270 */
[----:B------:R-:W-:Y:S05]  /*1ba0*/  BRA.U UP0, `(.L_x_1292) ;  /* 0x0000000d00687547 */ /* 0x000fea000b800000 */
[----:B------:R-:W-:Y:S02]  /*1bb0*/  ISETP.NE.AND P0, PT, R18, RZ, PT ;  /* 0x000000ff1200720c */ /* 0x000fe40003f05270 */
[----:B------:R-:W-:-:S11]  /*1bc0*/  CS2R R4, SRZ ;  /* 0x0000000000047805 */ /* 0x000fd6000001ff00 */
        /* <DEDUP_REMOVED lines=10> */
.L_x_1307:
[----:B------:R0:W-:Y:S01]  /*1c70*/  STG.E.64 desc[UR36][R8.64], R4 ;  /* 0x0000000408007986 */ /* 0x0001e2000c101b24 */
[----:B------:R-:W-:Y:S05]  /*1c80*/  BRA `(.L_x_1294) ;  /* 0x00000010004c7947 */ /* 0x000fea0003800000 */
.L_x_1306:
        /* <DEDUP_REMOVED lines=12> */
.L_x_1308:
[----:B------:R-:W-:-:S04]  /*1d50*/  F2FP.F16.F32.PACK_AB R0, RZ, R0 ;  /* 0x00000000ff00723e */ /* 0x000fc800000000ff */
[----:B------:R-:W-:-:S05]  /*1d60*/  PRMT R0, R0, 0x5410, RZ ;  /* 0x0000541000007816 */ /* 0x000fca00000000ff */
[----:B------:R0:W-:Y:S01]  /*1d70*/  STG.E desc[UR36][R8.64], R0 ;  /* 0x0000000008007986 */ /* 0x0001e2000c101924 */
[----:B------:R-:W-:Y:S05]  /*1d80*/  BRA `(.L_x_1294) ;  /* 0x00000010000c7947 */ /* 0x000fea0003800000 */
.L_x_1305:
[----:B------:R-:W-:Y:S02]  /*1d90*/  ISETP.NE.AND P0, PT, R18, RZ, PT ;  /* 0x000000ff1200720c */ /* 0x000fe40003f05270 */
[----:B------:R-:W-:-:S11]  /*1da0*/  CS2R R4, SRZ ;  /* 0x0000000000047805 */ /* 0x000fd6000001ff00 */
[----:B------:R-:W-:Y:S05]  /*1db0*/  @!P0 BRA `(.L_x_1309) ;  /* 0x0000000000348947 */ /* 0x000fea0003800000 */
[----:B------:R-:W-:-:S04]  /*1dc0*/  PRMT R0, R18, 0x9910, RZ ;  /* 0x0000991012007816 */ /* 0x000fc800000000ff */
[----:B------:R-:W-:-:S13]  /*1dd0*/  ISETP.NE.AND P0, PT, R0, 0x80, PT ;  /* 0x000000800000780c */ /* 0x000fda0003f05270 */
[----:B------:R-:W-:Y:S02]  /*1de0*/  @!P0 IMAD.MOV.U32 R4, RZ, RZ, 0x20000000 ;  /* 0x20000000ff048424 */ /* 0x000fe400078e00ff */
[----:B------:R-:W-:Y:S01]  /*1df0*/  @!P0 IMAD.MOV.U32 R5, RZ, RZ, 0x7ff80000 ;  /* 0x7ff80000ff058424 */ /* 0x000fe200078e00ff */
[----:B------:R-:W-:Y:S06]  /*1e00*/  @!P0 BRA `(.L_x_1309) ;  /* 0x0000000000208947 */ /* 0x000fec0003800000 */
[----:B------:R-:W-:-:S04]  /*1e10*/  ISETP.NE.AND P0, PT, R19, RZ, PT ;  /* 0x000000ff1300720c */ /* 0x000fc80003f05270 */
[----:B------:R-:W-:Y:S02]  /*1e20*/  SEL R0, R2, R23, !P0 ;  /* 0x0000001702007207 */ /* 0x000fe40004000000 */
[----:B------:R-:W-:-:S05]  /*1e30*/  SEL R3, R16, R19, !P0 ;  /* 0x0000001310037207 */ /* 0x000fca0004000000 */
[----:B------:R-:W-:-:S05]  /*1e40*/  IMAD R0, R3, 0x8, R0 ;  /* 0x0000000803007824 */ /* 0x000fca00078e0200 */
[----:B------:R-:W-:-:S04]  /*1e50*/  LEA R0, R0, 0x3b800000, 0x14 ;  /* 0x3b80000000007811 */ /* 0x000fc800078ea0ff */
[----:B------:R-:W-:-:S05]  /*1e60*/  LOP3.LUT R0, R0, R17, RZ, 0xfc, !PT ;  /* 0x0000001100007212 */ /* 0x000fca00078efcff */
[----:B------:R-:W-:-:S06]  /*1e70*/  FMUL.FTZ R4, R0, 1 ;  /* 0x3f80000000047820 */ /* 0x000fcc0000410000 */
[----:B------:R-:W0:Y:S02]  /*1e80*/  F2F.F64.F32 R4, R4 ;  /* 0x0000000400047310 */ /* 0x000e240000201800 */
.L_x_1309:
[----:B0-----:R0:W-:Y:S01]  /*1e90*/  STG.E.64 desc[UR36][R8.64], R4 ;  /* 0x0000000408007986 */ /* 0x0011e2000c101b24 */
[----:B------:R-:W-:Y:S05]  /*1ea0*/  BRA `(.L_x_1294) ;  /* 0x0000000c00c47947 */ /* 0x000fea0003800000 */
.L_x_1288:
        /* <DEDUP_REMOVED lines=8> */
[----:B------:R-:W-:-:S04]  /*1f30*/  ISETP.NE.AND P0, PT, R18, RZ, PT ;  /* 0x000000ff1200720c */ /* 0x000fc80003f05270 */
[----:B------:R-:W-:-:S05]  /*1f40*/  SEL R3, RZ, 0x1, !P0 ;  /* 0x00000001ff037807 */ /* 0x000fca0004000000 */
[----:B------:R0:W-:Y:S01]  /*1f50*/  STG.E.U8 desc[UR36][R8.64], R3 ;  /* 0x0000000308007986 */ /* 0x0001e2000c101124 */
[----:B------:R-:W-:Y:S05]  /*1f60*/  BRA `(.L_x_1294) ;  /* 0x0000000c00947947 */ /* 0x000fea0003800000 */
.L_x_1312:
[----:B------:R-:W-:Y:S02]  /*1f70*/  ISETP.NE.AND P0, PT, R18, RZ, PT ;  /* 0x000000ff1200720c */ /* 0x000fe40003f05270 */
[----:B------:R-:W-:Y:S02]  /*1f80*/  CS2R R6, SRZ ;  /* 0x0000000000067805 */ /* 0x000fe4000001ff00 */
[----:B------:R-:W-:-:S09]  /*1f90*/  CS2R R4, SRZ ;  /* 0x0000000000047805 */ /* 0x000fd2000001ff00 */
        /* <DEDUP_REMOVED lines=12> */
[----:B------:R-:W-:-:S04]  /*2060*/  FMUL.FTZ R0, R0, 1 ;  /* 0x3f80000000007820 */ /* 0x000fc80000410000 */
[----:B------:R0:W1:Y:S03]  /*2070*/  F2F.F64.F32 R4, R0 ;  /* 0x0000000000047310 */ /* 0x0000660000201800 */
.L_x_1313:
[----:B-1----:R1:W-:Y:S01]  /*2080*/  STG.E.128 desc[UR36][R8.64], R4 ;  /* 0x0000000408007986 */ /* 0x0023e2000c101d24 */
[----:B------:R-:W-:Y:S05]  /*2090*/  BRA `(.L_x_1294) ;  /* 0x0000000c00487947 */ /* 0x000fea0003800000 */
.L_x_1311:
        /* <DEDUP_REMOVED lines=18> */
.L_x_1316:
[----:B------:R-:W-:Y:S01]  /*21c0*/  LOP3.LUT R4, R0, 0x7fffffff, RZ, 0xc0, !PT ;  /* 0x7fffffff00047812 */ /* 0x000fe200078ec0ff */
[----:B------:R-:W-:-:S03]  /*21d0*/  IMAD.MOV.U32 R3, RZ, RZ, 0x7f ;  /* 0x0000007fff037424 */ /* 0x000fc600078e00ff */
[----:B------:R-:W-:-:S13]  /*21e0*/  ISETP.GT.U32.AND P0, PT, R4, 0x43efffff, PT ;  /* 0x43efffff0400780c */ /* 0x000fda0003f04070 */
[----:B------:R-:W-:Y:S05]  /*21f0*/  @P0 BRA `(.L_x_1317) ;  /* 0x0000000000180947 */ /* 0x000fea0003800000 */
[----:B------:R-:W-:-:S13]  /*2200*/  ISETP.GT.U32.AND P0, PT, R4, 0x3c7fffff, PT ;  /* 0x3c7fffff0400780c */ /* 0x000fda0003f04070 */
[----:B------:R-:W-:-:S04]  /*2210*/  @P0 SHF.R.U32.HI R3, RZ, 0x14, R0 ;  /* 0x00000014ff030819 */ /* 0x000fc80000011600 */
[----:B------:R-:W-:Y:S01]  /*2220*/  @P0 LOP3.LUT R5, R3, 0x1, RZ, 0xc0, !PT ;  /* 0x0000000103050812 */ /* 0x000fe200078ec0ff */
[----:B------:R-:W-:-:S03]  /*2230*/  @!P0 FADD.FTZ R3, R4, 16384 ;  /* 0x4680000004038421 */ /* 0x000fc60000010000 */
[----:B------:R-:W-:-:S04]  /*2240*/  @P0 IADD3 R5, PT, PT, R0, 0x407ffff, R5 ;  /* 0x0407ffff00050810 */ /* 0x000fc80007ffe005 */
[----:B------:R-:W-:-:S07]  /*2250*/  @P0 SHF.R.U32.HI R3, RZ, 0x14, R5 ;  /* 0x00000014ff030819 */ /* 0x000fce0000011605 */
.L_x_1317:
[----:B------:R-:W-:-:S04]  /*2260*/  SHF.R.U32.HI R0, RZ, 0x18, R0 ;  /* 0x00000018ff007819 */ /* 0x000fc80000011600 */
[----:B------:R-:W-:-:S05]  /*2270*/  LOP3.LUT R3, R3, 0x80, R0, 0xf8, !PT ;  /* 0x0000008003037812 */ /* 0x000fca00078ef800 */
[----:B------:R0:W-:Y:S01]  /*2280*/  STG.E.U8 desc[UR36][R8.64], R3 ;  /* 0x0000000308007986 */ /* 0x0001e2000c101124 */
[----:B------:R-:W-:Y:S05]  /*2290*/  BRA `(.L_x_1294) ;  /* 0x0000000800c87947 */ /* 0x000fea0003800000 */
.L_x_1315:
        /* <DEDUP_REMOVED lines=12> */
.L_x_1318:
[----:B------:R-:W-:-:S04]  /*2360*/  LOP3.LUT R4, R0, 0x7fffffff, RZ, 0xc0, !PT ;  /* 0x7fffffff00047812 */ /* 0x000fc800078ec0ff */
[----:B------:R-:W-:-:S13]  /*2370*/  ISETP.GE.U32.AND P1, PT, R4, 0x47800000, PT ;  /* 0x478000000400780c */ /* 0x000fda0003f26070 */
[----:B------:R-:W-:Y:S01]  /*2380*/  @P1 IMAD.MOV.U32 R3, RZ, RZ, 0x7f ;  /* 0x0000007fff031424 */ /* 0x000fe200078e00ff */
[----:B------:R-:W-:-:S04]  /*2390*/  @P1 ISETP.GT.U32.AND P0, PT, R4, 0x7f800000, PT ;  /* 0x7f8000000400180c */ /* 0x000fc80003f04070 */
[----:B------:R-:W-:Y:S01]  /*23a0*/  @P1 SEL R3, R3, 0x7c, P0 ;  /* 0x0000007c03031807 */ /* 0x000fe20000000000 */
[----:B------:R-:W-:Y:S08]  /*23b0*/  @P1 BRA `(.L_x_1319) ;  /* 0x0000000000181947 */ /* 0x000ff00003800000 */
[----:B------:R-:W-:-:S13]  /*23c0*/  ISETP.GT.U32.AND P0, PT, R4, 0x387fffff, PT ;  /* 0x387fffff0400780c */ /* 0x000fda0003f04070 */
[----:B------:R-:W-:-:S04]  /*23d0*/  @P0 SHF.R.U32.HI R3, RZ, 0x15, R0 ;  /* 0x00000015ff030819 */ /* 0x000fc80000011600 */
[----:B------:R-:W-:Y:S01]  /*23e0*/  @P0 LOP3.LUT R5, R3, 0x1, RZ, 0xc0, !PT ;  /* 0x0000000103050812 */ /* 0x000fe200078ec0ff */
[----:B------:R-:W-:-:S03]  /*23f0*/  @!P0 FADD.FTZ R3, R4, 128 ;  /* 0x4300000004038421 */ /* 0x000fc60000010000 */
[----:B------:R-:W-:-:S04]  /*2400*/  @P0 IADD3 R5, PT, PT, R0, 0x80fffff, R5 ;  /* 0x080fffff00050810 */ /* 0x000fc80007ffe005 */
[----:B------:R-:W-:-:S07]  /*2410*/  @P0 SHF.R.U32.HI R3, RZ, 0x15, R5 ;  /* 0x00000015ff030819 */ /* 0x000fce0000011605 */
.L_x_1319:
[----:B------:R-:W-:-:S04]  /*2420*/  SHF.R.U32.HI R0, RZ, 0x18, R0 ;  /* 0x00000018ff007819 */ /* 0x000fc80000011600 */
[----:B------:R-:W-:-:S05]  /*2430*/  LOP3.LUT R3, R3, 0x80, R0, 0xf8, !PT ;  /* 0x0000008003037812 */ /* 0x000fca00078ef800 */
[----:B------:R0:W-:Y:S01]  /*2440*/  STG.E.U8 desc[UR36][R8.64], R3 ;  /* 0x0000000308007986 */ /* 0x0001e2000c101124 */
[----:B------:R-:W-:Y:S05]  /*2450*/  BRA `(.L_x_1294) ;  /* 0x0000000800587947 */ /* 0x000fea0003800000 */
.L_x_1314:
        /* <DEDUP_REMOVED lines=12> */
.L_x_1320:
[----:B------:R-:W-:-:S05]  /*2520*/  F2FP.BF16.F32.PACK_AB R0, RZ, R0 ;  /* 0x00000000ff00723e */ /* 0x000fca00000010ff */
[----:B------:R0:W-:Y:S01]  /*2530*/  STG.E.U16 desc[UR36][R8.64], R0 ;  /* 0x0000000008007986 */ /* 0x0001e2000c101524 */
[----:B------:R-:W-:Y:S05]  /*2540*/  BRA `(.L_x_1294) ;  /* 0x00000008001c7947 */ /* 0x000fea0003800000 */
.L_x_1310:
        /* <DEDUP_REMOVED lines=20> */
.L_x_1324:
[----:B------:R-:W0:Y:S02]  /*2690*/  F2I.FTZ.U32.TRUNC.NTZ R3, R0 ;  /* 0x0000000000037305 */ /* 0x000e24000021f000 */
[----:B0-----:R5:W-:Y:S01]  /*26a0*/  STG.E.U16 desc[UR36][R8.64], R3 ;  /* 0x0000000308007986 */ /* 0x001be2000c101524 */
[----:B------:R-:W-:Y:S05]  /*26b0*/  BRA `(.L_x_1294) ;  /* 0x0000000400c07947 */ /* 0x000fea0003800000 */
.L_x_1323:
[----:B------:R4:W-:Y:S01]  /*26c0*/  STG.E.U8 desc[UR36][R8.64], R18 ;  /* 0x0000001208007986 */ /* 0x0009e2000c101124 */
[----:B------:R-:W-:Y:S05]  /*26d0*/  BRA `(.L_x_1294) ;  /* 0x0000000400b87947 */ /* 0x000fea0003800000 */
.L_x_1322:
        /* <DEDUP_REMOVED lines=12> */
.L_x_1325:
[----:B------:R-:W-:Y:S01]  /*27a0*/  LOP3.LUT R3, R0, 0x7fffffff, RZ, 0xc0, !PT ;  /* 0x7fffffff00037812 */ /* 0x000fe200078ec0ff */
[----:B------:R-:W-:-:S03]  /*27b0*/  IMAD.MOV.U32 R4, RZ, RZ, 0x80 ;  /* 0x00000080ff047424 */ /* 0x000fc600078e00ff */
[----:B------:R-:W-:-:S13]  /*27c0*/  ISETP.GT.U32.AND P0, PT, R3, 0x477fffff, PT ;  /* 0x477fffff0300780c */ /* 0x000fda0003f04070 */
        /* <DEDUP_REMOVED lines=8> */
.L_x_1327:
[----:B------:R-:W-:-:S04]  /*2850*/  SHF.R.U32.HI R3, RZ, 0x15, R0 ;  /* 0x00000015ff037819 */ /* 0x000fc80000011600 */
[----:B------:R-:W-:-:S04]  /*2860*/  LOP3.LUT R3, R3, 0x1, RZ, 0xc0, !PT ;  /* 0x0000000103037812 */ /* 0x000fc800078ec0ff */
[----:B------:R-:W-:-:S04]  /*2870*/  IADD3 R3, PT, PT, R0, 0x88fffff, R3 ;  /* 0x088fffff00037810 */ /* 0x000fc80007ffe003 */
[----:B------:R-:W-:-:S04]  /*2880*/  SHF.R.U32.HI R3, RZ, 0x15, R3 ;  /* 0x00000015ff037819 */ /* 0x000fc80000011603 */
[----:B------:R-:W-:-:S07]  /*2890*/  LOP3.LUT R3, R3, 0xff, RZ, 0xc0, !PT ;  /* 0x000000ff03037812 */ /* 0x000fce00078ec0ff */
.L_x_1328:
[----:B------:R-:W-:-:S04]  /*28a0*/  SHF.R.U32.HI R0, RZ, 0x18, R0 ;  /* 0x00000018ff007819 */ /* 0x000fc80000011600 */
[----:B------:R-:W-:-:S04]  /*28b0*/  LOP3.LUT R0, R3, 0x80, R0, 0xf8, !PT ;  /* 0x0000008003007812 */ /* 0x000fc800078ef800 */
[----:B------:R-:W-:-:S07]  /*28c0*/  PRMT R4, R0, 0x7610, R4 ;  /* 0x0000761000047816 */ /* 0x000fce0000000004 */
.L_x_1326:
[----:B------:R3:W-:Y:S01]  /*28d0*/  STG.E.U8 desc[UR36][R8.64], R4 ;  /* 0x0000000408007986 */ /* 0x0007e2000c101124 */
[----:B------:R-:W-:Y:S05]  /*28e0*/  BRA `(.L_x_1294) ;  /* 0x0000000400347947 */ /* 0x000fea0003800000 */
.L_x_1321:
[----:B------:R-:W-:-:S09]  /*28f0*/  UISETP.NE.AND UP0, UPT, UR4, 0x1c, UPT ;  /* 0x0000001c0400788c */ /* 0x000fd2000bf05270 */
[----:B------:R-:W-:Y:S05]  /*2900*/  BRA.U !UP0, `(.L_x_1329) ;  /* 0x0000000108f47547 */ /* 0x000fea000b800000 */
[----:B------:R-:W-:-:S09]  /*2910*/  UISETP.NE.AND UP0, UPT, UR4, 0x1d, UPT ;  /* 0x0000001d0400788c */ /* 0x000fd2000bf05270 */
[----:B------:R-:W-:Y:S05]  /*2920*/  BRA.U !UP0, `(.L_x_1330) ;  /* 0x0000000108b07547 */ /* 0x000fea000b800000 */
[----:B------:R-:W-:-:S09]  /*2930*/  UISETP.NE.AND UP0, UPT, UR4, 0x2c, UPT ;  /* 0x0000002c0400788c */ /* 0x000fd2000bf05270 */
[----:B------:R-:W-:Y:S05]  /*2940*/  BRA.U !UP0, `(.L_x_1331) ;  /* 0x0000000108447547 */ /* 0x000fea000b800000 */
.L_x_1292:
        /* <DEDUP_REMOVED lines=16> */
.L_x_1332:
[----:B------:R-:W-:Y:S05]  /*2a50*/  BRA `(.L_x_1294) ;  /* 0x0000000000d87947 */ /* 0x000fea0003800000 */
.L_x_1331:
        /* <DEDUP_REMOVED lines=12> */
.L_x_1333:
[----:B------:R-:W-:Y:S01]  /*2b20*/  SHF.R.U32.HI R6, RZ, 0x17, R0 ;  /* 0x00000017ff067819 */ /* 0x000fe20000011600 */
[----:B------:R-:W-:-:S03]  /*2b30*/  IMAD.MOV.U32 R4, RZ, RZ, 0xff ;  /* 0x000000ffff047424 */ /* 0x000fc600078e00ff */
[----:B------:R-:W-:-:S04]  /*2b40*/  LOP3.LUT R5, R6, 0xff, RZ, 0xc0, !PT ;  /* 0x000000ff06057812 */ /* 0x000fc800078ec0ff */
[----:B------:R-:W-:-:S13]  /*2b50*/  ISETP.NE.AND P0, PT, R5, 0xff, PT ;  /* 0x000000ff0500780c */ /* 0x000fda0003f05270 */
[----:B------:R-:W-:Y:S05]  /*2b60*/  @!P0 BRA `(.L_x_1334) ;  /* 0x0000000000188947 */ /* 0x000fea0003800000 */
[--C-:B------:R-:W-:Y:S01]  /*2b70*/  SHF.R.U32.HI R3, RZ, 0x16, R0.reuse ;  /* 0x00000016ff037819 */ /* 0x100fe20000011600 */
[----:B------:R-:W-:Y:S01]  /*2b80*/  VIADD R4, R6, 0x1 ;  /* 0x0000000106047836 */ /* 0x000fe20000000000 */
[----:B------:R-:W-:Y:S02]  /*2b90*/  LOP3.LUT P0, RZ, R5, 0x3fffff, R0, 0xf8, !PT ;  /* 0x003fffff05ff7812 */ /* 0x000fe4000780f800 */
[----:B------:R-:W-:-:S04]  /*2ba0*/  LOP3.LUT R3, R3, 0x1, RZ, 0xc0, !PT ;  /* 0x0000000103037812 */ /* 0x000fc800078ec0ff */
[----:B------:R-:W-:-:S13]  /*2bb0*/  ISETP.EQ.U32.AND P0, PT, R3, 0x1, P0 ;  /* 0x000000010300780c */ /* 0x000fda0000702070 */
[----:B------:R-:W-:-:S07]  /*2bc0*/  @!P0 IMAD.MOV R4, RZ, RZ, R6 ;  /* 0x000000ffff048224 */ /* 0x000fce00078e0206 */
.L_x_1334:
[----:B------:R2:W-:Y:S01]  /*2bd0*/  STG.E.U8 desc[UR36][R8.64], R4 ;  /* 0x0000000408007986 */ /* 0x0005e2000c101124 */
[----:B------:R-:W-:Y:S05]  /*2be0*/  BRA `(.L_x_1294) ;  /* 0x0000000000747947 */ /* 0x000fea0003800000 */
.L_x_1330:
        /* <DEDUP_REMOVED lines=12> */
.L_x_1335:
[----:B------:R-:W0:Y:S02]  /*2cb0*/  F2I.U64.TRUNC R4, R4 ;  /* 0x0000000400047311 */ /* 0x000e24000020d800 */
[----:B0-----:R1:W-:Y:S01]  /*2cc0*/  STG.E.64 desc[UR36][R8.64], R4 ;  /* 0x0000000408007986 */ /* 0x0013e2000c101b24 */
[----:B------:R-:W-:Y:S05]  /*2cd0*/  BRA `(.L_x_1294) ;  /* 0x0000000000387947 */ /* 0x000fea0003800000 */
.L_x_1329:
        /* <DEDUP_REMOVED lines=12> */
.L_x_1336:
[----:B------:R-:W0:Y:S02]  /*2da0*/  F2I.FTZ.U32.TRUNC.NTZ R3, R0 ;  /* 0x0000000000037305 */ /* 0x000e24000021f000 */
[----:B0-----:R0:W-:Y:S02]  /*2db0*/  STG.E desc[UR36][R8.64], R3 ;  /* 0x0000000308007986 */ /* 0x0011e4000c101924 */
.L_x_1294:
[----:B------:R-:W-:-:S07]  /*2dc0*/  VIADD R25, R25, 0x80 ;  /* 0x0000008019197836 */ /* 0x000fce0000000000 */
.L_x_1285:
[----:B------:R-:W-:Y:S05]  /*2dd0*/  BSYNC.RECONVERGENT B6 ;  /* 0x0000000000067941 */ /* 0x000fea0003800200 */
.L_x_1284:
[----:B------:R-:W0:Y:S01]  /*2de0*/  LDCU UR4, c[0x0][0x380] ;  /* 0x00007000ff0477ac */ /* 0x000e220008000800 */
[----:B------:R-:W-:Y:S01]  /*2df0*/  BSSY.RECONVERGENT B6, `(.L_x_1337) ;  /* 0x00002c5000067945 */ /* 0x000fe20003800200 */
[----:B0-----:R-:W-:-:S13]  /*2e00*/  ISETP.GE.AND P0, PT, R25, UR4, PT ;  /* 0x0000000419007c0c */ /* 0x001fda000bf06270 */
[----:B------:R-:W-:Y:S05]  /*2e10*/  @P0 BRA `(.L_x_1338) ;  /* 0x0000002c00080947 */ /* 0x000fea0003800000 */
[----:B------:R-:W0:Y:S01]  /*2e20*/  LDCU UR4, c[0x0][0x388] ;  /* 0x00007100ff0477ac */ /* 0x000e220008000800 */
[----:B-123--:R-:W-:Y:S01]  /*2e30*/  CS2R R4, SRZ ;  /* 0x0000000000047805 */ /* 0x00efe2000001ff00 */
[----:B0-----:R-:W-:-:S09]  /*2e40*/  UISETP.NE.AND UP0, UPT, UR4, URZ, UPT ;  /* 0x000000ff0400728c */ /* 0x001fd2000bf05270 */
        /* <DEDUP_REMOVED lines=19> */
[----:B-----5:R-:W-:-:S04]  /*2f80*/  IMAD.MOV R3, RZ, RZ, -R5 ;  /* 0x000000ffff037224 */ /* 0x020fc800078e0a05 */
        /* <DEDUP_REMOVED lines=254> */
.L_x_1340:
[----:B------:R-:W-:Y:S02]  /*3f70*/  IMAD.MOV.U32 R4, RZ, RZ, R0 ;  /* 0x000000ffff047224 */ /* 0x000fe400078e0000 */
[----:B------:R-:W-:-:S07]  /*3f80*/  IMAD.MOV.U32 R5, RZ, RZ, RZ ;  /* 0x000000ffff057224 */ /* 0x000fce00078e00ff */
.L_x_1339:
[----:B------:R-:W4:Y:S01]  /*3f90*/  LDCU.64 UR6, c[0x0][0x520] ;  /* 0x0000a400ff0677ac */ /* 0x000f220008000a00 */
[----:B------:R-:W-:-:S04]  /*3fa0*/  UPRMT UR4, UR41, 0x9910, URZ ;  /* 0x0000991029047896 */ /* 0x000fc800080000ff */
[----:B------:R-:W-:Y:S01]  /*3fb0*/  UISETP.GT.AND UP0, UPT, UR4, 0x9, UPT ;  /* 0x000000090400788c */ /* 0x000fe2000bf04270 */
[----:B----45:R-:W-:-:S04]  /*3fc0*/  IADD3 R8, P0, PT, R4, UR6, RZ ;  /* 0x0000000604087c10 */ /* 0x030fc8000ff1e0ff */
        /* <DEDUP_REMOVED lines=22> */
.L_x_1346:
[----:B------:R-:W0:Y:S02]  /*4130*/  F2I.FTZ.TRUNC.NTZ R3, R0 ;  /* 0x0000000000037305 */ /* 0x000e24000021f100 */
[----:B0-----:R0:W-:Y:S01]  /*4140*/  STG.E.U8 desc[UR36][R8.64], R3 ;  /* 0x0000000308007986 */ /* 0x0011e2000c101124 */
[----:B------:R-:W-:Y:S05]  /*4150*/  BRA `(.L_x_1347) ;  /* 0x0000001800347947 */ /* 0x000fea0003800000 */
.L_x_1344:
        /* <DEDUP_REMOVED lines=12> */
.L_x_1348:
[----:B------:R-:W0:Y:S02]  /*4220*/  F2I.S64.TRUNC R4, R4 ;  /* 0x0000000400047311 */ /* 0x000e24000020d900 */
[----:B0-----:R-:W-:-:S05]  /*4230*/  IMAD.MOV.U32 R3, RZ, RZ, R4 ;  /* 0x000000ffff037224 */ /* 0x001fca00078e0004 */
[----:B------:R0:W-:Y:S01]  /*4240*/  STG.E.U8 desc[UR36][R8.64], R3 ;  /* 0x0000000308007986 */ /* 0x0001e2000c101124 */
[----:B------:R-:W-:Y:S05]  /*4250*/  BRA `(.L_x_1347) ;  /* 0x0000001400f47947 */ /* 0x000fea0003800000 */
.L_x_1343:
        /* <DEDUP_REMOVED lines=18> */
.L_x_1351:
[----:B------:R-:W0:Y:S02]  /*4380*/  F2I.S64.TRUNC R4, R4 ;  /* 0x0000000400047311 */ /* 0x000e24000020d900 */
[----:B0-----:R0:W-:Y:S01]  /*4390*/  STG.E.64 desc[UR36][R8.64], R4 ;  /* 0x0000000408007986 */ /* 0x0011e2000c101b24 */
[----:B------:R-:W-:Y:S05]  /*43a0*/  BRA `(.L_x_1347) ;  /* 0x0000001400a07947 */ /* 0x000fea0003800000 */
.L_x_1350:
        /* <DEDUP_REMOVED lines=12> */
.L_x_1352:
[----:B------:R-:W0:Y:S02]  /*4470*/  F2I.FTZ.TRUNC.NTZ R3, R0 ;  /* 0x0000000000037305 */ /* 0x000e24000021f100 */
[----:B0-----:R0:W-:Y:S01]  /*4480*/  STG.E desc[UR36][R8.64], R3 ;  /* 0x0000000308007986 */ /* 0x0011e2000c101924 */
[----:B------:R-:W-:Y:S05]  /*4490*/  BRA `(.L_x_1347) ;  /* 0x0000001400647947 */ /* 0x000fea0003800000 */
.L_x_1349:
        /* <DEDUP_REMOVED lines=12> */
.L_x_1353:
[----:B------:R-:W0:Y:S02]  /*4560*/  F2I.FTZ.TRUNC.NTZ R3, R0 ;  /* 0x0000000000037305 */ /* 0x000e24000021f100 */
[----:B0-----:R0:W-:Y:S01]  /*4570*/  STG.E.U16 desc[UR36][R8.64], R3 ;  /* 0x0000000308007986 */ /* 0x0011e2000c101524 */
[----:B------:R-:W-:Y:S05]  /*4580*/  BRA `(.L_x_1347) ;  /* 0x0000001400287947 */ /* 0x000fea0003800000 */
.L_x_1342:
        /* <DEDUP_REMOVED lines=18> */
.L_x_1356:
[----:B------:R0:W-:Y:S01]  /*46b0*/  STG.E desc[UR36][R8.64], R3 ;  /* 0x0000000308007986 */ /* 0x0001e2000c101924 */
[----:B------:R-:W-:Y:S05]  /*46c0*/  BRA `(.L_x_1347) ;  /* 0x0000001000d87947 */ /* 0x000fea0003800000 */
.L_x_1355:
        /* <DEDUP_REMOVED lines=12> */
.L_x_1357:
[----:B------:R-:W-:-:S05]  /*4790*/  F2FP.F16.F32.PACK_AB R0, RZ, R0 ;  /* 0x00000000ff00723e */ /* 0x000fca00000000ff */
[----:B------:R0:W-:Y:S01]  /*47a0*/  STG.E.U16 desc[UR36][R8.64], R0 ;  /* 0x0000000008007986 */ /* 0x0001e2000c101524 */
[----:B------:R-:W-:Y:S05]  /*47b0*/  BRA `(.L_x_1347) ;  /* 0x00000010009c7947 */ /* 0x000fea0003800000 */
.L_x_1354:
        /* <DEDUP_REMOVED lines=18> */
.L_x_1360:
[----:B------:R0:W-:Y:S01]  /*48e0*/  STG.E.64 desc[UR36][R8.64], R4 ;  /* 0x0000000408007986 */ /* 0x0001e2000c101b24 */
[----:B------:R-:W-:Y:S05]  /*48f0*/  BRA `(.L_x_1347) ;  /* 0x00000010004c7947 */ /* 0x000fea0003800000 */
.L_x_1359:
        /* <DEDUP_REMOVED lines=12> */
.L_x_1361:
[----:B------:R-:W-:-:S04]  /*49c0*/  F2FP.F16.F32.PACK_AB R0, RZ, R0 ;  /* 0x00000000ff00723e */ /* 0x000fc800000000ff */
[----:B------:R-:W-:-:S05]  /*49d0*/  PRMT R0, R0, 0x5410, RZ ;  /* 0x0000541000007816 */ /* 0x000fca00000000ff */
[----:B------:R0:W-:Y:S01]  /*49e0*/  STG.E desc[UR36][R8.64], R0 ;  /* 0x0000000008007986 */ /* 0x0001e2000c101924 */
[----:B------:R-:W-:Y:S05]  /*49f0*/  BRA `(.L_x_1347) ;  /* 0x00000010000c7947 */ /* 0x000fea0003800000 */
.L_x_1358:
        /* <DEDUP_REMOVED lines=16> */
.L_x_1362:
[----:B-1----:R1:W-:Y:S01]  /*4b00*/  STG.E.64 desc[UR36][R8.64], R4 ;  /* 0x0000000408007986 */ /* 0x0023e2000c101b24 */
[----:B------:R-:W-:Y:S05]  /*4b10*/  BRA `(.L_x_1347) ;  /* 0x0000000c00c47947 */ /* 0x000fea0003800000 */
.L_x_1341:
        /* <DEDUP_REMOVED lines=12> */
.L_x_1365:
        /* <DEDUP_REMOVED lines=17> */
.L_x_1366:
[----:B-1----:R1:W-:Y:S01]  /*4cf0*/  STG.E.128 desc[UR36][R8.64], R4 ;  /* 0x0000000408007986 */ /* 0x0023e2000c101d24 */
[----:B------:R-:W-:Y:S05]  /*4d00*/  BRA `(.L_x_1347) ;  /* 0x0000000c00487947 */ /* 0x000fea0003800000 */
.L_x_1364:
        /* <DEDUP_REMOVED lines=18> */
.L_x_1369:
[----:B------:R-:W-:Y:S01]  /*4e30*/  LOP3.LUT R4, R0, 0x7fffffff, RZ, 0xc0, !PT ;  /* 0x7fffffff00047812 */ /* 0x000fe200078ec0ff */
[----:B------:R-:W-:-:S03]  /*4e40*/  IMAD.MOV.U32 R3, RZ, RZ, 0x7f ;  /* 0x0000007fff037424 */ /* 0x000fc600078e00ff */
        /* <DEDUP_REMOVED lines=8> */
.L_x_1370:
[----:B------:R-:W-:-:S04]  /*4ed0*/  SHF.R.U32.HI R0, RZ, 0x18, R0 ;  /* 0x00000018ff007819 */ /* 0x000fc80000011600 */
[----:B------:R-:W-:-:S05]  /*4ee0*/  LOP3.LUT R3, R3, 0x80, R0, 0xf8, !PT ;  /* 0x0000008003037812 */ /* 0x000fca00078ef800 */
[----:B------:R0:W-:Y:S01]  /*4ef0*/  STG.E.U8 desc[UR36][R8.64], R3 ;  /* 0x0000000308007986 */ /* 0x0001e2000c101124 */
[----:B------:R-:W-:Y:S05]  /*4f00*/  BRA `(.L_x_1347) ;  /* 0x0000000800c87947 */ /* 0x000fea0003800000 */
.L_x_1368:
        /* <DEDUP_REMOVED lines=12> */
.L_x_1371:
[----:B------:R-:W-:-:S04]  /*4fd0*/  LOP3.LUT R4, R0, 0x7fffffff, RZ, 0xc0, !PT ;  /* 0x7fffffff00047812 */ /* 0x000fc800078ec0ff */
[----:B------:R-:W-:-:S13]  /*4fe0*/  ISETP.GT.U32.AND P0, PT, R4, 0x477fffff, PT ;  /* 0x477fffff0400780c */ /* 0x000fda0003f04070 */
[----:B------:R-:W-:Y:S05]  /*4ff0*/  @P0 BRA `(.L_x_1372) ;  /* 0x00000000001c0947 */ /* 0x000fea0003800000 */
[----:B------:R-:W-:-:S13]  /*5000*/  ISETP.GE.U32.AND P0, PT, R4, 0x38800000, PT ;  /* 0x388000000400780c */ /* 0x000fda0003f06070 */
[----:B------:R-:W-:-:S04]  /*5010*/  @P0 SHF.R.U32.HI R3, RZ, 0x15, R0 ;  /* 0x00000015ff030819 */ /* 0x000fc80000011600 */
[----:B------:R-:W-:-:S04]  /*5020*/  @P0 LOP3.LUT R3, R3, 0x1, RZ, 0xc0, !PT ;  /* 0x0000000103030812 */ /* 0x000fc800078ec0ff */
[----:B------:R-:W-:-:S04]  /*5030*/  @P0 IADD3 R3, PT, PT, R0, 0x80fffff, R3 ;  /* 0x080fffff00030810 */ /* 0x000fc80007ffe003 */
[----:B------:R-:W-:Y:S01]  /*5040*/  @P0 SHF.R.U32.HI R3, RZ, 0x15, R3 ;  /* 0x00000015ff030819 */ /* 0x000fe20000011603 */
[----:B------:R-:W-:Y:S01]  /*5050*/  @!P0 FADD.FTZ R3, R4, 128 ;  /* 0x4300000004038421 */ /* 0x000fe20000010000 */
[----:B------:R-:W-:Y:S06]  /*5060*/  BRA `(.L_x_1373) ;  /* 0x00000000000c7947 */ /* 0x000fec0003800000 */
.L_x_1372:
[----:B------:R-:W-:Y:S01]  /*5070*/  IMAD.MOV.U32 R3, RZ, RZ, 0x7f ;  /* 0x0000007fff037424 */ /* 0x000fe200078e00ff */
[----:B------:R-:W-:-:S04]  /*5080*/  ISETP.GT.U32.AND P0, PT, R4, 0x7f800000, PT ;  /* 0x7f8000000400780c */ /* 0x000fc80003f04070 */
[----:B------:R-:W-:-:S09]  /*5090*/  SEL R3, R3, 0x7c, P0 ;  /* 0x0000007c03037807 */ /* 0x000fd20000000000 */
.L_x_1373:
[----:B------:R-:W-:-:S04]  /*50a0*/  SHF.R.U32.HI R0, RZ, 0x18, R0 ;  /* 0x00000018ff007819 */ /* 0x000fc80000011600 */
[----:B------:R-:W-:-:S05]  /*50b0*/  LOP3.LUT R3, R3, 0x80, R0, 0xf8, !PT ;  /* 0x0000008003037812 */ /* 0x000fca00078ef800 */
[----:B------:R0:W-:Y:S01]  /*50c0*/  STG.E.U8 desc[UR36][R8.64], R3 ;  /* 0x0000000308007986 */ /* 0x0001e2000c101124 */
[----:B------:R-:W-:Y:S05]  /*50d0*/  BRA `(.L_x_1347) ;  /* 0x0000000800547947 */ /* 0x000fea0003800000 */
.L_x_1367:
        /* <DEDUP_REMOVED lines=12> */
.L_x_1374:
[----:B------:R-:W-:-:S05]  /*51a0*/  F2FP.BF16.F32.PACK_AB R0, RZ, R0 ;  /* 0x00000000ff00723e */ /* 0x000fca00000010ff */
[----:B------:R0:W-:Y:S01]  /*51b0*/  STG.E.U16 desc[UR36][R8.64], R0 ;  /* 0x0000000008007986 */ /* 0x0001e2000c101524 */
[----:B------:R-:W-:Y:S05]  /*51c0*/  BRA `(.L_x_1347) ;  /* 0x0000000800187947 */ /* 0x000fea0003800000 */
.L_x_1363:
        /* <DEDUP_REMOVED lines=20> */
.L_x_1378:
[----:B------:R-:W0:Y:S02]  /*5310*/  F2I.FTZ.U32.TRUNC.NTZ R3, R0 ;  /* 0x0000000000037305 */ /* 0x000e24000021f000 */
[----:B0-----:R2:W-:Y:S01]  /*5320*/  STG.E.U16 desc[UR36][R8.64], R3 ;  /* 0x0000000308007986 */ /* 0x0015e2000c101524 */
[----:B------:R-:W-:Y:S05]  /*5330*/  BRA `(.L_x_1347) ;  /* 0x0000000400bc7947 */ /* 0x000fea0003800000 */
.L_x_1377:
[----:B------:R1:W-:Y:S01]  /*5340*/  STG.E.U8 desc[UR36][R8.64], R18 ;  /* 0x0000001208007986 */ /* 0x0003e2000c101124 */
[----:B------:R-:W-:Y:S05]  /*5350*/  BRA `(.L_x_1347) ;  /* 0x0000000400b47947 */ /* 0x000fea0003800000 */
.L_x_1376:
        /* <DEDUP_REMOVED lines=12> */
.L_x_1379:
        /* <DEDUP_REMOVED lines=15> */
.L_x_1381:
[----:B------:R-:W-:-:S04]  /*5510*/  SHF.R.U32.HI R0, RZ, 0x18, R0 ;  /* 0x00000018ff007819 */ /* 0x000fc80000011600 */
[----:B------:R-:W-:-:S04]  /*5520*/  LOP3.LUT R0, R3, 0x80, R0, 0xf8, !PT ;  /* 0x0000008003007812 */ /* 0x000fc800078ef800 */
[----:B------:R-:W-:-:S07]  /*5530*/  PRMT R4, R0, 0x7610, R4 ;  /* 0x0000761000047816 */ /* 0x000fce0000000004 */
.L_x_1380:
[----:B------:R0:W-:Y:S01]  /*5540*/  STG.E.U8 desc[UR36][R8.64], R4 ;  /* 0x0000000408007986 */ /* 0x0001e2000c101124 */
[----:B------:R-:W-:Y:S05]  /*5550*/  BRA `(.L_x_1347) ;  /* 0x0000000400347947 */ /* 0x000fea0003800000 */
.L_x_1375:
        /* <DEDUP_REMOVED lines=18> */
.L_x_1384:
        /* <DEDUP_REMOVED lines=11> */
.L_x_1385:
[----:B------:R3:W-:Y:S01]  /*5730*/  STG.E.U8 desc[UR36][R8.64], R4 ;  /* 0x0000000408007986 */ /* 0x0007e2000c101124 */
[----:B------:R-:W-:Y:S05]  /*5740*/  BRA `(.L_x_1347) ;  /* 0x0000000000b87947 */ /* 0x000fea0003800000 */
.L_x_1345:
        /* <DEDUP_REMOVED lines=16> */
.L_x_1386:
[----:B------:R-:W-:Y:S05]  /*5850*/  BRA `(.L_x_1347) ;  /* 0x0000000000747947 */ /* 0x000fea0003800000 */
.L_x_1383:
        /* <DEDUP_REMOVED lines=12> */
.L_x_1387:
[----:B------:R-:W0:Y:S02]  /*5920*/  F2I.U64.TRUNC R4, R4 ;  /* 0x0000000400047311 */ /* 0x000e24000020d800 */
[----:B0-----:R4:W-:Y:S01]  /*5930*/  STG.E.64 desc[UR36][R8.64], R4 ;  /* 0x0000000408007986 */ /* 0x0019e2000c101b24 */
[----:B------:R-:W-:Y:S05]  /*5940*/  BRA `(.L_x_1347) ;  /* 0x0000000000387947 */ /* 0x000fea0003800000 */
.L_x_1382:
        /* <DEDUP_REMOVED lines=12> */
.L_x_1388:
[----:B------:R-:W0:Y:S02]  /*5a10*/  F2I.FTZ.U32.TRUNC.NTZ R3, R0 ;  /* 0x0000000000037305 */ /* 0x000e24000021f000 */
[----:B0-----:R5:W-:Y:S02]  /*5a20*/  STG.E desc[UR36][R8.64], R3 ;  /* 0x0000000308007986 */ /* 0x001be4000c101924 */
.L_x_1347:
[----:B------:R-:W-:-:S07]  /*5a30*/  VIADD R25, R25, 0x80 ;  /* 0x0000008019197836 */ /* 0x000fce0000000000 */
.L_x_1338:
[----:B------:R-:W-:Y:S05]  /*5a40*/  BSYNC.RECONVERGENT B6 ;  /* 0x0000000000067941 */ /* 0x000fea0003800200 */
.L_x_1337:
[----:B------:R-:W0:Y:S01]  /*5a50*/  LDCU UR4, c[0x0][0x380] ;  /* 0x00007000ff0477ac */ /* 0x000e220008000800 */
[----:B------:R-:W-:Y:S01]  /*5a60*/  BSSY.RECONVERGENT B6, `(.L_x_1389) ;  /* 0x00002c5000067945 */ /* 0x000fe20003800200 */
[----:B0-----:R-:W-:-:S13]  /*5a70*/  ISETP.GE.AND P0, PT, R25, UR4, PT ;  /* 0x0000000419007c0c */ /* 0x001fda000bf06270 */
[----:B------:R-:W-:Y:S05]  /*5a80*/  @P0 BRA `(.L_x_1390) ;  /* 0x0000002c00080947 */ /* 0x000fea0003800000 */
[----:B------:R-:W0:Y:S01]  /*5a90*/  LDCU UR4, c[0x0][0x388] ;  /* 0x00007100ff0477ac */ /* 0x000e220008000800 */
[----:B-1234-:R-:W-:Y:S01]  /*5aa0*/  CS2R R4, SRZ ;  /* 0x0000000000047805 */ /* 0x01efe2000001ff00 */
        /* <DEDUP_REMOVED lines=275> */
.L_x_1392:
[----:B------:R-:W-:Y:S02]  /*6be0*/  IMAD.MOV.U32 R4, RZ, RZ, R0 ;  /* 0x000000ffff047224 */ /* 0x000fe400078e0000 */
[----:B------:R-:W-:-:S07]  /*6bf0*/  IMAD.MOV.U32 R5, RZ, RZ, RZ ;  /* 0x000000ffff057224 */ /* 0x000fce00078e00ff */
.L_x_1391:
[----:B------:R-:W5:Y:S01]  /*6c00*/  LDCU.64 UR6, c[0x0][0x520] ;  /* 0x0000a400ff0677ac */ /* 0x000f620008000a00 */
[----:B------:R-:W-:-:S04]  /*6c10*/  UPRMT UR4, UR41, 0x9910, URZ ;  /* 0x0000991029047896 */ /* 0x000fc800080000ff */
[----:B------:R-:W-:Y:S01]  /*6c20*/  UISETP.GT.AND UP0, UPT, UR4, 0x9, UPT ;  /* 0x000000090400788c */ /* 0x000fe2000bf04270 */
[----:B-----5:R-:W-:-:S04]  /*6c30*/  IADD3 R8, P0, PT, R4, UR6, RZ ;  /* 0x0000000604087c10 */ /* 0x020fc8000ff1e0ff */
        /* <DEDUP_REMOVED lines=22> */
.L_x_1398:
[----:B------:R-:W0:Y:S02]  /*6da0*/  F2I.FTZ.TRUNC.NTZ R3, R0 ;  /* 0x0000000000037305 */ /* 0x000e24000021f100 */
[----:B0-----:R0:W-:Y:S01]  /*6db0*/  STG.E.U8 desc[UR36][R8.64], R3 ;  /* 0x0000000308007986 */ /* 0x0011e2000c101124 */
[----:B------:R-:W-:Y:S05]  /*6dc0*/  BRA `(.L_x_1399) ;  /* 0x0000001800347947 */ /* 0x000fea0003800000 */
.L_x_1396:
        /* <DEDUP_REMOVED lines=12> */
.L_x_1400:
[----:B------:R-:W0:Y:S02]  /*6e90*/  F2I.S64.TRUNC R4, R4 ;  /* 0x0000000400047311 */ /* 0x000e24000020d900 */
[----:B0-----:R-:W-:-:S05]  /*6ea0*/  IMAD.MOV.U32 R3, RZ, RZ, R4 ;  /* 0x000000ffff037224 */ /* 0x001fca00078e0004 */
[----:B------:R0:W-:Y:S01]  /*6eb0*/  STG.E.U8 desc[UR36][R8.64], R3 ;  /* 0x0000000308007986 */ /* 0x0001e2000c101124 */
[----:B------:R-:W-:Y:S05]  /*6ec0*/  BRA `(.L_x_1399) ;  /* 0x0000001400f47947 */ /* 0x000fea0003800000 */
.L_x_1395:
        /* <DEDUP_REMOVED lines=18> */
.L_x_1403:
[----:B------:R-:W0:Y:S02]  /*6ff0*/  F2I.S64.TRUNC R4, R4 ;  /* 0x0000000400047311 */ /* 0x000e24000020d900 */
[----:B0-----:R0:W-:Y:S01]  /*7000*/  STG.E.64 desc[UR36][R8.64], R4 ;  /* 0x0000000408007986 */ /* 0x0011e2000c101b24 */
[----:B------:R-:W-:Y:S05]  /*7010*/  BRA `(.L_x_1399) ;  /* 0x0000001400a07947 */ /* 0x000fea0003800000 */
.L_x_1402:
        /* <DEDUP_REMOVED lines=12> */
.L_x_1404:
[----:B------:R-:W0:Y:S02]  /*70e0*/  F2I.FTZ.TRUNC.NTZ R3, R0 ;  /* 0x0000000000037305 */ /* 0x000e24000021f100 */
[----:B0-----:R0:W-:Y:S01]  /*70f0*/  STG.E desc[UR36][R8.64], R3 ;  /* 0x0000000308007986 */ /* 0x0011e2000c101924 */
[----:B------:R-:W-:Y:S05]  /*7100*/  BRA `(.L_x_1399) ;  /* 0x0000001400647947 */ /* 0x000fea0003800000 */
.L_x_1401:
        /* <DEDUP_REMOVED lines=12> */
.L_x_1405:
[----:B------:R-:W0:Y:S02]  /*71d0*/  F2I.FTZ.TRUNC.NTZ R3, R0 ;  /* 0x0000000000037305 */ /* 0x000e24000021f100 */
[----:B0-----:R0:W-:Y:S01]  /*71e0*/  STG.E.U16 desc[UR36][R8.64], R3 ;  /* 0x0000000308007986 */ /* 0x0011e2000c101524 */
[----:B------:R-:W-:Y:S05]  /*71f0*/  BRA `(.L_x_1399) ;  /* 0x0000001400287947 */ /* 0x000fea0003800000 */
.L_x_1394:
        /* <DEDUP_REMOVED lines=18> */
.L_x_1408:
[----:B------:R4:W-:Y:S01]  /*7320*/  STG.E desc[UR36][R8.64], R3 ;  /* 0x0000000308007986 */ /* 0x0009e2000c101924 */
[----:B------:R-:W-:Y:S05]  /*7330*/  BRA `(.L_x_1399) ;  /* 0x0000001000d87947 */ /* 0x000fea0003800000 */
.L_x_1407:
        /* <DEDUP_REMOVED lines=12> */
.L_x_1409:
[----:B------:R-:W-:-:S05]  /*7400*/  F2FP.F16.F32.PACK_AB R0, RZ, R0 ;  /* 0x00000000ff00723e */ /* 0x000fca00000000ff */
[----:B------:R5:W-:Y:S01]  /*7410*/  STG.E.U16 desc[UR36][R8.64], R0 ;  /* 0x0000000008007986 */ /* 0x000be2000c101524 */
[----:B------:R-:W-:Y:S05]  /*7420*/  BRA `(.L_x_1399) ;  /* 0x00000010009c7947 */ /* 0x000fea0003800000 */
.L_x_1406:
        /* <DEDUP_REMOVED lines=18> */
.L_x_1412:
[----:B------:R3:W-:Y:S01]  /*7550*/  STG.E.64 desc[UR36][R8.64], R4 ;  /* 0x0000000408007986 */ /* 0x0007e2000c101b24 */
[----:B------:R-:W-:Y:S05]  /*7560*/  BRA `(.L_x_1399) ;  /* 0x00000010004c7947 */ /* 0x000fea0003800000 */
.L_x_1411:
        /* <DEDUP_REMOVED lines=12> */
.L_x_1413:
[----:B------:R-:W-:-:S04]  /*7630*/  F2FP.F16.F32.PACK_AB R0, RZ, R0 ;  /* 0x00000000ff00723e */ /* 0x000fc800000000ff */
[----:B------:R-:W-:-:S05]  /*7640*/  PRMT R0, R0, 0x5410, RZ ;  /* 0x0000541000007816 */ /* 0x000fca00000000ff */
[----:B------:R2:W-:Y:S01]  /*7650*/  STG.E desc[UR36][R8.64], R0 ;  /* 0x0000000008007986 */ /* 0x0005e2000c101924 */
[----:B------:R-:W-:Y:S05]  /*7660*/  BRA `(.L_x_1399) ;  /* 0x00000010000c7947 */ /* 0x000fea0003800000 */
.L_x_1410:
        /* <DEDUP_REMOVED lines=16> */
.L_x_1414:
[----:B-1----:R1:W-:Y:S01]  /*7770*/  STG.E.64 desc[UR36][R8.64], R4 ;  /* 0x0000000408007986 */ /* 0x0023e2000c101b24 */
[----:B------:R-:W-:Y:S05]  /*7780*/  BRA `(.L_x_1399) ;  /* 0x0000000c00c47947 */ /* 0x000fea0003800000 */
.L_x_1393:
        /* <DEDUP_REMOVED lines=12> */
.L_x_1417:
        /* <DEDUP_REMOVED lines=17> */
.L_x_1418:
[----:B-1----:R1:W-:Y:S01]  /*7960*/  STG.E.128 desc[UR36][R8.64], R4 ;  /* 0x0000000408007986 */ /* 0x0023e2000c101d24 */
[----:B------:R-:W-:Y:S05]  /*7970*/  BRA `(.L_x_1399) ;  /* 0x0000000c00487947 */ /* 0x000fea0003800000 */
.L_x_1416:
        /* <DEDUP_REMOVED lines=18> */
.L_x_1421:
        /* <DEDUP_REMOVED lines=10> */
.L_x_1422:
[----:B------:R-:W-:-:S04]  /*7b40*/  SHF.R.U32.HI R0, RZ, 0x18, R0 ;  /* 0x00000018ff007819 */ /* 0x000fc80000011600 */
[----:B------:R-:W-:-:S05]  /*7b50*/  LOP3.LUT R3, R3, 0x80, R0, 0xf8, !PT ;  /* 0x0000008003037812 */ /* 0x000fca00078ef800 */
[----:B------:R0:W-:Y:S01]  /*7b60*/  STG.E.U8 desc[UR36][R8.64], R3 ;  /* 0x0000000308007986 */ /* 0x0001e2000c101124 */
[----:B------:R-:W-:Y:S05]  /*7b70*/  BRA `(.L_x_1399) ;  /* 0x0000000800c87947 */ /* 0x000fea0003800000 */
.L_x_1420:
        /* <DEDUP_REMOVED lines=12> */
.L_x_1423:
        /* <DEDUP_REMOVED lines=10> */
.L_x_1424:
[----:B------:R-:W-:Y:S01]  /*7ce0*/  IMAD.MOV.U32 R3, RZ, RZ, 0x7f ;  /* 0x0000007fff037424 */ /* 0x000fe200078e00ff */
[----:B------:R-:W-:-:S04]  /*7cf0*/  ISETP.GT.U32.AND P0, PT, R4, 0x7f800000, PT ;  /* 0x7f8000000400780c */ /* 0x000fc80003f04070 */
[----:B------:R-:W-:-:S09]  /*7d00*/  SEL R3, R3, 0x7c, P0 ;  /* 0x0000007c03037807 */ /* 0x000fd20000000000 */
.L_x_1425:
[----:B------:R-:W-:-:S04]  /*7d10*/  SHF.R.U32.HI R0, RZ, 0x18, R0 ;  /* 0x00000018ff007819 */ /* 0x000fc80000011600 */
[----:B------:R-:W-:-:S05]  /*7d20*/  LOP3.LUT R3, R3, 0x80, R0, 0xf8, !PT ;  /* 0x0000008003037812 */ /* 0x000fca00078ef800 */
[----:B------:R0:W-:Y:S01]  /*7d30*/  STG.E.U8 desc[UR36][R8.64], R3 ;  /* 0x0000000308007986 */ /* 0x0001e2000c101124 */
[----:B------:R-:W-:Y:S05]  /*7d40*/  BRA `(.L_x_1399) ;  /* 0x0000000800547947 */ /* 0x000fea0003800000 */
.L_x_1419:
        /* <DEDUP_REMOVED lines=12> */
.L_x_1426:
[----:B------:R-:W-:-:S05]  /*7e10*/  F2FP.BF16.F32.PACK_AB R0, RZ, R0 ;  /* 0x00000000ff00723e */ /* 0x000fca00000010ff */
[----:B------:R0:W-:Y:S01]  /*7e20*/  STG.E.U16 desc[UR36][R8.64], R0 ;  /* 0x0000000008007986 */ /* 0x0001e2000c101524 */
[----:B------:R-:W-:Y:S05]  /*7e30*/  BRA `(.L_x_1399) ;  /* 0x0000000800187947 */ /* 0x000fea0003800000 */
.L_x_1415:
        /* <DEDUP_REMOVED lines=20> */
.L_x_1430:
[----:B------:R-:W0:Y:S02]  /*7f80*/  F2I.FTZ.U32.TRUNC.NTZ R3, R0 ;  /* 0x0000000000037305 */ /* 0x000e24000021f000 */
[----:B0-----:R0:W-:Y:S01]  /*7f90*/  STG.E.U16 desc[UR36][R8.64], R3 ;  /* 0x0000000308007986 */ /* 0x0011e2000c101524 */
[----:B------:R-:W-:Y:S05]  /*7fa0*/  BRA `(.L_x_1399) ;  /* 0x0000000400bc7947 */ /* 0x000fea0003800000 */
.L_x_1429:
[----:B------:R0:W-:Y:S01]  /*7fb0*/  STG.E.U8 desc[UR36][R8.64], R18 ;  /* 0x0000001208007986 */ /* 0x0001e2000c101124 */
[----:B------:R-:W-:Y:S05]  /*7fc0*/  BRA `(.L_x_1399) ;  /* 0x0000000400b47947 */ /* 0x000fea0003800000 */
.L_x_1428:
        /* <DEDUP_REMOVED lines=12> */
.L_x_1431:
        /* <DEDUP_REMOVED lines=15> */
.L_x_1433:
[----:B------:R-:W-:-:S04]  /*8180*/  SHF.R.U32.HI R0, RZ, 0x18, R0 ;  /* 0x00000018ff007819 */ /* 0x000fc80000011600 */
[----:B------:R-:W-:-:S04]  /*8190*/  LOP3.LUT R0, R3, 0x80, R0, 0xf8, !PT ;  /* 0x0000008003007812 */ /* 0x000fc800078ef800 */
[----:B------:R-:W-:-:S07]  /*81a0*/  PRMT R4, R0, 0x7610, R4 ;  /* 0x0000761000047816 */ /* 0x000fce0000000004 */
.L_x_1432:
[----:B------:R0:W-:Y:S01]  /*81b0*/  STG.E.U8 desc[UR36][R8.64], R4 ;  /* 0x0000000408007986 */ /* 0x0001e2000c101124 */
[----:B------:R-:W-:Y:S05]  /*81c0*/  BRA `(.L_x_1399) ;  /* 0x0000000400347947 */ /* 0x000fea0003800000 */
.L_x_1427:
        /* <DEDUP_REMOVED lines=18> */
.L_x_1436:
        /* <DEDUP_REMOVED lines=11> */
.L_x_1437:
[----:B------:R0:W-:Y:S01]  /*83a0*/  STG.E.U8 desc[UR36][R8.64], R4 ;  /* 0x0000000408007986 */ /* 0x0001e2000c101124 */
[----:B------:R-:W-:Y:S05]  /*83b0*/  BRA `(.L_x_1399) ;  /* 0x0000000000b87947 */ /* 0x000fea0003800000 */
.L_x_1397:
        /* <DEDUP_REMOVED lines=16> */
.L_x_1438:
[----:B------:R-:W-:Y:S05]  /*84c0*/  BRA `(.L_x_1399) ;  /* 0x0000000000747947 */ /* 0x000fea0003800000 */
.L_x_1435:
        /* <DEDUP_REMOVED lines=12> */
.L_x_1439:
[----:B------:R-:W0:Y:S02]  /*8590*/  F2I.U64.TRUNC R4, R4 ;  /* 0x0000000400047311 */ /* 0x000e24000020d800 */
[----:B0-----:R0:W-:Y:S01]  /*85a0*/  STG.E.64 desc[UR36][R8.64], R4 ;  /* 0x0000000408007986 */ /* 0x0011e2000c101b24 */
[----:B------:R-:W-:Y:S05]  /*85b0*/  BRA `(.L_x_1399) ;  /* 0x0000000000387947 */ /* 0x000fea0003800000 */
.L_x_1434:
        /* <DEDUP_REMOVED lines=12> */
.L_x_1440:
[----:B------:R-:W0:Y:S02]  /*8680*/  F2I.FTZ.U32.TRUNC.NTZ R3, R0 ;  /* 0x0000000000037305 */ /* 0x000e24000021f000 */
[----:B0-----:R0:W-:Y:S02]  /*8690*/  STG.E desc[UR36][R8.64], R3 ;  /* 0x0000000308007986 */ /* 0x0011e4000c101924 */
.L_x_1399:
[----:B------:R-:W-:-:S07]  /*86a0*/  VIADD R25, R25, 0x80 ;  /* 0x0000008019197836 */ /* 0x000fce0000000000 */
.L_x_1390:
[----:B------:R-:W-:Y:S05]  /*86b0*/  BSYNC.RECONVERGENT B6 ;  /* 0x0000000000067941 */ /* 0x000fea0003800200 */
.L_x_1389:
[----:B------:R-:W0:Y:S02]  /*86c0*/  LDCU UR4, c[0x0][0x380] ;  /* 0x00007000ff0477ac */ /* 0x000e240008000800 */
[----:B0-----:R-:W-:-:S13]  /*86d0*/  ISETP.GE.AND P0, PT, R25, UR4, PT ;  /* 0x0000000419007c0c */ /* 0x001fda000bf06270 */
[----:B------:R-:W-:Y:S05]  /*86e0*/  @P0 EXIT ;  /* 0x000000000000094d */ /* 0x000fea0003800000 */
        /* <DEDUP_REMOVED lines=11> */
[----:B-----5:R-:W-:-:S04]  /*87a0*/  IMAD.MOV R0, RZ, RZ, -R5 ;  /* 0x000000ffff007224 */ /* 0x020fc800078e0a05 */
        /* <DEDUP_REMOVED lines=265> */
.L_x_1442:
[----:B------:R-:W-:Y:S02]  /*9840*/  IMAD.MOV.U32 R4, RZ, RZ, R0 ;  /* 0x000000ffff047224 */ /* 0x000fe400078e0000 */
[----:B------:R-:W-:-:S07]  /*9850*/  IMAD.MOV.U32 R5, RZ, RZ, RZ ;  /* 0x000000ffff057224 */ /* 0x000fce00078e00ff */
.L_x_1441:
        /* <DEDUP_REMOVED lines=26> */
.L_x_1448:
[----:B------:R-:W0:Y:S02]  /*9a00*/  F2I.FTZ.TRUNC.NTZ R3, R0 ;  /* 0x0000000000037305 */ /* 0x000e24000021f100 */
[----:B0-----:R-:W-:Y:S01]  /*9a10*/  STG.E.U8 desc[UR36][R8.64], R3 ;  /* 0x0000000308007986 */ /* 0x001fe2000c101124 */
[----:B------:R-:W-:Y:S05]  /*9a20*/  EXIT ;  /* 0x000000000000794d */ /* 0x000fea0003800000 */
.L_x_1446:
        /* <DEDUP_REMOVED lines=12> */
.L_x_1449:
[----:B------:R-:W0:Y:S02]  /*9af0*/  F2I.S64.TRUNC R2, R3 ;  /* 0x0000000300027311 */ /* 0x000e24000020d900 */
[----:B0-----:R-:W-:Y:S01]  /*9b00*/  STG.E.U8 desc[UR36][R8.64], R2 ;  /* 0x0000000208007986 */ /* 0x001fe2000c101124 */
[----:B------:R-:W-:Y:S05]  /*9b10*/  EXIT ;  /* 0x000000000000794d */ /* 0x000fea0003800000 */
.L_x_1445:
        /* <DEDUP_REMOVED lines=18> */
.L_x_1452:
[----:B------:R-:W0:Y:S02]  /*9c40*/  F2I.S64.TRUNC R2, R3 ;  /* 0x0000000300027311 */ /* 0x000e24000020d900 */
[----:B0-----:R-:W-:Y:S01]  /*9c50*/  STG.E.64 desc[UR36][R8.64], R2 ;  /* 0x0000000208007986 */ /* 0x001fe2000c101b24 */
[----:B------:R-:W-:Y:S05]  /*9c60*/  EXIT ;  /* 0x000000000000794d */ /* 0x000fea0003800000 */
.L_x_1451:
        /* <DEDUP_REMOVED lines=12> */
.L_x_1453:
[----:B------:R-:W0:Y:S02]  /*9d30*/  F2I.FTZ.TRUNC.NTZ R3, R0 ;  /* 0x0000000000037305 */ /* 0x000e24000021f100 */
[----:B0-----:R-:W-:Y:S01]  /*9d40*/  STG.E desc[UR36][R8.64], R3 ;  /* 0x0000000308007986 */ /* 0x001fe2000c101924 */
[----:B------:R-:W-:Y:S05]  /*9d50*/  EXIT ;  /* 0x000000000000794d */ /* 0x000fea0003800000 */
.L_x_1450:
        /* <DEDUP_REMOVED lines=12> */
.L_x_1454:
[----:B------:R-:W0:Y:S02]  /*9e20*/  F2I.FTZ.TRUNC.NTZ R3, R0 ;  /* 0x0000000000037305 */ /* 0x000e24000021f100 */
[----:B0-----:R-:W-:Y:S01]  /*9e30*/  STG.E.U16 desc[UR36][R8.64], R3 ;  /* 0x0000000308007986 */ /* 0x001fe2000c101524 */
[----:B------:R-:W-:Y:S05]  /*9e40*/  EXIT ;  /* 0x000000000000794d */ /* 0x000fea0003800000 */
.L_x_1444:
        /* <DEDUP_REMOVED lines=18> */
.L_x_1457:
[----:B------:R-:W-:Y:S01]  /*9f70*/  STG.E desc[UR36][R8.64], R3 ;  /* 0x0000000308007986 */ /* 0x000fe2000c101924 */
[----:B------:R-:W-:Y:S05]  /*9f80*/  EXIT ;  /* 0x000000000000794d */ /* 0x000fea0003800000 */
.L_x_1456:
        /* <DEDUP_REMOVED lines=12> */
.L_x_1458:
[----:B------:R-:W-:-:S05]  /*a050*/  F2FP.F16.F32.PACK_AB R0, RZ, R0 ;  /* 0x00000000ff00723e */ /* 0x000fca00000000ff */
[----:B------:R-:W-:Y:S01]  /*a060*/  STG.E.U16 desc[UR36][R8.64], R0 ;  /* 0x0000000008007986 */ /* 0x000fe2000c101524 */
[----:B------:R-:W-:Y:S05]  /*a070*/  EXIT ;  /* 0x000000000000794d */ /* 0x000fea0003800000 */
.L_x_1455:
        /* <DEDUP_REMOVED lines=18> */
.L_x_1461:
[----:B------:R-:W-:Y:S01]  /*a1a0*/  STG.E.64 desc[UR36][R8.64], R4 ;  /* 0x0000000408007986 */ /* 0x000fe2000c101b24 */
[----:B------:R-:W-:Y:S05]  /*a1b0*/  EXIT ;  /* 0x000000000000794d */ /* 0x000fea0003800000 */
.L_x_1460:
        /* <DEDUP_REMOVED lines=12> */
.L_x_1462:
[----:B------:R-:W-:-:S04]  /*a280*/  F2FP.F16.F32.PACK_AB R0, RZ, R0 ;  /* 0x00000000ff00723e */ /* 0x000fc800000000ff */
[----:B------:R-:W-:-:S05]  /*a290*/  PRMT R0, R0, 0x5410, RZ ;  /* 0x0000541000007816 */ /* 0x000fca00000000ff */
[----:B------:R-:W-:Y:S01]  /*a2a0*/  STG.E desc[UR36][R8.64], R0 ;  /* 0x0000000008007986 */ /* 0x000fe2000c101924 */
[----:B------:R-:W-:Y:S05]  /*a2b0*/  EXIT ;  /* 0x000000000000794d */ /* 0x000fea0003800000 */
.L_x_1459:
        /* <DEDUP_REMOVED lines=16> */
.L_x_1463:
[----:B-1----:R-:W-:Y:S01]  /*a3c0*/  STG.E.64 desc[UR36][R8.64], R4 ;  /* 0x0000000408007986 */ /* 0x002fe2000c101b24 */
[----:B------:R-:W-:Y:S05]  /*a3d0*/  EXIT ;  /* 0x000000000000794d */ /* 0x000fea0003800000 */
.L_x_1443:
        /* <DEDUP_REMOVED lines=10> */
[----:B------:R-:W-:Y:S01]  /*a480*/  STG.E.U8 desc[UR36][R8.64], R3 ;  /* 0x0000000308007986 */ /* 0x000fe2000c101124 */
[----:B------:R-:W-:Y:S05]  /*a490*/  EXIT ;  /* 0x000000000000794d */ /* 0x000fea0003800000 */
.L_x_1466:
        /* <DEDUP_REMOVED lines=17> */
.L_x_1467:
[----:B-1----:R-:W-:Y:S01]  /*a5b0*/  STG.E.128 desc[UR36][R8.64], R4 ;  /* 0x0000000408007986 */ /* 0x002fe2000c101d24 */
[----:B------:R-:W-:Y:S05]  /*a5c0*/  EXIT ;  /* 0x000000000000794d */ /* 0x000fea0003800000 */
.L_x_1465:
        /* <DEDUP_REMOVED lines=18> */
.L_x_1470:
        /* <DEDUP_REMOVED lines=10> */
.L_x_1471:
[----:B------:R-:W-:-:S04]  /*a790*/  SHF.R.U32.HI R3, RZ, 0x18, R0 ;  /* 0x00000018ff037819 */ /* 0x000fc80000011600 */
[----:B------:R-:W-:-:S05]  /*a7a0*/  LOP3.LUT R3, R2, 0x80, R3, 0xf8, !PT ;  /* 0x0000008002037812 */ /* 0x000fca00078ef803 */
[----:B------:R-:W-:Y:S01]  /*a7b0*/  STG.E.U8 desc[UR36][R8.64], R3 ;  /* 0x0000000308007986 */ /* 0x000fe2000c101124 */
[----:B------:R-:W-:Y:S05]  /*a7c0*/  EXIT ;  /* 0x000000000000794d */ /* 0x000fea0003800000 */
.L_x_1469:
        /* <DEDUP_REMOVED lines=12> */
.L_x_1472:
        /* <DEDUP_REMOVED lines=10> */
.L_x_1473:
[----:B------:R-:W-:Y:S01]  /*a930*/  IMAD.MOV.U32 R3, RZ, RZ, 0x7f ;  /* 0x0000007fff037424 */ /* 0x000fe200078e00ff */
[----:B------:R-:W-:-:S04]  /*a940*/  ISETP.GT.U32.AND P0, PT, R4, 0x7f800000, PT ;  /* 0x7f8000000400780c */ /* 0x000fc80003f04070 */
[----:B------:R-:W-:-:S09]  /*a950*/  SEL R3, R3, 0x7c, P0 ;  /* 0x0000007c03037807 */ /* 0x000fd20000000000 */
.L_x_1474:
[----:B------:R-:W-:-:S04]  /*a960*/  SHF.R.U32.HI R0, RZ, 0x18, R0 ;  /* 0x00000018ff007819 */ /* 0x000fc80000011600 */
[----:B------:R-:W-:-:S05]  /*a970*/  LOP3.LUT R3, R3, 0x80, R0, 0xf8, !PT ;  /* 0x0000008003037812 */ /* 0x000fca00078ef800 */
[----:B------:R-:W-:Y:S01]  /*a980*/  STG.E.U8 desc[UR36][R8.64], R3 ;  /* 0x0000000308007986 */ /* 0x000fe2000c101124 */
[----:B------:R-:W-:Y:S05]  /*a990*/  EXIT ;  /* 0x000000000000794d */ /* 0x000fea0003800000 */
.L_x_1468:
        /* <DEDUP_REMOVED lines=12> */
.L_x_1475:
[----:B------:R-:W-:-:S05]  /*aa60*/  F2FP.BF16.F32.PACK_AB R0, RZ, R0 ;  /* 0x00000000ff00723e */ /* 0x000fca00000010ff */
[----:B------:R-:W-:Y:S01]  /*aa70*/  STG.E.U16 desc[UR36][R8.64], R0 ;  /* 0x0000000008007986 */ /* 0x000fe2000c101524 */
[----:B------:R-:W-:Y:S05]  /*aa80*/  EXIT ;  /* 0x000000000000794d */ /* 0x000fea0003800000 */
.L_x_1464:
        /* <DEDUP_REMOVED lines=20> */
.L_x_1479:
[----:B------:R-:W0:Y:S02]  /*abd0*/  F2I.FTZ.U32.TRUNC.NTZ R3, R0 ;  /* 0x0000000000037305 */ /* 0x000e24000021f000 */
[----:B0-----:R-:W-:Y:S01]  /*abe0*/  STG.E.U16 desc[UR36][R8.64], R3 ;  /* 0x0000000308007986 */ /* 0x001fe2000c101524 */
[----:B------:R-:W-:Y:S05]  /*abf0*/  EXIT ;  /* 0x000000000000794d */ /* 0x000fea0003800000 */
.L_x_1478:
[----:B------:R-:W-:Y:S01]  /*ac00*/  STG.E.U8 desc[UR36][R8.64], R18 ;  /* 0x0000001208007986 */ /* 0x000fe2000c101124 */
[----:B------:R-:W-:Y:S05]  /*ac10*/  EXIT ;  /* 0x000000000000794d */ /* 0x000fea0003800000 */
.L_x_1477:
        /* <DEDUP_REMOVED lines=12> */
.L_x_1480:
        /* <DEDUP_REMOVED lines=15> */
.L_x_1482:
[----:B------:R-:W-:-:S04]  /*add0*/  SHF.R.U32.HI R0, RZ, 0x18, R0 ;  /* 0x00000018ff007819 */ /* 0x000fc80000011600 */
[----:B------:R-:W-:-:S04]  /*ade0*/  LOP3.LUT R0, R3, 0x80, R0, 0xf8, !PT ;  /* 0x0000008003007812 */ /* 0x000fc800078ef800 */
[----:B------:R-:W-:-:S07]  /*adf0*/  PRMT R4, R0, 0x7610, R4 ;  /* 0x0000761000047816 */ /* 0x000fce0000000004 */
.L_x_1481:
[----:B------:R-:W-:Y:S01]  /*ae00*/  STG.E.U8 desc[UR36][R8.64], R4 ;  /* 0x0000000408007986 */ /* 0x000fe2000c101124 */
[----:B------:R-:W-:Y:S05]  /*ae10*/  EXIT ;  /* 0x000000000000794d */ /* 0x000fea0003800000 */
.L_x_1476:
        /* <DEDUP_REMOVED lines=18> */
.L_x_1485:
        /* <DEDUP_REMOVED lines=11> */
.L_x_1486:
[----:B------:R-:W-:Y:S01]  /*aff0*/  STG.E.U8 desc[UR36][R8.64], R4 ;  /* 0x0000000408007986 */ /* 0x000fe2000c101124 */
[----:B------:R-:W-:Y:S05]  /*b000*/  EXIT ;  /* 0x000000000000794d */ /* 0x000fea0003800000 */
.L_x_1447:
        /* <DEDUP_REMOVED lines=16> */
.L_x_1487:
[----:B------:R-:W-:Y:S05]  /*b110*/  EXIT ;  /* 0x000000000000794d */ /* 0x000fea0003800000 */
.L_x_1484:
        /* <DEDUP_REMOVED lines=12> */
.L_x_1488:
[----:B------:R-:W0:Y:S02]  /*b1e0*/  F2I.U64.TRUNC R2, R3 ;  /* 0x0000000300027311 */ /* 0x000e24000020d800 */
[----:B0-----:R-:W-:Y:S01]  /*b1f0*/  STG.E.64 desc[UR36][R8.64], R2 ;  /* 0x0000000208007986 */ /* 0x001fe2000c101b24 */
[----:B------:R-:W-:Y:S05]  /*b200*/  EXIT ;  /* 0x000000000000794d */ /* 0x000fea0003800000 */
.L_x_1483:
        /* <DEDUP_REMOVED lines=12> */
.L_x_1489:
[----:B------:R-:W0:Y:S02]  /*b2d0*/  F2I.FTZ.U32.TRUNC.NTZ R3, R0 ;  /* 0x0000000000037305 */ /* 0x000e24000021f000 */
[----:B0-----:R-:W-:Y:S01]  /*b2e0*/  STG.E desc[UR36][R8.64], R3 ;  /* 0x0000000308007986 */ /* 0x001fe2000c101924 */
[----:B------:R-:W-:Y:S05]  /*b2f0*/  EXIT ;  /* 0x000000000000794d */ /* 0x000fea0003800000 */
.L_x_1490:
        /* <DEDUP_REMOVED lines=16> */
.L_x_7295:


//--------------------- .text._ZN2at6native27unrolled_elementwise_kernelINS0_11FillFunctorIN3c1015Float8_e4m3fnuzEEESt5arrayIPcLm1EELi4E23TrivialOffsetCalculatorILi0EjES9_ILi1EjENS0_6memory12LoadWithCastILi0EEENSC_13StoreWithCastILi1EEEEEviT_T0_T2_T3_T4_T5_ --------------------------
	.section	.text._ZN2at6native27unrolled_elementwise_kernelINS0_11FillFunctorIN3c1015Float8_e4m3fnuzEEESt5arrayIPcLm1EELi4E23TrivialOffsetCalculatorILi0EjES9_ILi1EjENS0_6memory12LoadWithCastILi0EEENSC_13StoreWithCastILi1EEEEEviT_T0_T2_T3_T4_T5_,"ax",@progbits
	.align	128
        .global         _ZN2at6native27unrolled_elementwise_kernelINS0_11FillFunctorIN3c1015Float8_e4m3fnuzEEESt5arrayIPcLm1EELi4E23TrivialOffsetCalculatorILi0EjES9_ILi1EjENS0_6memory12LoadWithCastILi0EEENSC_13StoreWithCastILi1EEEEEviT_T0_T2_T3_T4_T5_
        .type           _ZN2at6native27unrolled_elementwise_kernelINS0_11FillFunctorIN3c1015Float8_e4m3fnuzEEESt5arrayIPcLm1EELi4E23TrivialOffsetCalculatorILi0EjES9_ILi1EjENS0_6memory12LoadWithCastILi0EEENSC_13StoreWithCastILi1EEEEEviT_T0_T2_T3_T4_T5_,@function
        .size           _ZN2at6native27unrolled_elementwise_kernelINS0_11FillFunctorIN3c1015Float8_e4m3fnuzEEESt5arrayIPcLm1EELi4E23TrivialOffsetCalculatorILi0EjES9_ILi1EjENS0_6memory12LoadWithCastILi0EEENSC_13StoreWithCastILi1EEEEEviT_T0_T2_T3_T4_T5_,(.L_x_7296 - _ZN2at6native27unrolled_elementwise_kernelINS0_11FillFunctorIN3c1015Float8_e4m3fnuzEEESt5arrayIPcLm1EELi4E23TrivialOffsetCalculatorILi0EjES9_ILi1EjENS0_6memory12LoadWithCastILi0EEENSC_13StoreWithCastILi1EEEEEviT_T0_T2_T3_T4_T5_)
        .other          _ZN2at6native27unrolled_elementwise_kernelINS0_11FillFunctorIN3c1015Float8_e4m3fnuzEEESt5arrayIPcLm1EELi4E23TrivialOffsetCalculatorILi0EjES9_ILi1EjENS0_6memory12LoadWithCastILi0EEENSC_13StoreWithCastILi1EEEEEviT_T0_T2_T3_T4_T5_,@"STO_CUDA_ENTRY STV_DEFAULT"
_ZN2at6native27unrolled_elementwise_kernelINS0_11FillFunctorIN3c1015Float8_e4m3fnuzEEESt5arrayIPcLm1EELi4E23TrivialOffsetCalculatorILi0EjES9_ILi1EjENS0_6memory12LoadWithCastILi0EEENSC_13StoreWithCastILi1EEEEEviT_T0_T2_T3_T4_T5_:
.text._ZN2at6native27unrolled_elementwise_kernelINS0_11FillFunctorIN3c1015Float8_e4m3fnuzEEESt5arrayIPcLm1EELi4E23TrivialOffsetCalculatorILi0EjES9_ILi1EjENS0_6memory12LoadWithCastILi0EEENSC_13StoreWithCastILi1EEEEEviT_T0_T2_T3_T4_T5_:
[----:B------:R-:W0:Y:S01]  /*0000*/  LDC R1, c[0x0][0x37c] ;  /* 0x0000df00ff017b82 */ /* 0x000e220000000800 */
[----:B------:R-:W1:Y:S07]  /*0010*/  S2R R16, SR_CTAID.X ;  /* 0x0000000000107919 */ /* 0x000e6e0000002500 */
[----:B------:R-:W1:Y:S01]  /*0020*/  LDC R3, c[0x0][0x380] ;  /* 0x0000e000ff037b82 */ /* 0x000e620000000800 */
[----:B------:R-:W2:Y:S01]  /*0030*/  LDCU.64 UR36, c[0x0][0x358] ;  /* 0x00006b00ff2477ac */ /* 0x000ea20008000a00 */
[----:B------:R-:W-:Y:S01]  /*0040*/  BSSY.RECONVERGENT B6, `(.L_x_1491) ;  /* 0x0000272000067945 */ /* 0x000fe20003800200 */
[----:B------:R-:W3:Y:S01]  /*0050*/  S2R R19, SR_TID.X ;  /* 0x0000000000137919 */ /* 0x000ee20000002100 */
[----:B------:R-:W4:Y:S04]  /*0060*/  LDCU.U8 UR38, c[0x0][0x39c] ;  /* 0x00007380ff2677ac */ /* 0x000f280008000000 */
[----:B------:R-:W5:Y:S01]  /*0070*/  LDC.U8 R17, c[0x0][0x384] ;  /* 0x0000e100ff117b82 */ /* 0x000f620000000000 */
[----:B-1----:R-:W-:-:S05]  /*0080*/  IMAD R18, R16, -0x200, R3 ;  /* 0xfffffe0010127824 */ /* 0x002fca00078e0203 */
[----:B---3--:R-:W-:-:S13]  /*0090*/  ISETP.GE.AND P0, PT, R19, R18, PT ;  /* 0x000000121300720c */ /* 0x008fda0003f06270 */
[----:B0-2-45:R-:W-:Y:S05]  /*00a0*/  @P0 BRA `(.L_x_1492) ;  /* 0x0000002400ac0947 */ /* 0x035fea0003800000 */
        /* <DEDUP_REMOVED lines=23> */
[----:B------:R-:W-:Y:S01]  /*0220*/  @!P0 IMAD.MOV.U32 R0, RZ, RZ, 0x7f800001 ;  /* 0x7f800001ff008424 */ /* 0x000fe200078e00ff */
[----:B------:R-:W-:Y:S06]  /*0230*/  @!P0 BRA `(.L_x_1498) ;  /* 0x00000000003c8947 */ /* 0x000fec0003800000 */
[----:B------:R-:W-:-:S04]  /*0240*/  SHF.R.U32.HI R0, RZ, 0x3, R17 ;  /* 0x00000003ff007819 */ /* 0x000fc80000011611 */
[----:B------:R-:W-:Y:S02]  /*0250*/  LOP3.LUT P0, R4, R0, 0xf, RZ, 0xc0, !PT ;  /* 0x0000000f00047812 */ /* 0x000fe4000780c0ff */
[----:B------:R-:W-:-:S05]  /*0260*/  SHF.R.U32.HI R0, RZ, 0x7, R17 ;  /* 0x00000007ff007819 */ /* 0x000fca0000011611 */
[----:B------:R-:W-:Y:S01]  /*0270*/  IMAD.U32 R9, R0, -0x80000000, RZ ;  /* 0x8000000000097824 */ /* 0x000fe200078e00ff */
[----:B------:R-:W-:-:S05]  /*0280*/  LOP3.LUT R0, R17, 0x7, RZ, 0xc0, !PT ;  /* 0x0000000711007812 */ /* 0x000fca00078ec0ff */
[----:B------:R-:W-:Y:S05]  /*0290*/  @P0 BRA `(.L_x_1499) ;  /* 0x0000000000180947 */ /* 0x000fea0003800000 */
[----:B------:R-:W0:Y:S02]  /*02a0*/  FLO.U32 R5, R0 ;  /* 0x0000000000057300 */ /* 0x000e2400000e0000 */
[----:B0-----:R-:W-:-:S04]  /*02b0*/  IADD3 R5, PT, PT, -R5, 0x1f, RZ ;  /* 0x0000001f05057810 */ /* 0x001fc80007ffe1ff */
[----:B------:R-:W-:Y:S01]  /*02c0*/  IADD3 R4, PT, PT, R4, 0x1d, -R5 ;  /* 0x0000001d04047810 */ /* 0x000fe20007ffe805 */
[----:B------:R-:W-:-:S05]  /*02d0*/  VIADD R7, R5, 0xffffffe4 ;  /* 0xffffffe405077836 */ /* 0x000fca0000000000 */
[----:B------:R-:W-:-:S04]  /*02e0*/  SHF.L.U32 R7, R0, R7, RZ ;  /* 0x0000000700077219 */ /* 0x000fc800000006ff */
[----:B------:R-:W-:-:S07]  /*02f0*/  LOP3.LUT R0, R7, 0x7, RZ, 0xc0, !PT ;  /* 0x0000000707007812 */ /* 0x000fce00078ec0ff */
.L_x_1499:
[----:B------:R-:W-:Y:S01]  /*0300*/  IMAD.SHL.U32 R0, R0, 0x100000, RZ ;  /* 0x0010000000007824 */ /* 0x000fe200078e00ff */
[----:B------:R-:W-:-:S04]  /*0310*/  LEA R4, R4, 0x3b800000, 0x17 ;  /* 0x3b80000004047811 */ /* 0x000fc800078eb8ff */
[----:B------:R-:W-:-:S07]  /*0320*/  LOP3.LUT R0, R4, R0, R9, 0xfe, !PT ;  /* 0x0000000004007212 */ /* 0x000fce00078efe09 */
.L_x_1498:
[----:B------:R-:W0:Y:S02]  /*0330*/  F2I.FTZ.TRUNC.NTZ R5, R0 ;  /* 0x0000000000057305 */ /* 0x000e24000021f100 */
[----:B0-----:R4:W-:Y:S01]  /*0340*/  STG.E.U8 desc[UR36][R2.64], R5 ;  /* 0x0000000502007986 */ /* 0x0019e2000c101124 */
[----:B------:R-:W-:Y:S05]  /*0350*/  BRA `(.L_x_1492) ;  /* 0x0000002400007947 */ /* 0x000fea0003800000 */
.L_x_1496:
[----:B------:R-:W-:Y:S01]  /*0360*/  ISETP.NE.AND P0, PT, R17, RZ, PT ;  /* 0x000000ff1100720c */ /* 0x000fe20003f05270 */
[----:B------:R-:W-:-:S12]  /*0370*/  IMAD.MOV.U32 R4, RZ, RZ, RZ ;  /* 0x000000ffff047224 */ /* 0x000fd800078e00ff */
[----:B------:R-:W-:Y:S05]  /*0380*/  @!P0 BRA `(.L_x_1500) ;  /* 0x00000000004c8947 */ /* 0x000fea0003800000 */
[----:B------:R-:W-:-:S04]  /*0390*/  PRMT R0, R17, 0x9910, RZ ;  /* 0x0000991011007816 */ /* 0x000fc800000000ff */
[----:B------:R-:W-:-:S13]  /*03a0*/  ISETP.NE.AND P0, PT, R0, 0x80, PT ;  /* 0x000000800000780c */ /* 0x000fda0003f05270 */
[----:B------:R-:W-:Y:S01]  /*03b0*/  @!P0 IMAD.MOV.U32 R4, RZ, RZ, 0x7f800001 ;  /* 0x7f800001ff048424 */ /* 0x000fe200078e00ff */
[----:B------:R-:W-:Y:S06]  /*03c0*/  @!P0 BRA `(.L_x_1500) ;  /* 0x00000000003c8947 */ /* 0x000fec0003800000 */
[--C-:B------:R-:W-:Y:S02]  /*03d0*/  SHF.R.U32.HI R4, RZ, 0x3, R17.reuse ;  /* 0x00000003ff047819 */ /* 0x100fe40000011611 */
[----:B------:R-:W-:Y:S02]  /*03e0*/  SHF.R.U32.HI R0, RZ, 0x7, R17 ;  /* 0x00000007ff007819 */ /* 0x000fe40000011611 */
[----:B------:R-:W-:-:S03]  /*03f0*/  LOP3.LUT P0, R4, R4, 0xf, RZ, 0xc0, !PT ;  /* 0x0000000f04047812 */ /* 0x000fc6000780c0ff */
[----:B------:R-:W-:Y:S01]  /*0400*/  IMAD.U32 R6, R0, -0x80000000, RZ ;  /* 0x8000000000067824 */ /* 0x000fe200078e00ff */
[----:B------:R-:W-:-:S09]  /*0410*/  LOP3.LUT R0, R17, 0x7, RZ, 0xc0, !PT ;  /* 0x0000000711007812 */ /* 0x000fd200078ec0ff */
[----:B------:R-:W-:Y:S05]  /*0420*/  @P0 BRA `(.L_x_1501) ;  /* 0x0000000000180947 */ /* 0x000fea0003800000 */
[----:B------:R-:W0:Y:S02]  /*0430*/  FLO.U32 R5, R0 ;  /* 0x0000000000057300 */ /* 0x000e2400000e0000 */
[----:B0-----:R-:W-:-:S04]  /*0440*/  IADD3 R5, PT, PT, -R5, 0x1f, RZ ;  /* 0x0000001f05057810 */ /* 0x001fc80007ffe1ff */
[----:B------:R-:W-:Y:S01]  /*0450*/  IADD3 R4, PT, PT, R4, 0x1d, -R5 ;  /* 0x0000001d04047810 */ /* 0x000fe20007ffe805 */
[----:B------:R-:W-:-:S05]  /*0460*/  VIADD R7, R5, 0xffffffe4 ;  /* 0xffffffe405077836 */ /* 0x000fca0000000000 */
[----:B------:R-:W-:-:S04]  /*0470*/  SHF.L.U32 R7, R0, R7, RZ ;  /* 0x0000000700077219 */ /* 0x000fc800000006ff */
[----:B------:R-:W-:-:S07]  /*0480*/  LOP3.LUT R0, R7, 0x7, RZ, 0xc0, !PT ;  /* 0x0000000707007812 */ /* 0x000fce00078ec0ff */
.L_x_1501:
[----:B------:R-:W-:Y:S01]  /*0490*/  IMAD.SHL.U32 R0, R0, 0x100000, RZ ;  /* 0x0010000000007824 */ /* 0x000fe200078e00ff */
[----:B------:R-:W-:-:S04]  /*04a0*/  LEA R5, R4, 0x3b800000, 0x17 ;  /* 0x3b80000004057811 */ /* 0x000fc800078eb8ff */
[----:B------:R-:W-:-:S07]  /*04b0*/  LOP3.LUT R4, R5, R0, R6, 0xfe, !PT ;  /* 0x0000000005047212 */ /* 0x000fce00078efe06 */
.L_x_1500:
[----:B------:R-:W0:Y:S02]  /*04c0*/  F2I.S64.TRUNC R4, R4 ;  /* 0x0000000400047311 */ /* 0x000e24000020d900 */
[----:B0-----:R-:W-:-:S05]  /*04d0*/  IMAD.MOV.U32 R7, RZ, RZ, R4 ;  /* 0x000000ffff077224 */ /* 0x001fca00078e0004 */
[----:B------:R3:W-:Y:S01]  /*04e0*/  STG.E.U8 desc[UR36][R2.64], R7 ;  /* 0x0000000702007986 */ /* 0x0007e2000c101124 */
[----:B------:R-:W-:Y:S05]  /*04f0*/  BRA `(.L_x_1492) ;  /* 0x0000002000987947 */ /* 0x000fea0003800000 */
.L_x_1495:
        /* <DEDUP_REMOVED lines=25> */
.L_x_1505:
[----:B------:R-:W-:Y:S01]  /*0690*/  IMAD.SHL.U32 R0, R0, 0x100000, RZ ;  /* 0x0010000000007824 */ /* 0x000fe200078e00ff */
[----:B------:R-:W-:-:S04]  /*06a0*/  LEA R5, R4, 0x3b800000, 0x17 ;  /* 0x3b80000004057811 */ /* 0x000fc800078eb8ff */
[----:B------:R-:W-:-:S07]  /*06b0*/  LOP3.LUT R4, R5, R0, R6, 0xfe, !PT ;  /* 0x0000000005047212 */ /* 0x000fce00078efe06 */
.L_x_1504:
[----:B------:R-:W0:Y:S02]  /*06c0*/  F2I.S64.TRUNC R4, R4 ;  /* 0x0000000400047311 */ /* 0x000e24000020d900 */
[----:B0-----:R1:W-:Y:S01]  /*06d0*/  STG.E.64 desc[UR36][R2.64], R4 ;  /* 0x0000000402007986 */ /* 0x0013e2000c101b24 */
[----:B------:R-:W-:Y:S05]  /*06e0*/  BRA `(.L_x_1492) ;  /* 0x00000020001c7947 */ /* 0x000fea0003800000 */
.L_x_1503:
        /* <DEDUP_REMOVED lines=19> */
.L_x_1507:
[----:B------:R-:W-:Y:S01]  /*0820*/  IMAD.SHL.U32 R0, R0, 0x100000, RZ ;  /* 0x0010000000007824 */ /* 0x000fe200078e00ff */
[----:B------:R-:W-:-:S04]  /*0830*/  LEA R5, R4, 0x3b800000, 0x17 ;  /* 0x3b80000004057811 */ /* 0x000fc800078eb8ff */
[----:B------:R-:W-:-:S07]  /*0840*/  LOP3.LUT R0, R5, R0, R6, 0xfe, !PT ;  /* 0x0000000005007212 */ /* 0x000fce00078efe06 */
.L_x_1506:
[----:B------:R-:W0:Y:S02]  /*0850*/  F2I.FTZ.TRUNC.NTZ R5, R0 ;  /* 0x0000000000057305 */ /* 0x000e24000021f100 */
[----:B0-----:R0:W-:Y:S01]  /*0860*/  STG.E desc[UR36][R2.64], R5 ;  /* 0x0000000502007986 */ /* 0x0011e2000c101924 */
[----:B------:R-:W-:Y:S05]  /*0870*/  BRA `(.L_x_1492) ;  /* 0x0000001c00b87947 */ /* 0x000fea0003800000 */
.L_x_1502:
        /* <DEDUP_REMOVED lines=19> */
.L_x_1509:
[----:B------:R-:W-:Y:S01]  /*09b0*/  IMAD.SHL.U32 R0, R0, 0x100000, RZ ;  /* 0x0010000000007824 */ /* 0x000fe200078e00ff */
[----:B------:R-:W-:-:S04]  /*09c0*/  LEA R5, R4, 0x3b800000, 0x17 ;  /* 0x3b80000004057811 */ /* 0x000fc800078eb8ff */
[----:B------:R-:W-:-:S07]  /*09d0*/  LOP3.LUT R0, R5, R0, R6, 0xfe, !PT ;  /* 0x0000000005007212 */ /* 0x000fce00078efe06 */
.L_x_1508:
[----:B------:R-:W0:Y:S02]  /*09e0*/  F2I.FTZ.TRUNC.NTZ R5, R0 ;  /* 0x0000000000057305 */ /* 0x000e24000021f100 */
[----:B0-----:R2:W-:Y:S01]  /*09f0*/  STG.E.U16 desc[UR36][R2.64], R5 ;  /* 0x0000000502007986 */ /* 0x0015e2000c101524 */
[----:B------:R-:W-:Y:S05]  /*0a00*/  BRA `(.L_x_1492) ;  /* 0x0000001c00547947 */ /* 0x000fea0003800000 */
.L_x_1494:
        /* <DEDUP_REMOVED lines=25> */
.L_x_1513:
[----:B------:R-:W-:Y:S01]  /*0ba0*/  IMAD.SHL.U32 R0, R0, 0x100000, RZ ;  /* 0x0010000000007824 */ /* 0x000fe200078e00ff */
[----:B------:R-:W-:-:S04]  /*0bb0*/  LEA R5, R4, 0x3b800000, 0x17 ;  /* 0x3b80000004057811 */ /* 0x000fc800078eb8ff */
[----:B------:R-:W-:-:S07]  /*0bc0*/  LOP3.LUT R5, R5, R0, R6, 0xfe, !PT ;  /* 0x0000000005057212 */ /* 0x000fce00078efe06 */
.L_x_1512:
[----:B------:R0:W-:Y:S01]  /*0bd0*/  STG.E desc[UR36][R2.64], R5 ;  /* 0x0000000502007986 */ /* 0x0001e2000c101924 */
[----:B------:R-:W-:Y:S05]  /*0be0*/  BRA `(.L_x_1492) ;  /* 0x0000001800dc7947 */ /* 0x000fea0003800000 */
.L_x_1511:
        /* <DEDUP_REMOVED lines=19> */
.L_x_1515:
[----:B------:R-:W-:Y:S01]  /*0d20*/  IMAD.SHL.U32 R0, R0, 0x100000, RZ ;  /* 0x0010000000007824 */ /* 0x000fe200078e00ff */
[----:B------:R-:W-:-:S04]  /*0d30*/  LEA R5, R4, 0x3b800000, 0x17 ;  /* 0x3b80000004057811 */ /* 0x000fc800078eb8ff */
[----:B------:R-:W-:-:S07]  /*0d40*/  LOP3.LUT R0, R5, R0, R6, 0xfe, !PT ;  /* 0x0000000005007212 */ /* 0x000fce00078efe06 */
.L_x_1514:
[----:B------:R-:W-:-:S05]  /*0d50*/  F2FP.F16.F32.PACK_AB R0, RZ, R0 ;  /* 0x00000000ff00723e */ /* 0x000fca00000000ff */
[----:B------:R5:W-:Y:S01]  /*0d60*/  STG.E.U16 desc[UR36][R2.64], R0 ;  /* 0x0000000002007986 */ /* 0x000be2000c101524 */
[----:B------:R-:W-:Y:S05]  /*0d70*/  BRA `(.L_x_1492) ;  /* 0x0000001800787947 */ /* 0x000fea0003800000 */
.L_x_1510:
        /* <DEDUP_REMOVED lines=25> */
.L_x_1519:
[----:B------:R-:W-:Y:S01]  /*0f10*/  IMAD.SHL.U32 R0, R0, 0x100000, RZ ;  /* 0x0010000000007824 */ /* 0x000fe200078e00ff */
[----:B------:R-:W-:-:S04]  /*0f20*/  LEA R5, R4, 0x3b800000, 0x17 ;  /* 0x3b80000004057811 */ /* 0x000fc800078eb8ff */
[----:B------:R-:W-:-:S07]  /*0f30*/  LOP3.LUT R4, R5, R0, R6, 0xfe, !PT ;  /* 0x0000000005047212 */ /* 0x000fce00078efe06 */
.L_x_1518:
[----:B------:R-:W-:-:S05]  /*0f40*/  IMAD.MOV.U32 R5, RZ, RZ, RZ ;  /* 0x000000ffff057224 */ /* 0x000fca00078e00ff */
[----:B------:R0:W-:Y:S01]  /*0f50*/  STG.E.64 desc[UR36][R2.64], R4 ;  /* 0x0000000402007986 */ /* 0x0001e2000c101b24 */
[----:B------:R-:W-:Y:S05]  /*0f60*/  BRA `(.L_x_1492) ;  /* 0x0000001400fc7947 */ /* 0x000fea0003800000 */
.L_x_1517:
        /* <DEDUP_REMOVED lines=19> */
.L_x_1521:
[----:B------:R-:W-:Y:S01]  /*10a0*/  IMAD.SHL.U32 R0, R0, 0x100000, RZ ;  /* 0x0010000000007824 */ /* 0x000fe200078e00ff */
[----:B------:R-:W-:-:S04]  /*10b0*/  LEA R5, R4, 0x3b800000, 0x17 ;  /* 0x3b80000004057811 */ /* 0x000fc800078eb8ff */
[----:B------:R-:W-:-:S07]  /*10c0*/  LOP3.LUT R0, R5, R0, R6, 0xfe, !PT ;  /* 0x0000000005007212 */ /* 0x000fce00078efe06 */
.L_x_1520:
[----:B------:R-:W-:-:S04]  /*10d0*/  F2FP.F16.F32.PACK_AB R0, RZ, R0 ;  /* 0x00000000ff00723e */ /* 0x000fc800000000ff */
[----:B------:R-:W-:-:S05]  /*10e0*/  PRMT R0, R0, 0x5410, RZ ;  /* 0x0000541000007816 */ /* 0x000fca00000000ff */
[----:B------:R0:W-:Y:S01]  /*10f0*/  STG.E desc[UR36][R2.64], R0 ;  /* 0x0000000002007986 */ /* 0x0001e2000c101924 */
[----:B------:R-:W-:Y:S05]  /*1100*/  BRA `(.L_x_1492) ;  /* 0x0000001400947947 */ /* 0x000fea0003800000 */
.L_x_1516:
        /* <DEDUP_REMOVED lines=20> */
.L_x_1523:
[----:B------:R-:W-:Y:S01]  /*1250*/  IMAD.SHL.U32 R0, R0, 0x100000, RZ ;  /* 0x0010000000007824 */ /* 0x000fe200078e00ff */
[----:B------:R-:W-:-:S04]  /*1260*/  LEA R5, R4, 0x3b800000, 0x17 ;  /* 0x3b80000004057811 */ /* 0x000fc800078eb8ff */
[----:B------:R-:W-:-:S05]  /*1270*/  LOP3.LUT R0, R5, R0, R6, 0xfe, !PT ;  /* 0x0000000005007212 */ /* 0x000fca00078efe06 */
[----:B------:R-:W-:-:S04]  /*1280*/  FMUL.FTZ R0, R0, 1 ;  /* 0x3f80000000007820 */ /* 0x000fc80000410000 */
[----:B------:R0:W1:Y:S03]  /*1290*/  F2F.F64.F32 R4, R0 ;  /* 0x0000000000047310 */ /* 0x0000660000201800 */
.L_x_1522:
[----:B-1----:R1:W-:Y:S01]  /*12a0*/  STG.E.64 desc[UR36][R2.64], R4 ;  /* 0x0000000402007986 */ /* 0x0023e2000c101b24 */
[----:B------:R-:W-:Y:S05]  /*12b0*/  BRA `(.L_x_1492) ;  /* 0x0000001400287947 */ /* 0x000fea0003800000 */
.L_x_1493:
        /* <DEDUP_REMOVED lines=12> */
.L_x_1526:
        /* <DEDUP_REMOVED lines=20> */
.L_x_1528:
[----:B------:R-:W-:Y:S01]  /*14c0*/  IMAD.SHL.U32 R0, R0, 0x100000, RZ ;  /* 0x0010000000007824 */ /* 0x000fe200078e00ff */
[----:B------:R-:W-:-:S04]  /*14d0*/  LEA R5, R4, 0x3b800000, 0x17 ;  /* 0x3b80000004057811 */ /* 0x000fc800078eb8ff */
[----:B------:R-:W-:-:S05]  /*14e0*/  LOP3.LUT R0, R5, R0, R6, 0xfe, !PT ;  /* 0x0000000005007212 */ /* 0x000fca00078efe06 */
[----:B------:R-:W-:-:S04]  /*14f0*/  FMUL.FTZ R0, R0, 1 ;  /* 0x3f80000000007820 */ /* 0x000fc80000410000 */
[----:B------:R0:W1:Y:S03]  /*1500*/  F2F.F64.F32 R4, R0 ;  /* 0x0000000000047310 */ /* 0x0000660000201800 */
.L_x_1527:
[----:B------:R-:W-:-:S05]  /*1510*/  CS2R R6, SRZ ;  /* 0x0000000000067805 */ /* 0x000fca000001ff00 */
[----:B-1----:R1:W-:Y:S01]  /*1520*/  STG.E.128 desc[UR36][R2.64], R4 ;  /* 0x0000000402007986 */ /* 0x0023e2000c101d24 */
[----:B------:R-:W-:Y:S05]  /*1530*/  BRA `(.L_x_1492) ;  /* 0x0000001000887947 */ /* 0x000fea0003800000 */
.L_x_1525:
        /* <DEDUP_REMOVED lines=25> */
.L_x_1532:
[----:B------:R-:W-:Y:S01]  /*16d0*/  IMAD.SHL.U32 R0, R0, 0x100000, RZ ;  /* 0x0010000000007824 */ /* 0x000fe200078e00ff */
[----:B------:R-:W-:-:S04]  /*16e0*/  LEA R5, R4, 0x3b800000, 0x17 ;  /* 0x3b80000004057811 */ /* 0x000fc800078eb8ff */
[----:B------:R-:W-:-:S07]  /*16f0*/  LOP3.LUT R0, R5, R0, R6, 0xfe, !PT ;  /* 0x0000000005007212 */ /* 0x000fce00078efe06 */
.L_x_1531:
[----:B------:R-:W-:Y:S01]  /*1700*/  LOP3.LUT R6, R0, 0x7fffffff, RZ, 0xc0, !PT ;  /* 0x7fffffff00067812 */ /* 0x000fe200078ec0ff */
[----:B------:R-:W-:Y:S01]  /*1710*/  IMAD.MOV.U32 R4, RZ, RZ, 0x7f ;  /* 0x0000007fff047424 */ /* 0x000fe200078e00ff */
[----:B------:R-:W-:Y:S02]  /*1720*/  SHF.R.U32.HI R7, RZ, 0x18, R0 ;  /* 0x00000018ff077819 */ /* 0x000fe40000011600 */
        /* <DEDUP_REMOVED lines=8> */
.L_x_1533:
[----:B------:R-:W-:-:S05]  /*17b0*/  LOP3.LUT R7, R4, 0x80, R7, 0xf8, !PT ;  /* 0x0000008004077812 */ /* 0x000fca00078ef807 */
[----:B------:R0:W-:Y:S01]  /*17c0*/  STG.E.U8 desc[UR36][R2.64], R7 ;  /* 0x0000000702007986 */ /* 0x0001e2000c101124 */
[----:B------:R-:W-:Y:S05]  /*17d0*/  BRA `(.L_x_1492) ;  /* 0x0000000c00e07947 */ /* 0x000fea0003800000 */
.L_x_1530:
        /* <DEDUP_REMOVED lines=19> */
.L_x_1535:
[----:B------:R-:W-:Y:S01]  /*1910*/  IMAD.SHL.U32 R0, R0, 0x100000, RZ ;  /* 0x0010000000007824 */ /* 0x000fe200078e00ff */
[----:B------:R-:W-:-:S04]  /*1920*/  LEA R5, R4, 0x3b800000, 0x17 ;  /* 0x3b80000004057811 */ /* 0x000fc800078eb8ff */
[----:B------:R-:W-:-:S07]  /*1930*/  LOP3.LUT R0, R5, R0, R6, 0xfe, !PT ;  /* 0x0000000005007212 */ /* 0x000fce00078efe06 */
.L_x_1534:
[----:B------:R-:W-:Y:S02]  /*1940*/  LOP3.LUT R6, R0, 0x7fffffff, RZ, 0xc0, !PT ;  /* 0x7fffffff00067812 */ /* 0x000fe400078ec0ff */
[----:B------:R-:W-:Y:S02]  /*1950*/  SHF.R.U32.HI R7, RZ, 0x18, R0 ;  /* 0x00000018ff077819 */ /* 0x000fe40000011600 */
        /* <DEDUP_REMOVED lines=11> */
.L_x_1536:
[----:B------:R-:W-:-:S05]  /*1a10*/  LOP3.LUT R7, R4, 0x80, R7, 0xf8, !PT ;  /* 0x0000008004077812 */ /* 0x000fca00078ef807 */
[----:B------:R0:W-:Y:S01]  /*1a20*/  STG.E.U8 desc[UR36][R2.64], R7 ;  /* 0x0000000702007986 */ /* 0x0001e2000c101124 */
[----:B------:R-:W-:Y:S05]  /*1a30*/  BRA `(.L_x_1492) ;  /* 0x0000000c00487947 */ /* 0x000fea0003800000 */
.L_x_1529:
        /* <DEDUP_REMOVED lines=19> */
.L_x_1538:
[----:B------:R-:W-:Y:S01]  /*1b70*/  IMAD.SHL.U32 R0, R0, 0x100000, RZ ;  /* 0x0010000000007824 */ /* 0x000fe200078e00ff */
[----:B------:R-:W-:-:S04]  /*1b80*/  LEA R5, R4, 0x3b800000, 0x17 ;  /* 0x3b80000004057811 */ /* 0x000fc800078eb8ff */
[----:B------:R-:W-:-:S07]  /*1b90*/  LOP3.LUT R0, R5, R0, R6, 0xfe, !PT ;  /* 0x0000000005007212 */ /* 0x000fce00078efe06 */
.L_x_1537:
[----:B------:R-:W-:-:S05]  /*1ba0*/  F2FP.BF16.F32.PACK_AB R0, RZ, R0 ;  /* 0x00000000ff00723e */ /* 0x000fca00000010ff */
[----:B------:R0:W-:Y:S01]  /*1bb0*/  STG.E.U16 desc[UR36][R2.64], R0 ;  /* 0x0000000002007986 */ /* 0x0001e2000c101524 */
[----:B------:R-:W-:Y:S05]  /*1bc0*/  BRA `(.L_x_1492) ;  /* 0x0000000800e47947 */ /* 0x000fea0003800000 */
.L_x_1524:
        /* <DEDUP_REMOVED lines=27> */
.L_x_1543:
[----:B------:R-:W-:Y:S01]  /*1d80*/  IMAD.SHL.U32 R0, R0, 0x100000, RZ ;  /* 0x0010000000007824 */ /* 0x000fe200078e00ff */
[----:B------:R-:W-:-:S04]  /*1d90*/  LEA R5, R4, 0x3b800000, 0x17 ;  /* 0x3b80000004057811 */ /* 0x000fc800078eb8ff */
[----:B------:R-:W-:-:S07]  /*1da0*/  LOP3.LUT R0, R5, R0, R6, 0xfe, !PT ;  /* 0x0000000005007212 */ /* 0x000fce00078efe06 */
.L_x_1542:
[----:B------:R-:W0:Y:S02]  /*1db0*/  F2I.FTZ.U32.TRUNC.NTZ R5, R0 ;  /* 0x0000000000057305 */ /* 0x000e24000021f000 */
[----:B0-----:R0:W-:Y:S01]  /*1dc0*/  STG.E.U16 desc[UR36][R2.64], R5 ;  /* 0x0000000502007986 */ /* 0x0011e2000c101524 */
[----:B------:R-:W-:Y:S05]  /*1dd0*/  BRA `(.L_x_1492) ;  /* 0x0000000800607947 */ /* 0x000fea0003800000 */
.L_x_1541:
[----:B------:R0:W-:Y:S01]  /*1de0*/  STG.E.U8 desc[UR36][R2.64], R17 ;  /* 0x0000001102007986 */ /* 0x0001e2000c101124 */
[----:B------:R-:W-:Y:S05]  /*1df0*/  BRA `(.L_x_1492) ;  /* 0x0000000800587947 */ /* 0x000fea0003800000 */
.L_x_1540:
        /* <DEDUP_REMOVED lines=19> */
.L_x_1545:
[----:B------:R-:W-:Y:S01]  /*1f30*/  IMAD.SHL.U32 R0, R0, 0x100000, RZ ;  /* 0x0010000000007824 */ /* 0x000fe200078e00ff */
[----:B------:R-:W-:-:S04]  /*1f40*/  LEA R5, R4, 0x3b800000, 0x17 ;  /* 0x3b80000004057811 */ /* 0x000fc800078eb8ff */
[----:B------:R-:W-:-:S07]  /*1f50*/  LOP3.LUT R0, R5, R0, R6, 0xfe, !PT ;  /* 0x0000000005007212 */ /* 0x000fce00078efe06 */
.L_x_1544:
[----:B------:R-:W-:Y:S01]  /*1f60*/  LOP3.LUT R5, R0, 0x7fffffff, RZ, 0xc0, !PT ;  /* 0x7fffffff00057812 */ /* 0x000fe200078ec0ff */
[----:B------:R-:W-:-:S03]  /*1f70*/  IMAD.MOV.U32 R4, RZ, RZ, 0x80 ;  /* 0x00000080ff047424 */ /* 0x000fc600078e00ff */
        /* <DEDUP_REMOVED lines=9> */
.L_x_1547:
[----:B------:R-:W-:-:S04]  /*2010*/  SHF.R.U32.HI R4, RZ, 0x15, R0 ;  /* 0x00000015ff047819 */ /* 0x000fc80000011600 */
[----:B------:R-:W-:-:S04]  /*2020*/  LOP3.LUT R5, R4, 0x1, RZ, 0xc0, !PT ;  /* 0x0000000104057812 */ /* 0x000fc800078ec0ff */
[----:B------:R-:W-:-:S04]  /*2030*/  IADD3 R5, PT, PT, R0, 0x88fffff, R5 ;  /* 0x088fffff00057810 */ /* 0x000fc80007ffe005 */
[----:B------:R-:W-:-:S04]  /*2040*/  SHF.R.U32.HI R5, RZ, 0x15, R5 ;  /* 0x00000015ff057819 */ /* 0x000fc80000011605 */
[----:B------:R-:W-:-:S07]  /*2050*/  LOP3.LUT R5, R5, 0xff, RZ, 0xc0, !PT ;  /* 0x000000ff05057812 */ /* 0x000fce00078ec0ff */
.L_x_1548:
[----:B------:R-:W-:-:S04]  /*2060*/  SHF.R.U32.HI R0, RZ, 0x18, R0 ;  /* 0x00000018ff007819 */ /* 0x000fc80000011600 */
[----:B------:R-:W-:-:S04]  /*2070*/  LOP3.LUT R0, R5, 0x80, R0, 0xf8, !PT ;  /* 0x0000008005007812 */ /* 0x000fc800078ef800 */
[----:B------:R-:W-:-:S07]  /*2080*/  PRMT R4, R0, 0x7610, R4 ;  /* 0x0000761000047816 */ /* 0x000fce0000000004 */
.L_x_1546:
[----:B------:R0:W-:Y:S01]  /*2090*/  STG.E.U8 desc[UR36][R2.64], R4 ;  /* 0x0000000402007986 */ /* 0x0001e2000c101124 */
[----:B------:R-:W-:Y:S05]  /*20a0*/  BRA `(.L_x_1492) ;  /* 0x0000000400ac7947 */ /* 0x000fea0003800000 */
.L_x_1539:
[----:B------:R-:W-:-:S09]  /*20b0*/  UISETP.NE.AND UP0, UPT, UR4, 0x1c, UPT ;  /* 0x0000001c0400788c */ /* 0x000fd2000bf05270 */
[----:B------:R-:W-:Y:S05]  /*20c0*/  BRA.U !UP0, `(.L_x_1549) ;  /* 0x0000000508447547 */ /* 0x000fea000b800000 */
[----:B------:R-:W-:-:S09]  /*20d0*/  UISETP.NE.AND UP0, UPT, UR4, 0x1d, UPT ;  /* 0x0000001d0400788c */ /* 0x000fd2000bf05270 */
[----:B------:R-:W-:Y:S05]  /*20e0*/  BRA.U !UP0, `(.L_x_1550) ;  /* 0x0000000108d87547 */ /* 0x000fea000b800000 */
[----:B------:R-:W-:-:S09]  /*20f0*/  UISETP.NE.AND UP0, UPT, UR4, 0x2c, UPT ;  /* 0x0000002c0400788c */ /* 0x000fd2000bf05270 */
[----:B------:R-:W-:Y:S05]  /*2100*/  BRA.U !UP0, `(.L_x_1551) ;  /* 0x0000000108447547 */ /* 0x000fea000b800000 */
.L_x_1497:
        /* <DEDUP_REMOVED lines=16> */
.L_x_1552:
[----:B------:R-:W-:Y:S05]  /*2210*/  BRA `(.L_x_1492) ;  /* 0x0000000400507947 */ /* 0x000fea0003800000 */
.L_x_1551:
        /* <DEDUP_REMOVED lines=19> */
.L_x_1554:
[----:B------:R-:W-:Y:S01]  /*2350*/  IMAD.SHL.U32 R0, R0, 0x100000, RZ ;  /* 0x0010000000007824 */ /* 0x000fe200078e00ff */
[----:B------:R-:W-:-:S04]  /*2360*/  LEA R5, R4, 0x3b800000, 0x17 ;  /* 0x3b80000004057811 */ /* 0x000fc800078eb8ff */
[----:B------:R-:W-:-:S07]  /*2370*/  LOP3.LUT R0, R5, R0, R6, 0xfe, !PT ;  /* 0x0000000005007212 */ /* 0x000fce00078efe06 */
.L_x_1553:
[----:B------:R-:W-:Y:S01]  /*2380*/  SHF.R.U32.HI R6, RZ, 0x17, R0 ;  /* 0x00000017ff067819 */ /* 0x000fe20000011600 */
[----:B------:R-:W-:-:S03]  /*2390*/  IMAD.MOV.U32 R4, RZ, RZ, 0xff ;  /* 0x000000ffff047424 */ /* 0x000fc600078e00ff */
[----:B------:R-:W-:-:S04]  /*23a0*/  LOP3.LUT R5, R6, 0xff, RZ, 0xc0, !PT ;  /* 0x000000ff06057812 */ /* 0x000fc800078ec0ff */
        /* <DEDUP_REMOVED lines=8> */
.L_x_1555:
[----:B------:R0:W-:Y:S01]  /*2430*/  STG.E.U8 desc[UR36][R2.64], R4 ;  /* 0x0000000402007986 */ /* 0x0001e2000c101124 */
[----:B------:R-:W-:Y:S05]  /*2440*/  BRA `(.L_x_1492) ;  /* 0x0000000000c47947 */ /* 0x000fea0003800000 */
.L_x_1550:
        /* <DEDUP_REMOVED lines=19> */
.L_x_1557:
[----:B------:R-:W-:Y:S01]  /*2580*/  IMAD.SHL.U32 R0, R0, 0x100000, RZ ;  /* 0x0010000000007824 */ /* 0x000fe200078e00ff */
[----:B------:R-:W-:-:S04]  /*2590*/  LEA R5, R4, 0x3b800000, 0x17 ;  /* 0x3b80000004057811 */ /* 0x000fc800078eb8ff */
[----:B------:R-:W-:-:S07]  /*25a0*/  LOP3.LUT R4, R5, R0, R6, 0xfe, !PT ;  /* 0x0000000005047212 */ /* 0x000fce00078efe06 */
.L_x_1556:
[----:B------:R-:W0:Y:S02]  /*25b0*/  F2I.U64.TRUNC R4, R4 ;  /* 0x0000000400047311 */ /* 0x000e24000020d800 */
[----:B0-----:R0:W-:Y:S01]  /*25c0*/  STG.E.64 desc[UR36][R2.64], R4 ;  /* 0x0000000402007986 */ /* 0x0011e2000c101b24 */
[----:B------:R-:W-:Y:S05]  /*25d0*/  BRA `(.L_x_1492) ;  /* 0x0000000000607947 */ /* 0x000fea0003800000 */
.L_x_1549:
        /* <DEDUP_REMOVED lines=19> */
.L_x_1559:
[----:B------:R-:W-:Y:S01]  /*2710*/  IMAD.SHL.U32 R0, R0, 0x100000, RZ ;  /* 0x0010000000007824 */ /* 0x000fe200078e00ff */
[----:B------:R-:W-:-:S04]  /*2720*/  LEA R5, R4, 0x3b800000, 0x17 ;  /* 0x3b80000004057811 */ /* 0x000fc800078eb8ff */
[----:B------:R-:W-:-:S07]  /*2730*/  LOP3.LUT R0, R5, R0, R6, 0xfe, !PT ;  /* 0x0000000005007212 */ /* 0x000fce00078efe06 */
.L_x_1558:
[----:B------:R-:W0:Y:S02]  /*2740*/  F2I.FTZ.U32.TRUNC.NTZ R5, R0 ;  /* 0x0000000000057305 */ /* 0x000e24000021f000 */
[----:B0-----:R0:W-:Y:S02]  /*2750*/  STG.E desc[UR36][R2.64], R5 ;  /* 0x0000000502007986 */ /* 0x0011e4000c101924 */
.L_x_1492:
[----:B------:R-:W-:Y:S05]  /*2760*/  BSYNC.RECONVERGENT B6 ;  /* 0x0000000000067941 */ /* 0x000fea0003800200 */
.L_x_1491:
        /* <DEDUP_REMOVED lines=39> */
.L_x_1568:
[----:B------:R-:W-:Y:S01]  /*29e0*/  IMAD.SHL.U32 R0, R0, 0x100000, RZ ;  /* 0x0010000000007824 */ /* 0x000fe200078e00ff */
[----:B------:R-:W-:-:S04]  /*29f0*/  LEA R5, R4, 0x3b800000, 0x17 ;  /* 0x3b80000004057811 */ /* 0x000fc800078eb8ff */
[----:B------:R-:W-:-:S07]  /*2a00*/  LOP3.LUT R0, R5, R0, R6, 0xfe, !PT ;  /* 0x0000000005007212 */ /* 0x000fce00078efe06 */
.L_x_1567:
[----:B------:R-:W0:Y:S02]  /*2a10*/  F2I.FTZ.TRUNC.NTZ R5, R0 ;  /* 0x0000000000057305 */ /* 0x000e24000021f100 */
[----:B0-----:R0:W-:Y:S01]  /*2a20*/  STG.E.U8 desc[UR36][R2.64], R5 ;  /* 0x0000000502007986 */ /* 0x0011e2000c101124 */
[----:B------:R-:W-:Y:S05]  /*2a30*/  BRA `(.L_x_1569) ;  /* 0x0000002400007947 */ /* 0x000fea0003800000 */
.L_x_1565:
        /* <DEDUP_REMOVED lines=19> */
.L_x_1571:
[----:B------:R-:W-:Y:S01]  /*2b70*/  IMAD.SHL.U32 R0, R0, 0x100000, RZ ;  /* 0x0010000000007824 */ /* 0x000fe200078e00ff */
[----:B------:R-:W-:-:S04]  /*2b80*/  LEA R5, R4, 0x3b800000, 0x17 ;  /* 0x3b80000004057811 */ /* 0x000fc800078eb8ff */
[----:B------:R-:W-:-:S07]  /*2b90*/  LOP3.LUT R4, R5, R0, R6, 0xfe, !PT ;  /* 0x0000000005047212 */ /* 0x000fce00078efe06 */
.L_x_1570:
[----:B------:R-:W0:Y:S02]  /*2ba0*/  F2I.S64.TRUNC R4, R4 ;  /* 0x0000000400047311 */ /* 0x000e24000020d900 */
[----:B0-----:R-:W-:-:S05]  /*2bb0*/  IMAD.MOV.U32 R7, RZ, RZ, R4 ;  /* 0x000000ffff077224 */ /* 0x001fca00078e0004 */
[----:B------:R5:W-:Y:S01]  /*2bc0*/  STG.E.U8 desc[UR36][R2.64], R7 ;  /* 0x0000000702007986 */ /* 0x000be2000c101124 */
[----:B------:R-:W-:Y:S05]  /*2bd0*/  BRA `(.L_x_1569) ;  /* 0x0000002000987947 */ /* 0x000fea0003800000 */
.L_x_1564:
        /* <DEDUP_REMOVED lines=25> */
.L_x_1575:
[----:B------:R-:W-:Y:S01]  /*2d70*/  IMAD.SHL.U32 R0, R0, 0x100000, RZ ;  /* 0x0010000000007824 */ /* 0x000fe200078e00ff */
[----:B------:R-:W-:-:S04]  /*2d80*/  LEA R5, R4, 0x3b800000, 0x17 ;  /* 0x3b80000004057811 */ /* 0x000fc800078eb8ff */
[----:B------:R-:W-:-:S07]  /*2d90*/  LOP3.LUT R4, R5, R0, R6, 0xfe, !PT ;  /* 0x0000000005047212 */ /* 0x000fce00078efe06 */
.L_x_1574:
[----:B------:R-:W0:Y:S02]  /*2da0*/  F2I.S64.TRUNC R4, R4 ;  /* 0x0000000400047311 */ /* 0x000e24000020d900 */
[----:B0-----:R0:W-:Y:S01]  /*2db0*/  STG.E.64 desc[UR36][R2.64], R4 ;  /* 0x0000000402007986 */ /* 0x0011e2000c101b24 */
[----:B------:R-:W-:Y:S05]  /*2dc0*/  BRA `(.L_x_1569) ;  /* 0x00000020001c7947 */ /* 0x000fea0003800000 */
.L_x_1573:
        /* <DEDUP_REMOVED lines=19> */
.L_x_1577:
[----:B------:R-:W-:Y:S01]  /*2f00*/  IMAD.SHL.U32 R0, R0, 0x100000, RZ ;  /* 0x0010000000007824 */ /* 0x000fe200078e00ff */
[----:B------:R-:W-:-:S04]  /*2f10*/  LEA R5, R4, 0x3b800000, 0x17 ;  /* 0x3b80000004057811 */ /* 0x000fc800078eb8ff */
[----:B------:R-:W-:-:S07]  /*2f20*/  LOP3.LUT R0, R5, R0, R6, 0xfe, !PT ;  /* 0x0000000005007212 */ /* 0x000fce00078efe06 */
.L_x_1576:
[----:B------:R-:W0:Y:S02]  /*2f30*/  F2I.FTZ.TRUNC.NTZ R5, R0 ;  /* 0x0000000000057305 */ /* 0x000e24000021f100 */
[----:B0-----:R0:W-:Y:S01]  /*2f40*/  STG.E desc[UR36][R2.64], R5 ;  /* 0x0000000502007986 */ /* 0x0011e2000c101924 */
[----:B------:R-:W-:Y:S05]  /*2f50*/  BRA `(.L_x_1569) ;  /* 0x0000001c00b87947 */ /* 0x000fea0003800000 */
.L_x_1572:
        /* <DEDUP_REMOVED lines=19> */
.L_x_1579:
[----:B------:R-:W-:Y:S01]  /*3090*/  IMAD.SHL.U32 R0, R0, 0x100000, RZ ;  /* 0x0010000000007824 */ /* 0x000fe200078e00ff */
[----:B------:R-:W-:-:S04]  /*30a0*/  LEA R5, R4, 0x3b800000, 0x17 ;  /* 0x3b80000004057811 */ /* 0x000fc800078eb8ff */
[----:B------:R-:W-:-:S07]  /*30b0*/  LOP3.LUT R0, R5, R0, R6, 0xfe, !PT ;  /* 0x0000000005007212 */ /* 0x000fce00078efe06 */
.L_x_1578:
[----:B------:R-:W0:Y:S02]  /*30c0*/  F2I.FTZ.TRUNC.NTZ R5, R0 ;  /* 0x0000000000057305 */ /* 0x000e24000021f100 */
[----:B0-----:R0:W-:Y:S01]  /*30d0*/  STG.E.U16 desc[UR36][R2.64], R5 ;  /* 0x0000000502007986 */ /* 0x0011e2000c101524 */
[----:B------:R-:W-:Y:S05]  /*30e0*/  BRA `(.L_x_1569) ;  /* 0x0000001c00547947 */ /* 0x000fea0003800000 */
.L_x_1563:
        /* <DEDUP_REMOVED lines=25> */
.L_x_1583:
[----:B------:R-:W-:Y:S01]  /*3280*/  IMAD.SHL.U32 R0, R0, 0x100000, RZ ;  /* 0x0010000000007824 */ /* 0x000fe200078e00ff */
[----:B------:R-:W-:-:S04]  /*3290*/  LEA R5, R4, 0x3b800000, 0x17 ;  /* 0x3b80000004057811 */ /* 0x000fc800078eb8ff */
[----:B------:R-:W-:-:S07]  /*32a0*/  LOP3.LUT R5, R5, R0, R6, 0xfe, !PT ;  /* 0x0000000005057212 */ /* 0x000fce00078efe06 */
.L_x_1582:
[----:B------:R1:W-:Y:S01]  /*32b0*/  STG.E desc[UR36][R2.64], R5 ;  /* 0x0000000502007986 */ /* 0x0003e2000c101924 */
[----:B------:R-:W-:Y:S05]  /*32c0*/  BRA `(.L_x_1569) ;  /* 0x0000001800dc7947 */ /* 0x000fea0003800000 */
.L_x_1581:
        /* <DEDUP_REMOVED lines=19> */
.L_x_1585:
[----:B------:R-:W-:Y:S01]  /*3400*/  IMAD.SHL.U32 R0, R0, 0x100000, RZ ;  /* 0x0010000000007824 */ /* 0x000fe200078e00ff */
[----:B------:R-:W-:-:S04]  /*3410*/  LEA R5, R4, 0x3b800000, 0x17 ;  /* 0x3b80000004057811 */ /* 0x000fc800078eb8ff */
[----:B------:R-:W-:-:S07]  /*3420*/  LOP3.LUT R0, R5, R0, R6, 0xfe, !PT ;  /* 0x0000000005007212 */ /* 0x000fce00078efe06 */
.L_x_1584:
[----:B------:R-:W-:-:S05]  /*3430*/  F2FP.F16.F32.PACK_AB R0, RZ, R0 ;  /* 0x00000000ff00723e */ /* 0x000fca00000000ff */
[----:B------:R0:W-:Y:S01]  /*3440*/  STG.E.U16 desc[UR36][R2.64], R0 ;  /* 0x0000000002007986 */ /* 0x0001e2000c101524 */
[----:B------:R-:W-:Y:S05]  /*3450*/  BRA `(.L_x_1569) ;  /* 0x0000001800787947 */ /* 0x000fea0003800000 */
.L_x_1580:
        /* <DEDUP_REMOVED lines=25> */
.L_x_1589:
[----:B------:R-:W-:Y:S01]  /*35f0*/  IMAD.SHL.U32 R0, R0, 0x100000, RZ ;  /* 0x0010000000007824 */ /* 0x000fe200078e00ff */
[----:B------:R-:W-:-:S04]  /*3600*/  LEA R5, R4, 0x3b800000, 0x17 ;  /* 0x3b80000004057811 */ /* 0x000fc800078eb8ff */
[----:B------:R-:W-:-:S07]  /*3610*/  LOP3.LUT R4, R5, R0, R6, 0xfe, !PT ;  /* 0x0000000005047212 */ /* 0x000fce00078efe06 */
.L_x_1588:
[----:B------:R-:W-:-:S05]  /*3620*/  IMAD.MOV.U32 R5, RZ, RZ, RZ ;  /* 0x000000ffff057224 */ /* 0x000fca00078e00ff */
[----:B------:R2:W-:Y:S01]  /*3630*/  STG.E.64 desc[UR36][R2.64], R4 ;  /* 0x0000000402007986 */ /* 0x0005e2000c101b24 */
[----:B------:R-:W-:Y:S05]  /*3640*/  BRA `(.L_x_1569) ;  /* 0x0000001400fc7947 */ /* 0x000fea0003800000 */
.L_x_1587:
        /* <DEDUP_REMOVED lines=19> */
.L_x_1591:
[----:B------:R-:W-:Y:S01]  /*3780*/  IMAD.SHL.U32 R0, R0, 0x100000, RZ ;  /* 0x0010000000007824 */ /* 0x000fe200078e00ff */
[----:B------:R-:W-:-:S04]  /*3790*/  LEA R5, R4, 0x3b800000, 0x17 ;  /* 0x3b80000004057811 */ /* 0x000fc800078eb8ff */
[----:B------:R-:W-:-:S07]  /*37a0*/  LOP3.LUT R0, R5, R0, R6, 0xfe, !PT ;  /* 0x0000000005007212 */ /* 0x000fce00078efe06 */
.L_x_1590:
[----:B------:R-:W-:-:S04]  /*37b0*/  F2FP.F16.F32.PACK_AB R0, RZ, R0 ;  /* 0x00000000ff00723e */ /* 0x000fc800000000ff */
[----:B------:R-:W-:-:S05]  /*37c0*/  PRMT R0, R0, 0x5410, RZ ;  /* 0x0000541000007816 */ /* 0x000fca00000000ff */
[----:B------:R3:W-:Y:S01]  /*37d0*/  STG.E desc[UR36][R2.64], R0 ;  /* 0x0000000002007986 */ /* 0x0007e2000c101924 */
[----:B------:R-:W-:Y:S05]  /*37e0*/  BRA `(.L_x_1569) ;  /* 0x0000001400947947 */ /* 0x000fea0003800000 */
.L_x_1586:
        /* <DEDUP_REMOVED lines=20> */
.L_x_1593:
[----:B------:R-:W-:Y:S01]  /*3930*/  IMAD.SHL.U32 R0, R0, 0x100000, RZ ;  /* 0x0010000000007824 */ /* 0x000fe200078e00ff */
[----:B------:R-:W-:-:S04]  /*3940*/  LEA R5, R4, 0x3b800000, 0x17 ;  /* 0x3b80000004057811 */ /* 0x000fc800078eb8ff */
[----:B------:R-:W-:-:S05]  /*3950*/  LOP3.LUT R0, R5, R0, R6, 0xfe, !PT ;  /* 0x0000000005007212 */ /* 0x000fca00078efe06 */
[----:B------:R-:W-:-:S04]  /*3960*/  FMUL.FTZ R0, R0, 1 ;  /* 0x3f80000000007820 */ /* 0x000fc80000410000 */
[----:B------:R0:W1:Y:S03]  /*3970*/  F2F.F64.F32 R4, R0 ;  /* 0x0000000000047310 */ /* 0x0000660000201800 */
.L_x_1592:
[----:B-1----:R4:W-:Y:S01]  /*3980*/  STG.E.64 desc[UR36][R2.64], R4 ;  /* 0x0000000402007986 */ /* 0x0029e2000c101b24 */
[----:B------:R-:W-:Y:S05]  /*3990*/  BRA `(.L_x_1569) ;  /* 0x0000001400287947 */ /* 0x000fea0003800000 */
.L_x_1562:
        /* <DEDUP_REMOVED lines=12> */
.L_x_1596:
        /* <DEDUP_REMOVED lines=20> */
.L_x_1598:
[----:B------:R-:W-:Y:S01]  /*3ba0*/  IMAD.SHL.U32 R0, R0, 0x100000, RZ ;  /* 0x0010000000007824 */ /* 0x000fe200078e00ff */
[----:B------:R-:W-:-:S04]  /*3bb0*/  LEA R5, R4, 0x3b800000, 0x17 ;  /* 0x3b80000004057811 */ /* 0x000fc800078eb8ff */
[----:B------:R-:W-:-:S05]  /*3bc0*/  LOP3.LUT R0, R5, R0, R6, 0xfe, !PT ;  /* 0x0000000005007212 */ /* 0x000fca00078efe06 */
[----:B------:R-:W-:-:S04]  /*3bd0*/  FMUL.FTZ R0, R0, 1 ;  /* 0x3f80000000007820 */ /* 0x000fc80000410000 */
[----:B------:R0:W1:Y:S03]  /*3be0*/  F2F.F64.F32 R4, R0 ;  /* 0x0000000000047310 */ /* 0x0000660000201800 */
.L_x_1597:
[----:B------:R-:W-:-:S05]  /*3bf0*/  CS2R R6, SRZ ;  /* 0x0000000000067805 */ /* 0x000fca000001ff00 */
[----:B-1----:R1:W-:Y:S01]  /*3c00*/  STG.E.128 desc[UR36][R2.64], R4 ;  /* 0x0000000402007986 */ /* 0x0023e2000c101d24 */
[----:B------:R-:W-:Y:S05]  /*3c10*/  BRA `(.L_x_1569) ;  /* 0x0000001000887947 */ /* 0x000fea0003800000 */
.L_x_1595:
        /* <DEDUP_REMOVED lines=25> */
.L_x_1602:
[----:B------:R-:W-:Y:S01]  /*3db0*/  IMAD.SHL.U32 R0, R0, 0x100000, RZ ;  /* 0x0010000000007824 */ /* 0x000fe200078e00ff */
[----:B------:R-:W-:-:S04]  /*3dc0*/  LEA R5, R4, 0x3b800000, 0x17 ;  /* 0x3b80000004057811 */ /* 0x000fc800078eb8ff */
[----:B------:R-:W-:-:S07]  /*3dd0*/  LOP3.LUT R0, R5, R0, R6, 0xfe, !PT ;  /* 0x0000000005007212 */ /* 0x000fce00078efe06 */
.L_x_1601:
[----:B------:R-:W-:Y:S01]  /*3de0*/  LOP3.LUT R6, R0, 0x7fffffff, RZ, 0xc0, !PT ;  /* 0x7fffffff00067812 */ /* 0x000fe200078ec0ff */
[----:B------:R-:W-:Y:S01]  /*3df0*/  IMAD.MOV.U32 R4, RZ, RZ, 0x7f ;  /* 0x0000007fff047424 */ /* 0x000fe200078e00ff */
[----:B------:R-:W-:Y:S02]  /*3e00*/  SHF.R.U32.HI R7, RZ, 0x18, R0 ;  /* 0x00000018ff077819 */ /* 0x000fe40000011600 */
        /* <DEDUP_REMOVED lines=8> */
.L_x_1603:
[----:B------:R-:W-:-:S05]  /*3e90*/  LOP3.LUT R7, R4, 0x80, R7, 0xf8, !PT ;  /* 0x0000008004077812 */ /* 0x000fca00078ef807 */
[----:B------:R0:W-:Y:S01]  /*3ea0*/  STG.E.U8 desc[UR36][R2.64], R7 ;  /* 0x0000000702007986 */ /* 0x0001e2000c101124 */
[----:B------:R-:W-:Y:S05]  /*3eb0*/  BRA `(.L_x_1569) ;  /* 0x0000000c00e07947 */ /* 0x000fea0003800000 */
.L_x_1600:
        /* <DEDUP_REMOVED lines=19> */
.L_x_1605:
[----:B------:R-:W-:Y:S01]  /*3ff0*/  IMAD.SHL.U32 R0, R0, 0x100000, RZ ;  /* 0x0010000000007824 */ /* 0x000fe200078e00ff */
[----:B------:R-:W-:-:S04]  /*4000*/  LEA R5, R4, 0x3b800000, 0x17 ;  /* 0x3b80000004057811 */ /* 0x000fc800078eb8ff */
[----:B------:R-:W-:-:S07]  /*4010*/  LOP3.LUT R0, R5, R0, R6, 0xfe, !PT ;  /* 0x0000000005007212 */ /* 0x000fce00078efe06 */
.L_x_1604:
        /* <DEDUP_REMOVED lines=10> */
.L_x_1606:
[----:B------:R-:W-:Y:S01]  /*40c0*/  IMAD.MOV.U32 R5, RZ, RZ, 0x7f ;  /* 0x0000007fff057424 */ /* 0x000fe200078e00ff */
[----:B------:R-:W-:-:S04]  /*40d0*/  ISETP.GT.U32.AND P0, PT, R6, 0x7f800000, PT ;  /* 0x7f8000000600780c */ /* 0x000fc80003f04070 */
[----:B------:R-:W-:-:S09]  /*40e0*/  SEL R5, R5, 0x7c, P0 ;  /* 0x0000007c05057807 */ /* 0x000fd20000000000 */
.L_x_1607:
[----:B------:R-:W-:-:S04]  /*40f0*/  SHF.R.U32.HI R0, RZ, 0x18, R0 ;  /* 0x00000018ff007819 */ /* 0x000fc80000011600 */
[----:B------:R-:W-:-:S05]  /*4100*/  LOP3.LUT R5, R5, 0x80, R0, 0xf8, !PT ;  /* 0x0000008005057812 */ /* 0x000fca00078ef800 */
[----:B------:R0:W-:Y:S01]  /*4110*/  STG.E.U8 desc[UR36][R2.64], R5 ;  /* 0x0000000502007986 */ /* 0x0001e2000c101124 */
[----:B------:R-:W-:Y:S05]  /*4120*/  BRA `(.L_x_1569) ;  /* 0x0000000c00447947 */ /* 0x000fea0003800000 */
.L_x_1599:
        /* <DEDUP_REMOVED lines=19> */
.L_x_1609:
[----:B------:R-:W-:Y:S01]  /*4260*/  IMAD.SHL.U32 R0, R0, 0x100000, RZ ;  /* 0x0010000000007824 */ /* 0x000fe200078e00ff */
[----:B------:R-:W-:-:S04]  /*4270*/  LEA R5, R4, 0x3b800000, 0x17 ;  /* 0x3b80000004057811 */ /* 0x000fc800078eb8ff */
[----:B------:R-:W-:-:S07]  /*4280*/  LOP3.LUT R0, R5, R0, R6, 0xfe, !PT ;  /* 0x0000000005007212 */ /* 0x000fce00078efe06 */
.L_x_1608:
[----:B------:R-:W-:-:S05]  /*4290*/  F2FP.BF16.F32.PACK_AB R0, RZ, R0 ;  /* 0x00000000ff00723e */ /* 0x000fca00000010ff */
[----:B------:R0:W-:Y:S01]  /*42a0*/  STG.E.U16 desc[UR36][R2.64], R0 ;  /* 0x0000000002007986 */ /* 0x0001e2000c101524 */
[----:B------:R-:W-:Y:S05]  /*42b0*/  BRA `(.L_x_1569) ;  /* 0x0000000800e07947 */ /* 0x000fea0003800000 */
.L_x_1594:
        /* <DEDUP_REMOVED lines=27> */
.L_x_1614:
[----:B------:R-:W-:Y:S01]  /*4470*/  IMAD.SHL.U32 R0, R0, 0x100000, RZ ;  /* 0x0010000000007824 */ /* 0x000fe200078e00ff */
[----:B------:R-:W-:-:S04]  /*4480*/  LEA R5, R4, 0x3b800000, 0x17 ;  /* 0x3b80000004057811 */ /* 0x000fc800078eb8ff */
[----:B------:R-:W-:-:S07]  /*4490*/  LOP3.LUT R0, R5, R0, R6, 0xfe, !PT ;  /* 0x0000000005007212 */ /* 0x000fce00078efe06 */
.L_x_1613:
[----:B------:R-:W0:Y:S02]  /*44a0*/  F2I.FTZ.U32.TRUNC.NTZ R5, R0 ;  /* 0x0000000000057305 */ /* 0x000e24000021f000 */
[----:B0-----:R0:W-:Y:S01]  /*44b0*/  STG.E.U16 desc[UR36][R2.64], R5 ;  /* 0x0000000502007986 */ /* 0x0011e2000c101524 */
[----:B------:R-:W-:Y:S05]  /*44c0*/  BRA `(.L_x_1569) ;  /* 0x00000008005c7947 */ /* 0x000fea0003800000 */
.L_x_1612:
[----:B------:R0:W-:Y:S01]  /*44d0*/  STG.E.U8 desc[UR36][R2.64], R17 ;  /* 0x0000001102007986 */ /* 0x0001e2000c101124 */
[----:B------:R-:W-:Y:S05]  /*44e0*/  BRA `(.L_x_1569) ;  /* 0x0000000800547947 */ /* 0x000fea0003800000 */
.L_x_1611:
        /* <DEDUP_REMOVED lines=19> */
.L_x_1616:
[----:B------:R-:W-:Y:S01]  /*4620*/  IMAD.SHL.U32 R0, R0, 0x100000, RZ ;  /* 0x0010000000007824 */ /* 0x000fe200078e00ff */
[----:B------:R-:W-:-:S04]  /*4630*/  LEA R5, R4, 0x3b800000, 0x17 ;  /* 0x3b80000004057811 */ /* 0x000fc800078eb8ff */
[----:B------:R-:W-:-:S07]  /*4640*/  LOP3.LUT R0, R5, R0, R6, 0xfe, !PT ;  /* 0x0000000005007212 */ /* 0x000fce00078efe06 */
.L_x_1615:
        /* <DEDUP_REMOVED lines=11> */
[----:B------:R-:W-:-:S05]  /*4700*/  FADD.FTZ R4, R6, 64 ;  /* 0x4280000006047421 */ /* 0x000fca0000010000 */
[----:B------:R-:W-:Y:S02]  /*4710*/  LOP3.LUT P0, R5, R4, 0xff, RZ, 0xc0, !PT ;  /* 0x000000ff04057812 */ /* 0x000fe4000780c0ff */
[----:B------:R-:W-:-:S11]  /*4720*/  PRMT R4, RZ, 0x7610, R4 ;  /* 0x00007610ff047816 */ /* 0x000fd60000000004 */
[----:B------:R-:W-:Y:S05]  /*4730*/  @!P0 BRA `(.L_x_1617) ;  /* 0x00000000000c8947 */ /* 0x000fea0003800000 */
.L_x_1618:
[----:B------:R-:W-:-:S04]  /*4740*/  SHF.R.U32.HI R0, RZ, 0x18, R0 ;  /* 0x00000018ff007819 */ /* 0x000fc80000011600 */
[----:B------:R-:W-:-:S04]  /*4750*/  LOP3.LUT R0, R5, 0x80, R0, 0xf8, !PT ;  /* 0x0000008005007812 */ /* 0x000fc800078ef800 */
[----:B------:R-:W-:-:S07]  /*4760*/  PRMT R4, R0, 0x7610, R4 ;  /* 0x0000761000047816 */ /* 0x000fce0000000004 */
.L_x_1617:
[----:B------:R0:W-:Y:S01]  /*4770*/  STG.E.U8 desc[UR36][R2.64], R4 ;  /* 0x0000000402007986 */ /* 0x0001e2000c101124 */
[----:B------:R-:W-:Y:S05]  /*4780*/  BRA `(.L_x_1569) ;  /* 0x0000000400ac7947 */ /* 0x000fea0003800000 */
.L_x_1610:
        /* <DEDUP_REMOVED lines=25> */
.L_x_1622:
[----:B------:R-:W-:Y:S01]  /*4920*/  IMAD.SHL.U32 R0, R0, 0x100000, RZ ;  /* 0x0010000000007824 */ /* 0x000fe200078e00ff */
[----:B------:R-:W-:-:S04]  /*4930*/  LEA R5, R4, 0x3b800000, 0x17 ;  /* 0x3b80000004057811 */ /* 0x000fc800078eb8ff */
[----:B------:R-:W-:-:S07]  /*4940*/  LOP3.LUT R0, R5, R0, R6, 0xfe, !PT ;  /* 0x0000000005007212 */ /* 0x000fce00078efe06 */
.L_x_1621:
        /* <DEDUP_REMOVED lines=11> */
.L_x_1623:
[----:B------:R0:W-:Y:S01]  /*4a00*/  STG.E.U8 desc[UR36][R2.64], R4 ;  /* 0x0000000402007986 */ /* 0x0001e2000c101124 */
[----:B------:R-:W-:Y:S05]  /*4a10*/  BRA `(.L_x_1569) ;  /* 0x0000000400087947 */ /* 0x000fea0003800000 */
.L_x_1566:
        /* <DEDUP_REMOVED lines=16> */
.L_x_1624:
[----:B------:R-:W-:Y:S05]  /*4b20*/  BRA `(.L_x_1569) ;  /* 0x0000000000c47947 */ /* 0x000fea0003800000 */
.L_x_1620:
        /* <DEDUP_REMOVED lines=19> */
.L_x_1626:
[----:B------:R-:W-:Y:S01]  /*4c60*/  IMAD.SHL.U32 R0, R0, 0x100000, RZ ;  /* 0x0010000000007824 */ /* 0x000fe200078e00ff */
[----:B------:R-:W-:-:S04]  /*4c70*/  LEA R5, R4, 0x3b800000, 0x17 ;  /* 0x3b80000004057811 */ /* 0x000fc800078eb8ff */
[----:B------:R-:W-:-:S07]  /*4c80*/  LOP3.LUT R4, R5, R0, R6, 0xfe, !PT ;  /* 0x0000000005047212 */ /* 0x000fce00078efe06 */
.L_x_1625:
[----:B------:R-:W0:Y:S02]  /*4c90*/  F2I.U64.TRUNC R4, R4 ;  /* 0x0000000400047311 */ /* 0x000e24000020d800 */
[----:B0-----:R0:W-:Y:S01]  /*4ca0*/  STG.E.64 desc[UR36][R2.64], R4 ;  /* 0x0000000402007986 */ /* 0x0011e2000c101b24 */
[----:B------:R-:W-:Y:S05]  /*4cb0*/  BRA `(.L_x_1569) ;  /* 0x0000000000607947 */ /* 0x000fea0003800000 */
.L_x_1619:
        /* <DEDUP_REMOVED lines=19> */
.L_x_1628:
[----:B------:R-:W-:Y:S01]  /*4df0*/  IMAD.SHL.U32 R0, R0, 0x100000, RZ ;  /* 0x0010000000007824 */ /* 0x000fe200078e00ff */
[----:B------:R-:W-:-:S04]  /*4e00*/  LEA R5, R4, 0x3b800000, 0x17 ;  /* 0x3b80000004057811 */ /* 0x000fc800078eb8ff */
[----:B------:R-:W-:-:S07]  /*4e10*/  LOP3.LUT R0, R5, R0, R6, 0xfe, !PT ;  /* 0x0000000005007212 */ /* 0x000fce00078efe06 */
.L_x_1627:
[----:B------:R-:W0:Y:S02]  /*4e20*/  F2I.FTZ.U32.TRUNC.NTZ R5, R0 ;  /* 0x0000000000057305 */ /* 0x000e24000021f000 */
[----:B0-----:R0:W-:Y:S02]  /*4e30*/  STG.E desc[UR36][R2.64], R5 ;  /* 0x0000000502007986 */ /* 0x0011e4000c101924 */
.L_x_1569:
        /* <DEDUP_REMOVED lines=39> */
.L_x_1635:
[----:B------:R-:W-:Y:S01]  /*50b0*/  IMAD.SHL.U32 R0, R0, 0x100000, RZ ;  /* 0x0010000000007824 */ /* 0x000fe200078e00ff */
[----:B------:R-:W-:-:S04]  /*50c0*/  LEA R5, R4, 0x3b800000, 0x17 ;  /* 0x3b80000004057811 */ /* 0x000fc800078eb8ff */
[----:B------:R-:W-:-:S07]  /*50d0*/  LOP3.LUT R0, R5, R0, R6, 0xfe, !PT ;  /* 0x0000000005007212 */ /* 0x000fce00078efe06 */
.L_x_1634:
[----:B------:R-:W0:Y:S02]  /*50e0*/  F2I.FTZ.TRUNC.NTZ R5, R0 ;  /* 0x0000000000057305 */ /* 0x000e24000021f100 */
[----:B0-----:R0:W-:Y:S01]  /*50f0*/  STG.E.U8 desc[UR36][R2.64], R5 ;  /* 0x0000000502007986 */ /* 0x0011e2000c101124 */
[----:B------:R-:W-:Y:S05]  /*5100*/  BRA `(.L_x_1636) ;  /* 0x0000002400007947 */ /* 0x000fea0003800000 */
.L_x_1632:
        /* <DEDUP_REMOVED lines=19> */
.L_x_1638:
[----:B------:R-:W-:Y:S01]  /*5240*/  IMAD.SHL.U32 R0, R0, 0x100000, RZ ;  /* 0x0010000000007824 */ /* 0x000fe200078e00ff */
[----:B------:R-:W-:-:S04]  /*5250*/  LEA R5, R4, 0x3b800000, 0x17 ;  /* 0x3b80000004057811 */ /* 0x000fc800078eb8ff */
[----:B------:R-:W-:-:S07]  /*5260*/  LOP3.LUT R4, R5, R0, R6, 0xfe, !PT ;  /* 0x0000000005047212 */ /* 0x000fce00078efe06 */
.L_x_1637:
[----:B------:R-:W0:Y:S02]  /*5270*/  F2I.S64.TRUNC R4, R4 ;  /* 0x0000000400047311 */ /* 0x000e24000020d900 */
[----:B0-----:R-:W-:-:S05]  /*5280*/  IMAD.MOV.U32 R7, RZ, RZ, R4 ;  /* 0x000000ffff077224 */ /* 0x001fca00078e0004 */
[----:B------:R0:W-:Y:S01]  /*5290*/  STG.E.U8 desc[UR36][R2.64], R7 ;  /* 0x0000000702007986 */ /* 0x0001e2000c101124 */
[----:B------:R-:W-:Y:S05]  /*52a0*/  BRA `(.L_x_1636) ;  /* 0x0000002000987947 */ /* 0x000fea0003800000 */
.L_x_1631:
        /* <DEDUP_REMOVED lines=25> */
.L_x_1642:
[----:B------:R-:W-:Y:S01]  /*5440*/  IMAD.SHL.U32 R0, R0, 0x100000, RZ ;  /* 0x0010000000007824 */ /* 0x000fe200078e00ff */
[----:B------:R-:W-:-:S04]  /*5450*/  LEA R5, R4, 0x3b800000, 0x17 ;  /* 0x3b80000004057811 */ /* 0x000fc800078eb8ff */
[----:B------:R-:W-:-:S07]  /*5460*/  LOP3.LUT R4, R5, R0, R6, 0xfe, !PT ;  /* 0x0000000005047212 */ /* 0x000fce00078efe06 */
.L_x_1641:
[----:B------:R-:W0:Y:S02]  /*5470*/  F2I.S64.TRUNC R4, R4 ;  /* 0x0000000400047311 */ /* 0x000e24000020d900 */
[----:B0-----:R0:W-:Y:S01]  /*5480*/  STG.E.64 desc[UR36][R2.64], R4 ;  /* 0x0000000402007986 */ /* 0x0011e2000c101b24 */
[----:B------:R-:W-:Y:S05]  /*5490*/  BRA `(.L_x_1636) ;  /* 0x00000020001c7947 */ /* 0x000fea0003800000 */
.L_x_1640:
        /* <DEDUP_REMOVED lines=19> */
.L_x_1644:
[----:B------:R-:W-:Y:S01]  /*55d0*/  IMAD.SHL.U32 R0, R0, 0x100000, RZ ;  /* 0x0010000000007824 */ /* 0x000fe200078e00ff */
[----:B------:R-:W-:-:S04]  /*55e0*/  LEA R5, R4, 0x3b800000, 0x17 ;  /* 0x3b80000004057811 */ /* 0x000fc800078eb8ff */
[----:B------:R-:W-:-:S07]  /*55f0*/  LOP3.LUT R0, R5, R0, R6, 0xfe, !PT ;  /* 0x0000000005007212 */ /* 0x000fce00078efe06 */
.L_x_1643:
[----:B------:R-:W0:Y:S02]  /*5600*/  F2I.FTZ.TRUNC.NTZ R5, R0 ;  /* 0x0000000000057305 */ /* 0x000e24000021f100 */
[----:B0-----:R5:W-:Y:S01]  /*5610*/  STG.E desc[UR36][R2.64], R5 ;  /* 0x0000000502007986 */ /* 0x001be2000c101924 */
[----:B------:R-:W-:Y:S05]  /*5620*/  BRA `(.L_x_1636) ;  /* 0x0000001c00b87947 */ /* 0x000fea0003800000 */
.L_x_1639:
        /* <DEDUP_REMOVED lines=19> */
.L_x_1646:
[----:B------:R-:W-:Y:S01]  /*5760*/  IMAD.SHL.U32 R0, R0, 0x100000, RZ ;  /* 0x0010000000007824 */ /* 0x000fe200078e00ff */
[----:B------:R-:W-:-:S04]  /*5770*/  LEA R5, R4, 0x3b800000, 0x17 ;  /* 0x3b80000004057811 */ /* 0x000fc800078eb8ff */
[----:B------:R-:W-:-:S07]  /*5780*/  LOP3.LUT R0, R5, R0, R6, 0xfe, !PT ;  /* 0x0000000005007212 */ /* 0x000fce00078efe06 */
.L_x_1645:
[----:B------:R-:W0:Y:S02]  /*5790*/  F2I.FTZ.TRUNC.NTZ R5, R0 ;  /* 0x0000000000057305 */ /* 0x000e24000021f100 */
[----:B0-----:R0:W-:Y:S01]  /*57a0*/  STG.E.U16 desc[UR36][R2.64], R5 ;  /* 0x0000000502007986 */ /* 0x0011e2000c101524 */
[----:B------:R-:W-:Y:S05]  /*57b0*/  BRA `(.L_x_1636) ;  /* 0x0000001c00547947 */ /* 0x000fea0003800000 */
.L_x_1630:
        /* <DEDUP_REMOVED lines=25> */
.L_x_1650:
[----:B------:R-:W-:Y:S01]  /*5950*/  IMAD.SHL.U32 R0, R0, 0x100000, RZ ;  /* 0x0010000000007824 */ /* 0x000fe200078e00ff */
[----:B------:R-:W-:-:S04]  /*5960*/  LEA R5, R4, 0x3b800000, 0x17 ;  /* 0x3b80000004057811 */ /* 0x000fc800078eb8ff */
[----:B------:R-:W-:-:S07]  /*5970*/  LOP3.LUT R5, R5, R0, R6, 0xfe, !PT ;  /* 0x0000000005057212 */ /* 0x000fce00078efe06 */
.L_x_1649:
[----:B------:R1:W-:Y:S01]  /*5980*/  STG.E desc[UR36][R2.64], R5 ;  /* 0x0000000502007986 */ /* 0x0003e2000c101924 */
[----:B------:R-:W-:Y:S05]  /*5990*/  BRA `(.L_x_1636) ;  /* 0x0000001800dc7947 */ /* 0x000fea0003800000 */
.L_x_1648:
        /* <DEDUP_REMOVED lines=19> */
.L_x_1652:
[----:B------:R-:W-:Y:S01]  /*5ad0*/  IMAD.SHL.U32 R0, R0, 0x100000, RZ ;  /* 0x0010000000007824 */ /* 0x000fe200078e00ff */
[----:B------:R-:W-:-:S04]  /*5ae0*/  LEA R5, R4, 0x3b800000, 0x17 ;  /* 0x3b80000004057811 */ /* 0x000fc800078eb8ff */
[----:B------:R-:W-:-:S07]  /*5af0*/  LOP3.LUT R0, R5, R0, R6, 0xfe, !PT ;  /* 0x0000000005007212 */ /* 0x000fce00078efe06 */
.L_x_1651:
[----:B------:R-:W-:-:S05]  /*5b00*/  F2FP.F16.F32.PACK_AB R0, RZ, R0 ;  /* 0x00000000ff00723e */ /* 0x000fca00000000ff */
[----:B------:R0:W-:Y:S01]  /*5b10*/  STG.E.U16 desc[UR36][R2.64], R0 ;  /* 0x0000000002007986 */ /* 0x0001e2000c101524 */
[----:B------:R-:W-:Y:S05]  /*5b20*/  BRA `(.L_x_1636) ;  /* 0x0000001800787947 */ /* 0x000fea0003800000 */
.L_x_1647:
        /* <DEDUP_REMOVED lines=25> */
.L_x_1656:
[----:B------:R-:W-:Y:S01]  /*5cc0*/  IMAD.SHL.U32 R0, R0, 0x100000, RZ ;  /* 0x0010000000007824 */ /* 0x000fe200078e00ff */
[----:B------:R-:W-:-:S04]  /*5cd0*/  LEA R5, R4, 0x3b800000, 0x17 ;  /* 0x3b80000004057811 */ /* 0x000fc800078eb8ff */
[----:B------:R-:W-:-:S07]  /*5ce0*/  LOP3.LUT R4, R5, R0, R6, 0xfe, !PT ;  /* 0x0000000005047212 */ /* 0x000fce00078efe06 */
.L_x_1655:
[----:B------:R-:W-:-:S05]  /*5cf0*/  IMAD.MOV.U32 R5, RZ, RZ, RZ ;  /* 0x000000ffff057224 */ /* 0x000fca00078e00ff */
[----:B------:R3:W-:Y:S01]  /*5d00*/  STG.E.64 desc[UR36][R2.64], R4 ;  /* 0x0000000402007986 */ /* 0x0007e2000c101b24 */
[----:B------:R-:W-:Y:S05]  /*5d10*/  BRA `(.L_x_1636) ;  /* 0x0000001400fc7947 */ /* 0x000fea0003800000 */
.L_x_1654:
        /* <DEDUP_REMOVED lines=19> */
.L_x_1658:
[----:B------:R-:W-:Y:S01]  /*5e50*/  IMAD.SHL.U32 R0, R0, 0x100000, RZ ;  /* 0x0010000000007824 */ /* 0x000fe200078e00ff */
[----:B------:R-:W-:-:S04]  /*5e60*/  LEA R5, R4, 0x3b800000, 0x17 ;  /* 0x3b80000004057811 */ /* 0x000fc800078eb8ff */
[----:B------:R-:W-:-:S07]  /*5e70*/  LOP3.LUT R0, R5, R0, R6, 0xfe, !PT ;  /* 0x0000000005007212 */ /* 0x000fce00078efe06 */
.L_x_1657:
[----:B------:R-:W-:-:S04]  /*5e80*/  F2FP.F16.F32.PACK_AB R0, RZ, R0 ;  /* 0x00000000ff00723e */ /* 0x000fc800000000ff */
[----:B------:R-:W-:-:S05]  /*5e90*/  PRMT R0, R0, 0x5410, RZ ;  /* 0x0000541000007816 */ /* 0x000fca00000000ff */
[----:B------:R2:W-:Y:S01]  /*5ea0*/  STG.E desc[UR36][R2.64], R0 ;  /* 0x0000000002007986 */ /* 0x0005e2000c101924 */
[----:B------:R-:W-:Y:S05]  /*5eb0*/  BRA `(.L_x_1636) ;  /* 0x0000001400947947 */ /* 0x000fea0003800000 */
.L_x_1653:
        /* <DEDUP_REMOVED lines=20> */
.L_x_1660:
[----:B------:R-:W-:Y:S01]  /*6000*/  IMAD.SHL.U32 R0, R0, 0x100000, RZ ;  /* 0x0010000000007824 */ /* 0x000fe200078e00ff */
[----:B------:R-:W-:-:S04]  /*6010*/  LEA R5, R4, 0x3b800000, 0x17 ;  /* 0x3b80000004057811 */ /* 0x000fc800078eb8ff */
[----:B------:R-:W-:-:S05]  /*6020*/  LOP3.LUT R0, R5, R0, R6, 0xfe, !PT ;  /* 0x0000000005007212 */ /* 0x000fca00078efe06 */
[----:B------:R-:W-:-:S04]  /*6030*/  FMUL.FTZ R0, R0, 1 ;  /* 0x3f80000000007820 */ /* 0x000fc80000410000 */
[----:B------:R0:W1:Y:S03]  /*6040*/  F2F.F64.F32 R4, R0 ;  /* 0x0000000000047310 */ /* 0x0000660000201800 */
.L_x_1659:
[----:B-1----:R4:W-:Y:S01]  /*6050*/  STG.E.64 desc[UR36][R2.64], R4 ;  /* 0x0000000402007986 */ /* 0x0029e2000c101b24 */
[----:B------:R-:W-:Y:S05]  /*6060*/  BRA `(.L_x_1636) ;  /* 0x0000001400287947 */ /* 0x000fea0003800000 */
.L_x_1629:
        /* <DEDUP_REMOVED lines=12> */
.L_x_1663:
        /* <DEDUP_REMOVED lines=20> */
.L_x_1665:
[----:B------:R-:W-:Y:S01]  /*6270*/  IMAD.SHL.U32 R0, R0, 0x100000, RZ ;  /* 0x0010000000007824 */ /* 0x000fe200078e00ff */
[----:B------:R-:W-:-:S04]  /*6280*/  LEA R5, R4, 0x3b800000, 0x17 ;  /* 0x3b80000004057811 */ /* 0x000fc800078eb8ff */
[----:B------:R-:W-:-:S05]  /*6290*/  LOP3.LUT R0, R5, R0, R6, 0xfe, !PT ;  /* 0x0000000005007212 */ /* 0x000fca00078efe06 */
[----:B------:R-:W-:-:S04]  /*62a0*/  FMUL.FTZ R0, R0, 1 ;  /* 0x3f80000000007820 */ /* 0x000fc80000410000 */
[----:B------:R0:W1:Y:S03]  /*62b0*/  F2F.F64.F32 R4, R0 ;  /* 0x0000000000047310 */ /* 0x0000660000201800 */
.L_x_1664:
[----:B------:R-:W-:-:S05]  /*62c0*/  CS2R R6, SRZ ;  /* 0x0000000000067805 */ /* 0x000fca000001ff00 */
[----:B-1----:R1:W-:Y:S01]  /*62d0*/  STG.E.128 desc[UR36][R2.64], R4 ;  /* 0x0000000402007986 */ /* 0x0023e2000c101d24 */
[----:B------:R-:W-:Y:S05]  /*62e0*/  BRA `(.L_x_1636) ;  /* 0x0000001000887947 */ /* 0x000fea0003800000 */
.L_x_1662:
        /* <DEDUP_REMOVED lines=25> */
.L_x_1669:
[----:B------:R-:W-:Y:S01]  /*6480*/  IMAD.SHL.U32 R0, R0, 0x100000, RZ ;  /* 0x0010000000007824 */ /* 0x000fe200078e00ff */
[----:B------:R-:W-:-:S04]  /*6490*/  LEA R5, R4, 0x3b800000, 0x17 ;  /* 0x3b80000004057811 */ /* 0x000fc800078eb8ff */
[----:B------:R-:W-:-:S07]  /*64a0*/  LOP3.LUT R0, R5, R0, R6, 0xfe, !PT ;  /* 0x0000000005007212 */ /* 0x000fce00078efe06 */
.L_x_1668:
        /* <DEDUP_REMOVED lines=11> */
.L_x_1670:
[----:B------:R-:W-:-:S05]  /*6560*/  LOP3.LUT R7, R4, 0x80, R7, 0xf8, !PT ;  /* 0x0000008004077812 */ /* 0x000fca00078ef807 */
[----:B------:R0:W-:Y:S01]  /*6570*/  STG.E.U8 desc[UR36][R2.64], R7 ;  /* 0x0000000702007986 */ /* 0x0001e2000c101124 */
[----:B------:R-:W-:Y:S05]  /*6580*/  BRA `(.L_x_1636) ;  /* 0x0000000c00e07947 */ /* 0x000fea0003800000 */
.L_x_1667:
        /* <DEDUP_REMOVED lines=19> */
.L_x_1672:
[----:B------:R-:W-:Y:S01]  /*66c0*/  IMAD.SHL.U32 R0, R0, 0x100000, RZ ;  /* 0x0010000000007824 */ /* 0x000fe200078e00ff */
[----:B------:R-:W-:-:S04]  /*66d0*/  LEA R5, R4, 0x3b800000, 0x17 ;  /* 0x3b80000004057811 */ /* 0x000fc800078eb8ff */
[----:B------:R-:W-:-:S07]  /*66e0*/  LOP3.LUT R0, R5, R0, R6, 0xfe, !PT ;  /* 0x0000000005007212 */ /* 0x000fce00078efe06 */
.L_x_1671:
        /* <DEDUP_REMOVED lines=10> */
.L_x_1673:
[----:B------:R-:W-:Y:S01]  /*6790*/  IMAD.MOV.U32 R5, RZ, RZ, 0x7f ;  /* 0x0000007fff057424 */ /* 0x000fe200078e00ff */
[----:B------:R-:W-:-:S04]  /*67a0*/  ISETP.GT.U32.AND P0, PT, R6, 0x7f800000, PT ;  /* 0x7f8000000600780c */ /* 0x000fc80003f04070 */
[----:B------:R-:W-:-:S09]  /*67b0*/  SEL R5, R5, 0x7c, P0 ;  /* 0x0000007c05057807 */ /* 0x000fd20000000000 */
.L_x_1674:
[----:B------:R-:W-:-:S04]  /*67c0*/  SHF.R.U32.HI R0, RZ, 0x18, R0 ;  /* 0x00000018ff007819 */ /* 0x000fc80000011600 */
[----:B------:R-:W-:-:S05]  /*67d0*/  LOP3.LUT R5, R5, 0x80, R0, 0xf8, !PT ;  /* 0x0000008005057812 */ /* 0x000fca00078ef800 */
[----:B------:R0:W-:Y:S01]  /*67e0*/  STG.E.U8 desc[UR36][R2.64], R5 ;  /* 0x0000000502007986 */ /* 0x0001e2000c101124 */
[----:B------:R-:W-:Y:S05]  /*67f0*/  BRA `(.L_x_1636) ;  /* 0x0000000c00447947 */ /* 0x000fea0003800000 */
.L_x_1666:
        /* <DEDUP_REMOVED lines=19> */
.L_x_1676:
[----:B------:R-:W-:Y:S01]  /*6930*/  IMAD.SHL.U32 R0, R0, 0x100000, RZ ;  /* 0x0010000000007824 */ /* 0x000fe200078e00ff */
[----:B------:R-:W-:-:S04]  /*6940*/  LEA R5, R4, 0x3b800000, 0x17 ;  /* 0x3b80000004057811 */ /* 0x000fc800078eb8ff */
[----:B------:R-:W-:-:S07]  /*6950*/  LOP3.LUT R0, R5, R0, R6, 0xfe, !PT ;  /* 0x0000000005007212 */ /* 0x000fce00078efe06 */
.L_x_1675:
[----:B------:R-:W-:-:S05]  /*6960*/  F2FP.BF16.F32.PACK_AB R0, RZ, R0 ;  /* 0x00000000ff00723e */ /* 0x000fca00000010ff */
[----:B------:R0:W-:Y:S01]  /*6970*/  STG.E.U16 desc[UR36][R2.64], R0 ;  /* 0x0000000002007986 */ /* 0x0001e2000c101524 */
[----:B------:R-:W-:Y:S05]  /*6980*/  BRA `(.L_x_1636) ;  /* 0x0000000800e07947 */ /* 0x000fea0003800000 */
.L_x_1661:
        /* <DEDUP_REMOVED lines=27> */
.L_x_1681:
[----:B------:R-:W-:Y:S01]  /*6b40*/  IMAD.SHL.U32 R0, R0, 0x100000, RZ ;  /* 0x0010000000007824 */ /* 0x000fe200078e00ff */
[----:B------:R-:W-:-:S04]  /*6b50*/  LEA R5, R4, 0x3b800000, 0x17 ;  /* 0x3b80000004057811 */ /* 0x000fc800078eb8ff */
[----:B------:R-:W-:-:S07]  /*6b60*/  LOP3.LUT R0, R5, R0, R6, 0xfe, !PT ;  /* 0x0000000005007212 */ /* 0x000fce00078efe06 */
.L_x_1680:
[----:B------:R-:W0:Y:S02]  /*6b70*/  F2I.FTZ.U32.TRUNC.NTZ R5, R0 ;  /* 0x0000000000057305 */ /* 0x000e24000021f000 */
[----:B0-----:R0:W-:Y:S01]  /*6b80*/  STG.E.U16 desc[UR36][R2.64], R5 ;  /* 0x0000000502007986 */ /* 0x0011e2000c101524 */
[----:B------:R-:W-:Y:S05]  /*6b90*/  BRA `(.L_x_1636) ;  /* 0x00000008005c7947 */ /* 0x000fea0003800000 */
.L_x_1679:
[----:B------:R0:W-:Y:S01]  /*6ba0*/  STG.E.U8 desc[UR36][R2.64], R17 ;  /* 0x0000001102007986 */ /* 0x0001e2000c101124 */
[----:B------:R-:W-:Y:S05]  /*6bb0*/  BRA `(.L_x_1636) ;  /* 0x0000000800547947 */ /* 0x000fea0003800000 */
.L_x_1678:
        /* <DEDUP_REMOVED lines=19> */
.L_x_1683:
[----:B------:R-:W-:Y:S01]  /*6cf0*/  IMAD.SHL.U32 R0, R0, 0x100000, RZ ;  /* 0x0010000000007824 */ /* 0x000fe200078e00ff */
[----:B------:R-:W-:-:S04]  /*6d00*/  LEA R5, R4, 0x3b800000, 0x17 ;  /* 0x3b80000004057811 */ /* 0x000fc800078eb8ff */
[----:B------:R-:W-:-:S07]  /*6d10*/  LOP3.LUT R0, R5, R0, R6, 0xfe, !PT ;  /* 0x0000000005007212 */ /* 0x000fce00078efe06 */
.L_x_1682:
        /* <DEDUP_REMOVED lines=15> */
.L_x_1685:
[----:B------:R-:W-:-:S04]  /*6e10*/  SHF.R.U32.HI R0, RZ, 0x18, R0 ;  /* 0x00000018ff007819 */ /* 0x000fc80000011600 */
[----:B------:R-:W-:-:S04]  /*6e20*/  LOP3.LUT R0, R5, 0x80, R0, 0xf8, !PT ;  /* 0x0000008005007812 */ /* 0x000fc800078ef800 */
[----:B------:R-:W-:-:S07]  /*6e30*/  PRMT R4, R0, 0x7610, R4 ;  /* 0x0000761000047816 */ /* 0x000fce0000000004 */
.L_x_1684:
[----:B------:R0:W-:Y:S01]  /*6e40*/  STG.E.U8 desc[UR36][R2.64], R4 ;  /* 0x0000000402007986 */ /* 0x0001e2000c101124 */
[----:B------:R-:W-:Y:S05]  /*6e50*/  BRA `(.L_x_1636) ;  /* 0x0000000400ac7947 */ /* 0x000fea0003800000 */
.L_x_1677:
        /* <DEDUP_REMOVED lines=25> */
.L_x_1689:
[----:B------:R-:W-:Y:S01]  /*6ff0*/  IMAD.SHL.U32 R0, R0, 0x100000, RZ ;  /* 0x0010000000007824 */ /* 0x000fe200078e00ff */
[----:B------:R-:W-:-:S04]  /*7000*/  LEA R5, R4, 0x3b800000, 0x17 ;  /* 0x3b80000004057811 */ /* 0x000fc800078eb8ff */
[----:B------:R-:W-:-:S07]  /*7010*/  LOP3.LUT R0, R5, R0, R6, 0xfe, !PT ;  /* 0x0000000005007212 */ /* 0x000fce00078efe06 */
.L_x_1688:
        /* <DEDUP_REMOVED lines=11> */
.L_x_1690:
[----:B------:R0:W-:Y:S01]  /*70d0*/  STG.E.U8 desc[UR36][R2.64], R4 ;  /* 0x0000000402007986 */ /* 0x0001e2000c101124 */
[----:B------:R-:W-:Y:S05]  /*70e0*/  BRA `(.L_x_1636) ;  /* 0x0000000400087947 */ /* 0x000fea0003800000 */
.L_x_1633:
        /* <DEDUP_REMOVED lines=16> */
.L_x_1691:
[----:B------:R-:W-:Y:S05]  /*71f0*/  BRA `(.L_x_1636) ;  /* 0x0000000000c47947 */ /* 0x000fea0003800000 */
.L_x_1687:
        /* <DEDUP_REMOVED lines=19> */
.L_x_1693:
[----:B------:R-:W-:Y:S01]  /*7330*/  IMAD.SHL.U32 R0, R0, 0x100000, RZ ;  /* 0x0010000000007824 */ /* 0x000fe200078e00ff */
[----:B------:R-:W-:-:S04]  /*7340*/  LEA R5, R4, 0x3b800000, 0x17 ;  /* 0x3b80000004057811 */ /* 0x000fc800078eb8ff */
[----:B------:R-:W-:-:S07]  /*7350*/  LOP3.LUT R4, R5, R0, R6, 0xfe, !PT ;  /* 0x0000000005047212 */ /* 0x000fce00078efe06 */
.L_x_1692:
[----:B------:R-:W0:Y:S02]  /*7360*/  F2I.U64.TRUNC R4, R4 ;  /* 0x0000000400047311 */ /* 0x000e24000020d800 */
[----:B0-----:R0:W-:Y:S01]  /*7370*/  STG.E.64 desc[UR36][R2.64], R4 ;  /* 0x0000000402007986 */ /* 0x0011e2000c101b24 */
[----:B------:R-:W-:Y:S05]  /*7380*/  BRA `(.L_x_1636) ;  /* 0x0000000000607947 */ /* 0x000fea0003800000 */
.L_x_1686:
        /* <DEDUP_REMOVED lines=19> */
.L_x_1695:
[----:B------:R-:W-:Y:S01]  /*74c0*/  IMAD.SHL.U32 R0, R0, 0x100000, RZ ;  /* 0x0010000000007824 */ /* 0x000fe200078e00ff */
[----:B------:R-:W-:-:S04]  /*74d0*/  LEA R5, R4, 0x3b800000, 0x17 ;  /* 0x3b80000004057811 */ /* 0x000fc800078eb8ff */
[----:B------:R-:W-:-:S07]  /*74e0*/  LOP3.LUT R0, R5, R0, R6, 0xfe, !PT ;  /* 0x0000000005007212 */ /* 0x000fce00078efe06 */
.L_x_1694:
[----:B------:R-:W0:Y:S02]  /*74f0*/  F2I.FTZ.U32.TRUNC.NTZ R5, R0 ;  /* 0x0000000000057305 */ /* 0x000e24000021f000 */
[----:B0-----:R0:W-:Y:S02]  /*7500*/  STG.E desc[UR36][R2.64], R5 ;  /* 0x0000000502007986 */ /* 0x0011e4000c101924 */
.L_x_1636:
[----:B------:R-:W-:-:S07]  /*7510*/  VIADD R19, R19, 0x80 ;  /* 0x0000008013137836 */ /* 0x000fce0000000000 */
.L_x_1561:
[----:B------:R-:W-:Y:S05]  /*7520*/  BSYNC.RECONVERGENT B6 ;  /* 0x0000000000067941 */ /* 0x000fea0003800200 */
.L_x_1560:
        /* <DEDUP_REMOVED lines=28> */
[----:B------:R-:W-:Y:S02]  /*76f0*/  LOP3.LUT P0, R0, R0, 0xf, RZ, 0xc0, !PT ;  /* 0x0000000f00007812 */ /* 0x000fe4000780c0ff */
[----:B------:R-:W-:Y:S01]  /*7700*/  LOP3.LUT R17, R17, 0x7, RZ, 0xc0, !PT ;  /* 0x0000000711117812 */ /* 0x000fe200078ec0ff */
[----:B------:R-:W-:-:S10]  /*7710*/  IMAD.U32 R6, R4, -0x80000000, RZ ;  /* 0x8000000004067824 */ /* 0x000fd400078e00ff */
[----:B------:R-:W-:Y:S05]  /*7720*/  @P0 BRA `(.L_x_1702) ;  /* 0x0000000000180947 */ /* 0x000fea0003800000 */
[----:B------:R-:W0:Y:S02]  /*7730*/  FLO.U32 R4, R17 ;  /* 0x0000001100047300 */ /* 0x000e2400000e0000 */
[----:B0-----:R-:W-:-:S04]  /*7740*/  IADD3 R5, PT, PT, -R4, 0x1f, RZ ;  /* 0x0000001f04057810 */ /* 0x001fc80007ffe1ff */
[----:B------:R-:W-:Y:S01]  /*7750*/  IADD3 R0, PT, PT, R0, 0x1d, -R5 ;  /* 0x0000001d00007810 */ /* 0x000fe20007ffe805 */
[----:B------:R-:W-:-:S05]  /*7760*/  VIADD R4, R5, 0xffffffe4 ;  /* 0xffffffe405047836 */ /* 0x000fca0000000000 */
[----:B------:R-:W-:-:S04]  /*7770*/  SHF.L.U32 R4, R17, R4, RZ ;  /* 0x0000000411047219 */ /* 0x000fc800000006ff */
[----:B------:R-:W-:-:S07]  /*7780*/  LOP3.LUT R17, R4, 0x7, RZ, 0xc0, !PT ;  /* 0x0000000704117812 */ /* 0x000fce00078ec0ff */
.L_x_1702:
[----:B------:R-:W-:Y:S01]  /*7790*/  IMAD.SHL.U32 R17, R17, 0x100000, RZ ;  /* 0x0010000011117824 */ /* 0x000fe200078e00ff */
[----:B------:R-:W-:-:S04]  /*77a0*/  LEA R0, R0, 0x3b800000, 0x17 ;  /* 0x3b80000000007811 */ /* 0x000fc800078eb8ff */
[----:B------:R-:W-:-:S07]  /*77b0*/  LOP3.LUT R0, R0, R17, R6, 0xfe, !PT ;  /* 0x0000001100007212 */ /* 0x000fce00078efe06 */
.L_x_1701:
[----:B------:R-:W0:Y:S02]  /*77c0*/  F2I.FTZ.TRUNC.NTZ R5, R0 ;  /* 0x0000000000057305 */ /* 0x000e24000021f100 */
[----:B0-----:R-:W-:Y:S01]  /*77d0*/  STG.E.U8 desc[UR36][R2.64], R5 ;  /* 0x0000000502007986 */ /* 0x001fe2000c101124 */
[----:B------:R-:W-:Y:S05]  /*77e0*/  EXIT ;  /* 0x000000000000794d */ /* 0x000fea0003800000 */
.L_x_1699:
        /* <DEDUP_REMOVED lines=19> */
.L_x_1704:
[----:B------:R-:W-:Y:S01]  /*7920*/  IMAD.SHL.U32 R4, R17, 0x100000, RZ ;  /* 0x0010000011047824 */ /* 0x000fe200078e00ff */
[----:B------:R-:W-:-:S04]  /*7930*/  LEA R5, R0, 0x3b800000, 0x17 ;  /* 0x3b80000000057811 */ /* 0x000fc800078eb8ff */
[----:B------:R-:W-:-:S07]  /*7940*/  LOP3.LUT R4, R5, R4, R6, 0xfe, !PT ;  /* 0x0000000405047212 */ /* 0x000fce00078efe06 */
.L_x_1703:
[----:B------:R-:W0:Y:S02]  /*7950*/  F2I.S64.TRUNC R4, R4 ;  /* 0x0000000400047311 */ /* 0x000e24000020d900 */
[----:B0-----:R-:W-:-:S05]  /*7960*/  IMAD.MOV.U32 R7, RZ, RZ, R4 ;  /* 0x000000ffff077224 */ /* 0x001fca00078e0004 */
[----:B------:R-:W-:Y:S01]  /*7970*/  STG.E.U8 desc[UR36][R2.64], R7 ;  /* 0x0000000702007986 */ /* 0x000fe2000c101124 */
[----:B------:R-:W-:Y:S05]  /*7980*/  EXIT ;  /* 0x000000000000794d */ /* 0x000fea0003800000 */
.L_x_1698:
        /* <DEDUP_REMOVED lines=25> */
.L_x_1708:
[----:B------:R-:W-:Y:S01]  /*7b20*/  IMAD.SHL.U32 R4, R17, 0x100000, RZ ;  /* 0x0010000011047824 */ /* 0x000fe200078e00ff */
[----:B------:R-:W-:-:S04]  /*7b30*/  LEA R5, R0, 0x3b800000, 0x17 ;  /* 0x3b80000000057811 */ /* 0x000fc800078eb8ff */
[----:B------:R-:W-:-:S07]  /*7b40*/  LOP3.LUT R4, R5, R4, R6, 0xfe, !PT ;  /* 0x0000000405047212 */ /* 0x000fce00078efe06 */
.L_x_1707:
[----:B------:R-:W0:Y:S02]  /*7b50*/  F2I.S64.TRUNC R4, R4 ;  /* 0x0000000400047311 */ /* 0x000e24000020d900 */
[----:B0-----:R-:W-:Y:S01]  /*7b60*/  STG.E.64 desc[UR36][R2.64], R4 ;  /* 0x0000000402007986 */ /* 0x001fe2000c101b24 */
[----:B------:R-:W-:Y:S05]  /*7b70*/  EXIT ;  /* 0x000000000000794d */ /* 0x000fea0003800000 */
.L_x_1706:
        /* <DEDUP_REMOVED lines=19> */
.L_x_1710:
[----:B------:R-:W-:Y:S01]  /*7cb0*/  IMAD.SHL.U32 R17, R17, 0x100000, RZ ;  /* 0x0010000011117824 */ /* 0x000fe200078e00ff */
[----:B------:R-:W-:-:S04]  /*7cc0*/  LEA R0, R0, 0x3b800000, 0x17 ;  /* 0x3b80000000007811 */ /* 0x000fc800078eb8ff */
[----:B------:R-:W-:-:S07]  /*7cd0*/  LOP3.LUT R0, R0, R17, R6, 0xfe, !PT ;  /* 0x0000001100007212 */ /* 0x000fce00078efe06 */
.L_x_1709:
[----:B------:R-:W0:Y:S02]  /*7ce0*/  F2I.FTZ.TRUNC.NTZ R5, R0 ;  /* 0x0000000000057305 */ /* 0x000e24000021f100 */
[----:B0-----:R-:W-:Y:S01]  /*7cf0*/  STG.E desc[UR36][R2.64], R5 ;  /* 0x0000000502007986 */ /* 0x001fe2000c101924 */
[----:B------:R-:W-:Y:S05]  /*7d00*/  EXIT ;  /* 0x000000000000794d */ /* 0x000fea0003800000 */
.L_x_1705:
        /* <DEDUP_REMOVED lines=19> */
.L_x_1712:
[----:B------:R-:W-:Y:S01]  /*7e40*/  IMAD.SHL.U32 R17, R17, 0x100000, RZ ;  /* 0x0010000011117824 */ /* 0x000fe200078e00ff */
[----:B------:R-:W-:-:S04]  /*7e50*/  LEA R0, R0, 0x3b800000, 0x17 ;  /* 0x3b80000000007811 */ /* 0x000fc800078eb8ff */
[----:B------:R-:W-:-:S07]  /*7e60*/  LOP3.LUT R0, R0, R17, R6, 0xfe, !PT ;  /* 0x0000001100007212 */ /* 0x000fce00078efe06 */
.L_x_1711:
[----:B------:R-:W0:Y:S02]  /*7e70*/  F2I.FTZ.TRUNC.NTZ R5, R0 ;  /* 0x0000000000057305 */ /* 0x000e24000021f100 */
[----:B0-----:R-:W-:Y:S01]  /*7e80*/  STG.E.U16 desc[UR36][R2.64], R5 ;  /* 0x0000000502007986 */ /* 0x001fe2000c101524 */
[----:B------:R-:W-:Y:S05]  /*7e90*/  EXIT ;  /* 0x000000000000794d */ /* 0x000fea0003800000 */
.L_x_1697:
        /* <DEDUP_REMOVED lines=25> */
.L_x_1716:
[----:B------:R-:W-:Y:S01]  /*8030*/  IMAD.SHL.U32 R5, R17, 0x100000, RZ ;  /* 0x0010000011057824 */ /* 0x000fe200078e00ff */
[----:B------:R-:W-:-:S04]  /*8040*/  LEA R0, R0, 0x3b800000, 0x17 ;  /* 0x3b80000000007811 */ /* 0x000fc800078eb8ff */
[----:B------:R-:W-:-:S07]  /*8050*/  LOP3.LUT R5, R0, R5, R6, 0xfe, !PT ;  /* 0x0000000500057212 */ /* 0x000fce00078efe06 */
.L_x_1715:
[----:B------:R-:W-:Y:S01]  /*8060*/  STG.E desc[UR36][R2.64], R5 ;  /* 0x0000000502007986 */ /* 0x000fe2000c101924 */
[----:B------:R-:W-:Y:S05]  /*8070*/  EXIT ;  /* 0x000000000000794d */ /* 0x000fea0003800000 */
.L_x_1714:
        /* <DEDUP_REMOVED lines=19> */
.L_x_1718:
[----:B------:R-:W-:Y:S01]  /*81b0*/  IMAD.SHL.U32 R17, R17, 0x100000, RZ ;  /* 0x0010000011117824 */ /* 0x000fe200078e00ff */
[----:B------:R-:W-:-:S04]  /*81c0*/  LEA R0, R0, 0x3b800000, 0x17 ;  /* 0x3b80000000007811 */ /* 0x000fc800078eb8ff */
[----:B------:R-:W-:-:S07]  /*81d0*/  LOP3.LUT R0, R0, R17, R6, 0xfe, !PT ;  /* 0x0000001100007212 */ /* 0x000fce00078efe06 */
.L_x_1717:
[----:B------:R-:W-:-:S05]  /*81e0*/  F2FP.F16.F32.PACK_AB R0, RZ, R0 ;  /* 0x00000000ff00723e */ /* 0x000fca00000000ff */
[----:B------:R-:W-:Y:S01]  /*81f0*/  STG.E.U16 desc[UR36][R2.64], R0 ;  /* 0x0000000002007986 */ /* 0x000fe2000c101524 */
[----:B------:R-:W-:Y:S05]  /*8200*/  EXIT ;  /* 0x000000000000794d */ /* 0x000fea0003800000 */
.L_x_1713:
        /* <DEDUP_REMOVED lines=25> */
.L_x_1722:
[----:B------:R-:W-:Y:S01]  /*83a0*/  IMAD.SHL.U32 R4, R17, 0x100000, RZ ;  /* 0x0010000011047824 */ /* 0x000fe200078e00ff */
[----:B------:R-:W-:-:S04]  /*83b0*/  LEA R5, R0, 0x3b800000, 0x17 ;  /* 0x3b80000000057811 */ /* 0x000fc800078eb8ff */
[----:B------:R-:W-:-:S07]  /*83c0*/  LOP3.LUT R4, R5, R4, R6, 0xfe, !PT ;  /* 0x0000000405047212 */ /* 0x000fce00078efe06 */
.L_x_1721:
[----:B------:R-:W-:-:S05]  /*83d0*/  IMAD.MOV.U32 R5, RZ, RZ, RZ ;  /* 0x000000ffff057224 */ /* 0x000fca00078e00ff */
[----:B------:R-:W-:Y:S01]  /*83e0*/  STG.E.64 desc[UR36][R2.64], R4 ;  /* 0x0000000402007986 */ /* 0x000fe2000c101b24 */
[----:B------:R-:W-:Y:S05]  /*83f0*/  EXIT ;  /* 0x000000000000794d */ /* 0x000fea0003800000 */
.L_x_1720:
        /* <DEDUP_REMOVED lines=19> */
.L_x_1724:
[----:B------:R-:W-:Y:S01]  /*8530*/  IMAD.SHL.U32 R17, R17, 0x100000, RZ ;  /* 0x0010000011117824 */ /* 0x000fe200078e00ff */
[----:B------:R-:W-:-:S04]  /*8540*/  LEA R0, R0, 0x3b800000, 0x17 ;  /* 0x3b80000000007811 */ /* 0x000fc800078eb8ff */
[----:B------:R-:W-:-:S07]  /*8550*/  LOP3.LUT R0, R0, R17, R6, 0xfe, !PT ;  /* 0x0000001100007212 */ /* 0x000fce00078efe06 */
.L_x_1723:
[----:B------:R-:W-:-:S04]  /*8560*/  F2FP.F16.F32.PACK_AB R0, RZ, R0 ;  /* 0x00000000ff00723e */ /* 0x000fc800000000ff */
[----:B------:R-:W-:-:S05]  /*8570*/  PRMT R0, R0, 0x5410, RZ ;  /* 0x0000541000007816 */ /* 0x000fca00000000ff */
[----:B------:R-:W-:Y:S01]  /*8580*/  STG.E desc[UR36][R2.64], R0 ;  /* 0x0000000002007986 */ /* 0x000fe2000c101924 */
[----:B------:R-:W-:Y:S05]  /*8590*/  EXIT ;  /* 0x000000000000794d */ /* 0x000fea0003800000 */
.L_x_1719:
        /* <DEDUP_REMOVED lines=20> */
.L_x_1726:
[----:B------:R-:W-:Y:S01]  /*86e0*/  IMAD.SHL.U32 R17, R17, 0x100000, RZ ;  /* 0x0010000011117824 */ /* 0x000fe200078e00ff */
[----:B------:R-:W-:-:S04]  /*86f0*/  LEA R0, R0, 0x3b800000, 0x17 ;  /* 0x3b80000000007811 */ /* 0x000fc800078eb8ff */
[----:B------:R-:W-:-:S05]  /*8700*/  LOP3.LUT R0, R0, R17, R6, 0xfe, !PT ;  /* 0x0000001100007212 */ /* 0x000fca00078efe06 */
[----:B------:R-:W-:-:S04]  /*8710*/  FMUL.FTZ R0, R0, 1 ;  /* 0x3f80000000007820 */ /* 0x000fc80000410000 */
[----:B------:R0:W1:Y:S03]  /*8720*/  F2F.F64.F32 R4, R0 ;  /* 0x0000000000047310 */ /* 0x0000660000201800 */
.L_x_1725:
[----:B-1----:R-:W-:Y:S01]  /*8730*/  STG.E.64 desc[UR36][R2.64], R4 ;  /* 0x0000000402007986 */ /* 0x002fe2000c101b24 */
[----:B------:R-:W-:Y:S05]  /*8740*/  EXIT ;  /* 0x000000000000794d */ /* 0x000fea0003800000 */
.L_x_1696:
        /* <DEDUP_REMOVED lines=12> */
.L_x_1729:
        /* <DEDUP_REMOVED lines=20> */
.L_x_1731:
[----:B------:R-:W-:Y:S01]  /*8950*/  IMAD.SHL.U32 R17, R17, 0x100000, RZ ;  /* 0x0010000011117824 */ /* 0x000fe200078e00ff */
[----:B------:R-:W-:-:S04]  /*8960*/  LEA R0, R0, 0x3b800000, 0x17 ;  /* 0x3b80000000007811 */ /* 0x000fc800078eb8ff */
[----:B------:R-:W-:-:S05]  /*8970*/  LOP3.LUT R0, R0, R17, R6, 0xfe, !PT ;  /* 0x0000001100007212 */ /* 0x000fca00078efe06 */
[----:B------:R-:W-:-:S04]  /*8980*/  FMUL.FTZ R0, R0, 1 ;  /* 0x3f80000000007820 */ /* 0x000fc80000410000 */
[----:B------:R0:W1:Y:S03]  /*8990*/  F2F.F64.F32 R4, R0 ;  /* 0x0000000000047310 */ /* 0x0000660000201800 */
.L_x_1730:
[----:B------:R-:W-:-:S05]  /*89a0*/  CS2R R6, SRZ ;  /* 0x0000000000067805 */ /* 0x000fca000001ff00 */
[----:B-1----:R-:W-:Y:S01]  /*89b0*/  STG.E.128 desc[UR36][R2.64], R4 ;  /* 0x0000000402007986 */ /* 0x002fe2000c101d24 */
[----:B------:R-:W-:Y:S05]  /*89c0*/  EXIT ;  /* 0x000000000000794d */ /* 0x000fea0003800000 */
.L_x_1728:
        /* <DEDUP_REMOVED lines=25> */
.L_x_1735:
[----:B------:R-:W-:Y:S01]  /*8b60*/  IMAD.SHL.U32 R17, R17, 0x100000, RZ ;  /* 0x0010000011117824 */ /* 0x000fe200078e00ff */
[----:B------:R-:W-:-:S04]  /*8b70*/  LEA R0, R0, 0x3b800000, 0x17 ;  /* 0x3b80000000007811 */ /* 0x000fc800078eb8ff */
[----:B------:R-:W-:-:S07]  /*8b80*/  LOP3.LUT R0, R0, R17, R6, 0xfe, !PT ;  /* 0x0000001100007212 */ /* 0x000fce00078efe06 */
.L_x_1734:
        /* <DEDUP_REMOVED lines=11> */
.L_x_1736:
[----:B------:R-:W-:-:S05]  /*8c40*/  LOP3.LUT R7, R4, 0x80, R7, 0xf8, !PT ;  /* 0x0000008004077812 */ /* 0x000fca00078ef807 */
[----:B------:R-:W-:Y:S01]  /*8c50*/  STG.E.U8 desc[UR36][R2.64], R7 ;  /* 0x0000000702007986 */ /* 0x000fe2000c101124 */
[----:B------:R-:W-:Y:S05]  /*8c60*/  EXIT ;  /* 0x000000000000794d */ /* 0x000fea0003800000 */
.L_x_1733:
        /* <DEDUP_REMOVED lines=19> */
.L_x_1738:
[----:B------:R-:W-:Y:S01]  /*8da0*/  IMAD.SHL.U32 R17, R17, 0x100000, RZ ;  /* 0x0010000011117824 */ /* 0x000fe200078e00ff */
[----:B------:R-:W-:-:S04]  /*8db0*/  LEA R0, R0, 0x3b800000, 0x17 ;  /* 0x3b80000000007811 */ /* 0x000fc800078eb8ff */
[----:B------:R-:W-:-:S07]  /*8dc0*/  LOP3.LUT R0, R0, R17, R6, 0xfe, !PT ;  /* 0x0000001100007212 */ /* 0x000fce00078efe06 */
.L_x_1737:
        /* <DEDUP_REMOVED lines=10> */
.L_x_1739:
[----:B------:R-:W-:Y:S01]  /*8e70*/  IMAD.MOV.U32 R5, RZ, RZ, 0x7f ;  /* 0x0000007fff057424 */ /* 0x000fe200078e00ff */
[----:B------:R-:W-:-:S04]  /*8e80*/  ISETP.GT.U32.AND P0, PT, R6, 0x7f800000, PT ;  /* 0x7f8000000600780c */ /* 0x000fc80003f04070 */
[----:B------:R-:W-:-:S09]  /*8e90*/  SEL R5, R5, 0x7c, P0 ;  /* 0x0000007c05057807 */ /* 0x000fd20000000000 */
.L_x_1740:
[----:B------:R-:W-:-:S04]  /*8ea0*/  SHF.R.U32.HI R0, RZ, 0x18, R0 ;  /* 0x00000018ff007819 */ /* 0x000fc80000011600 */
[----:B------:R-:W-:-:S05]  /*8eb0*/  LOP3.LUT R5, R5, 0x80, R0, 0xf8, !PT ;  /* 0x0000008005057812 */ /* 0x000fca00078ef800 */
[----:B------:R-:W-:Y:S01]  /*8ec0*/  STG.E.U8 desc[UR36][R2.64], R5 ;  /* 0x0000000502007986 */ /* 0x000fe2000c101124 */
[----:B------:R-:W-:Y:S05]  /*8ed0*/  EXIT ;  /* 0x000000000000794d */ /* 0x000fea0003800000 */
.L_x_1732:
        /* <DEDUP_REMOVED lines=19> */
.L_x_1742:
[----:B------:R-:W-:Y:S01]  /*9010*/  IMAD.SHL.U32 R17, R17, 0x100000, RZ ;  /* 0x0010000011117824 */ /* 0x000fe200078e00ff */
[----:B------:R-:W-:-:S04]  /*9020*/  LEA R0, R0, 0x3b800000, 0x17 ;  /* 0x3b80000000007811 */ /* 0x000fc800078eb8ff */
[----:B------:R-:W-:-:S07]  /*9030*/  LOP3.LUT R0, R0, R17, R6, 0xfe, !PT ;  /* 0x0000001100007212 */ /* 0x000fce00078efe06 */
.L_x_1741:
[----:B------:R-:W-:-:S05]  /*9040*/  F2FP.BF16.F32.PACK_AB R0, RZ, R0 ;  /* 0x00000000ff00723e */ /* 0x000fca00000010ff */
[----:B------:R-:W-:Y:S01]  /*9050*/  STG.E.U16 desc[UR36][R2.64], R0 ;  /* 0x0000000002007986 */ /* 0x000fe2000c101524 */
[----:B------:R-:W-:Y:S05]  /*9060*/  EXIT ;  /* 0x000000000000794d */ /* 0x000fea0003800000 */
.L_x_1727:
        /* <DEDUP_REMOVED lines=27> */
.L_x_1747:
[----:B------:R-:W-:Y:S01]  /*9220*/  IMAD.SHL.U32 R17, R17, 0x100000, RZ ;  /* 0x0010000011117824 */ /* 0x000fe200078e00ff */
[----:B------:R-:W-:-:S04]  /*9230*/  LEA R0, R0, 0x3b800000, 0x17 ;  /* 0x3b80000000007811 */ /* 0x000fc800078eb8ff */
[----:B------:R-:W-:-:S07]  /*9240*/  LOP3.LUT R0, R0, R17, R6, 0xfe, !PT ;  /* 0x0000001100007212 */ /* 0x000fce00078efe06 */
.L_x_1746:
[----:B------:R-:W0:Y:S02]  /*9250*/  F2I.FTZ.U32.TRUNC.NTZ R5, R0 ;  /* 0x0000000000057305 */ /* 0x000e24000021f000 */
[----:B0-----:R-:W-:Y:S01]  /*9260*/  STG.E.U16 desc[UR36][R2.64], R5 ;  /* 0x0000000502007986 */ /* 0x001fe2000c101524 */
[----:B------:R-:W-:Y:S05]  /*9270*/  EXIT ;  /* 0x000000000000794d */ /* 0x000fea0003800000 */
.L_x_1745:
[----:B------:R-:W-:Y:S01]  /*9280*/  STG.E.U8 desc[UR36][R2.64], R17 ;  /* 0x0000001102007986 */ /* 0x000fe2000c101124 */
[----:B------:R-:W-:Y:S05]  /*9290*/  EXIT ;  /* 0x000000000000794d */ /* 0x000fea0003800000 */
.L_x_1744:
        /* <DEDUP_REMOVED lines=19> */
.L_x_1749:
[----:B------:R-:W-:Y:S01]  /*93d0*/  IMAD.SHL.U32 R17, R17, 0x100000, RZ ;  /* 0x0010000011117824 */ /* 0x000fe200078e00ff */
[----:B------:R-:W-:-:S04]  /*93e0*/  LEA R0, R0, 0x3b800000, 0x17 ;  /* 0x3b80000000007811 */ /* 0x000fc800078eb8ff */
[----:B------:R-:W-:-:S07]  /*93f0*/  LOP3.LUT R0, R0, R17, R6, 0xfe, !PT ;  /* 0x0000001100007212 */ /* 0x000fce00078efe06 */
.L_x_1748:
        /* <DEDUP_REMOVED lines=15> */
.L_x_1751:
[----:B------:R-:W-:-:S04]  /*94f0*/  SHF.R.U32.HI R0, RZ, 0x18, R0 ;  /* 0x00000018ff007819 */ /* 0x000fc80000011600 */
[----:B------:R-:W-:-:S04]  /*9500*/  LOP3.LUT R0, R5, 0x80, R0, 0xf8, !PT ;  /* 0x0000008005007812 */ /* 0x000fc800078ef800 */
[----:B------:R-:W-:-:S07]  /*9510*/  PRMT R4, R0, 0x7610, R4 ;  /* 0x0000761000047816 */ /* 0x000fce0000000004 */
.L_x_1750:
[----:B------:R-:W-:Y:S01]  /*9520*/  STG.E.U8 desc[UR36][R2.64], R4 ;  /* 0x0000000402007986 */ /* 0x000fe2000c101124 */
[----:B------:R-:W-:Y:S05]  /*9530*/  EXIT ;  /* 0x000000000000794d */ /* 0x000fea0003800000 */
.L_x_1743:
        /* <DEDUP_REMOVED lines=25> */
.L_x_1755:
[----:B------:R-:W-:Y:S01]  /*96d0*/  IMAD.SHL.U32 R17, R17, 0x100000, RZ ;  /* 0x0010000011117824 */ /* 0x000fe200078e00ff */
[----:B------:R-:W-:-:S04]  /*96e0*/  LEA R0, R0, 0x3b800000, 0x17 ;  /* 0x3b80000000007811 */ /* 0x000fc800078eb8ff */
[----:B------:R-:W-:-:S07]  /*96f0*/  LOP3.LUT R0, R0, R17, R6, 0xfe, !PT ;  /* 0x0000001100007212 */ /* 0x000fce00078efe06 */
.L_x_1754:
        /* <DEDUP_REMOVED lines=11> */
.L_x_1756:
[----:B------:R-:W-:Y:S01]  /*97b0*/  STG.E.U8 desc[UR36][R2.64], R4 ;  /* 0x0000000402007986 */ /* 0x000fe2000c101124 */
[----:B------:R-:W-:Y:S05]  /*97c0*/  EXIT ;  /* 0x000000000000794d */ /* 0x000fea0003800000 */
.L_x_1700:
        /* <DEDUP_REMOVED lines=16> */
.L_x_1757:
[----:B------:R-:W-:Y:S05]  /*98d0*/  EXIT ;  /* 0x000000000000794d */ /* 0x000fea0003800000 */
.L_x_1753:
        /* <DEDUP_REMOVED lines=19> */
.L_x_1759:
[----:B------:R-:W-:Y:S01]  /*9a10*/  IMAD.SHL.U32 R4, R17, 0x100000, RZ ;  /* 0x0010000011047824 */ /* 0x000fe200078e00ff */
[----:B------:R-:W-:-:S04]  /*9a20*/  LEA R5, R0, 0x3b800000, 0x17 ;  /* 0x3b80000000057811 */ /* 0x000fc800078eb8ff */
[----:B------:R-:W-:-:S07]  /*9a30*/  LOP3.LUT R4, R5, R4, R6, 0xfe, !PT ;  /* 0x0000000405047212 */ /* 0x000fce00078efe06 */
.L_x_1758:
[----:B------:R-:W0:Y:S02]  /*9a40*/  F2I.U64.TRUNC R4, R4 ;  /* 0x0000000400047311 */ /* 0x000e24000020d800 */
[----:B0-----:R-:W-:Y:S01]  /*9a50*/  STG.E.64 desc[UR36][R2.64], R4 ;  /* 0x0000000402007986 */ /* 0x001fe2000c101b24 */
[----:B------:R-:W-:Y:S05]  /*9a60*/  EXIT ;  /* 0x000000000000794d */ /* 0x000fea0003800000 */
.L_x_1752:
        /* <DEDUP_REMOVED lines=19> */
.L_x_1761:
[----:B------:R-:W-:Y:S01]  /*9ba0*/  IMAD.SHL.U32 R17, R17, 0x100000, RZ ;  /* 0x0010000011117824 */ /* 0x000fe200078e00ff */
[----:B------:R-:W-:-:S04]  /*9bb0*/  LEA R0, R0, 0x3b800000, 0x17 ;  /* 0x3b80000000007811 */ /* 0x000fc800078eb8ff */
[----:B------:R-:W-:-:S07]  /*9bc0*/  LOP3.LUT R0, R0, R17, R6, 0xfe, !PT ;  /* 0x0000001100007212 */ /* 0x000fce00078efe06 */
.L_x_1760:
[----:B------:R-:W0:Y:S02]  /*9bd0*/  F2I.FTZ.U32.TRUNC.NTZ R5, R0 ;  /* 0x0000000000057305 */ /* 0x000e24000021f000 */
[----:B0-----:R-:W-:Y:S01]  /*9be0*/  STG.E desc[UR36][R2.64], R5 ;  /* 0x0000000502007986 */ /* 0x001fe2000c101924 */
[----:B------:R-:W-:Y:S05]  /*9bf0*/  EXIT ;  /* 0x000000000000794d */ /* 0x000fea0003800000 */
.L_x_1762:
        /* <DEDUP_REMOVED lines=16> */
.L_x_7296:


//--------------------- .text._ZN2at6native18elementwise_kernelILi128ELi4EZNS0_22gpu_kernel_impl_nocastINS0_11FillFunctorIN3c1015Float8_e4m3fnuzEEEEEvRNS_18TensorIteratorBaseERKT_EUliE_EEviT1_ --------------------------
	.section	.text._ZN2at6native18elementwise_kernelILi128ELi4EZNS0_22gpu_kernel_impl_nocastINS0_11FillFunctorIN3c1015Float8_e4m3fnuzEEEEEvRNS_18TensorIteratorBaseERKT_EUliE_EEviT1_,"ax",@progbits
	.align	128
        .global         _ZN2at6native18elementwise_kernelILi128ELi4EZNS0_22gpu_kernel_impl_nocastINS0_11FillFunctorIN3c1015Float8_e4m3fnuzEEEEEvRNS_18TensorIteratorBaseERKT_EUliE_EEviT1_
        .type           _ZN2at6native18elementwise_kernelILi128ELi4EZNS0_22gpu_kernel_impl_nocastINS0_11FillFunctorIN3c1015Float8_e4m3fnuzEEEEEvRNS_18TensorIteratorBaseERKT_EUliE_EEviT1_,@function
        .size           _ZN2at6native18elementwise_kernelILi128ELi4EZNS0_22gpu_kernel_impl_nocastINS0_11FillFunctorIN3c1015Float8_e4m3fnuzEEEEEvRNS_18TensorIteratorBaseERKT_EUliE_EEviT1_,(.L_x_7297 - _ZN2at6native18elementwise_kernelILi128ELi4EZNS0_22gpu_kernel_impl_nocastINS0_11FillFunctorIN3c1015Float8_e4m3fnuzEEEEEvRNS_18TensorIteratorBaseERKT_EUliE_EEviT1_)
        .other          _ZN2at6native18elementwise_kernelILi128ELi4EZNS0_22gpu_kernel_impl_nocastINS0_11FillFunctorIN3c1015Float8_e4m3fnuzEEEEEvRNS_18TensorIteratorBaseERKT_EUliE_EEviT1_,@"STO_CUDA_ENTRY STV_DEFAULT"
_ZN2at6native18elementwise_kernelILi128ELi4EZNS0_22gpu_kernel_impl_nocastINS0_11FillFunctorIN3c1015Float8_e4m3fnuzEEEEEvRNS_18TensorIteratorBaseERKT_EUliE_EEviT1_:
.text._ZN2at6native18elementwise_kernelILi128ELi4EZNS0_22gpu_kernel_impl_nocastINS0_11FillFunctorIN3c1015Float8_e4m3fnuzEEEEEvRNS_18TensorIteratorBaseERKT_EUliE_EEviT1_:
        /* <DEDUP_REMOVED lines=16> */
.L_x_1763:
        /* <DEDUP_REMOVED lines=282> */
.L_x_1767:
        /* <DEDUP_REMOVED lines=281> */
.L_x_1769:
[----:B------:R-:W0:Y:S01]  /*2430*/  LDCU.64 UR10, c[0x0][0x520] ;  /* 0x0000a400ff0a77ac */ /* 0x000e220008000a00 */
[----:B------:R-:W-:Y:S02]  /*2440*/  IADD3 R3, PT, PT, R3, 0x80, RZ ;  /* 0x0000008003037810 */ /* 0x000fe40007ffe0ff */
[----:B0-----:R-:W-:-:S04]  /*2450*/  IADD3 R4, P0, PT, R2, UR10, RZ ;  /* 0x0000000a02047c10 */ /* 0x001fc8000ff1e0ff */
[----:B------:R-:W-:-:S05]  /*2460*/  IADD3.X R5, PT, PT, RZ, UR11, RZ, P0, !PT ;  /* 0x0000000bff057c10 */ /* 0x000fca00087fe4ff */
[----:B------:R0:W-:Y:S04]  /*2470*/  STG.E.U8 desc[UR6][R4.64], R0 ;  /* 0x0000000004007986 */ /* 0x0001e8000c101106 */
.L_x_1766:
[----:B------:R-:W-:-:S13]  /*2480*/  ISETP.GE.AND P0, PT, R3, UR8, PT ;  /* 0x0000000803007c0c */ /* 0x000fda000bf06270 */
[----:B------:R-:W-:Y:S05]  /*2490*/  @P0 BREAK.RELIABLE B1 ;  /* 0x0000000000010942 */ /* 0x000fea0003800100 */
[----:B------:R-:W-:Y:S05]  /*24a0*/  @P0 BRA `(.L_x_1768) ;  /* 0x00000010005c0947 */ /* 0x000fea0003800000 */
[----:B------:R-:W-:Y:S05]  /*24b0*/  BSYNC.RELIABLE B1 ;  /* 0x0000000000017941 */ /* 0x000fea0003800100 */
.L_x_1765:
        /* <DEDUP_REMOVED lines=273> */
.L_x_1770:
[----:B------:R-:W0:Y:S01]  /*35d0*/  LDCU.64 UR10, c[0x0][0x520] ;  /* 0x0000a400ff0a77ac */ /* 0x000e220008000a00 */
[----:B------:R-:W-:Y:S02]  /*35e0*/  IADD3 R3, PT, PT, R3, 0x80, RZ ;  /* 0x0000008003037810 */ /* 0x000fe40007ffe0ff */
[----:B0-----:R-:W-:-:S04]  /*35f0*/  IADD3 R4, P0, PT, R2, UR10, RZ ;  /* 0x0000000a02047c10 */ /* 0x001fc8000ff1e0ff */
[----:B------:R-:W-:-:S05]  /*3600*/  IADD3.X R5, PT, PT, RZ, UR11, RZ, P0, !PT ;  /* 0x0000000bff057c10 */ /* 0x000fca00087fe4ff */
[----:B----4-:R1:W-:Y:S04]  /*3610*/  STG.E.U8 desc[UR6][R4.64], R0 ;  /* 0x0000000004007986 */ /* 0x0103e8000c101106 */
.L_x_1768:
[----:B------:R-:W-:Y:S05]  /*3620*/  BSYNC.RECONVERGENT B0 ;  /* 0x0000000000007941 */ /* 0x000fea0003800200 */
.L_x_1764:
        /* <DEDUP_REMOVED lines=276> */
.L_x_1771:
[----:B------:R-:W0:Y:S02]  /*4770*/  LDCU.64 UR8, c[0x0][0x520] ;  /* 0x0000a400ff0877ac */ /* 0x000e240008000a00 */
[----:B0-----:R-:W-:-:S04]  /*4780*/  IADD3 R2, P0, PT, R2, UR8, RZ ;  /* 0x0000000802027c10 */ /* 0x001fc8000ff1e0ff */
[----:B------:R-:W-:-:S05]  /*4790*/  IADD3.X R3, PT, PT, RZ, UR9, RZ, P0, !PT ;  /* 0x00000009ff037c10 */ /* 0x000fca00087fe4ff */
[----:B----4-:R-:W-:Y:S01]  /*47a0*/  STG.E.U8 desc[UR6][R2.64], R0 ;  /* 0x0000000002007986 */ /* 0x010fe2000c101106 */
[----:B------:R-:W-:Y:S05]  /*47b0*/  EXIT ;  /* 0x000000000000794d */ /* 0x000fea0003800000 */
.L_x_1772:
        /* <DEDUP_REMOVED lines=12> */
.L_x_7297:


//--------------------- .text._ZN2at6native27unrolled_elementwise_kernelINS0_11FillFunctorIN3c1015Float8_e4m3fnuzEEESt5arrayIPcLm1EELi4E23TrivialOffsetCalculatorILi0EjES9_ILi1EjENS0_6memory15LoadWithoutCastENSC_16StoreWithoutCastEEEviT_T0_T2_T3_T4_T5_ --------------------------
	.section	.text._ZN2at6native27unrolled_elementwise_kernelINS0_11FillFunctorIN3c1015Float8_e4m3fnuzEEESt5arrayIPcLm1EELi4E23TrivialOffsetCalculatorILi0EjES9_ILi1EjENS0_6memory15LoadWithoutCastENSC_16StoreWithoutCastEEEviT_T0_T2_T3_T4_T5_,"ax",@progbits
	.align	128
        .global         _ZN2at6native27unrolled_elementwise_kernelINS0_11FillFunctorIN3c1015Float8_e4m3fnuzEEESt5arrayIPcLm1EELi4E23TrivialOffsetCalculatorILi0EjES9_ILi1EjENS0_6memory15LoadWithoutCastENSC_16StoreWithoutCastEEEviT_T0_T2_T3_T4_T5_
        .type           _ZN2at6native27unrolled_elementwise_kernelINS0_11FillFunctorIN3c1015Float8_e4m3fnuzEEESt5arrayIPcLm1EELi4E23TrivialOffsetCalculatorILi0EjES9_ILi1EjENS0_6memory15LoadWithoutCastENSC_16StoreWithoutCastEEEviT_T0_T2_T3_T4_T5_,@function
        .size           _ZN2at6native27unrolled_elementwise_kernelINS0_11FillFunctorIN3c1015Float8_e4m3fnuzEEESt5arrayIPcLm1EELi4E23TrivialOffsetCalculatorILi0EjES9_ILi1EjENS0_6memory15LoadWithoutCastENSC_16StoreWithoutCastEEEviT_T0_T2_T3_T4_T5_,(.L_x_7298 - _ZN2at6native27unrolled_elementwise_kernelINS0_11FillFunctorIN3c1015Float8_e4m3fnuzEEESt5arrayIPcLm1EELi4E23TrivialOffsetCalculatorILi0EjES9_ILi1EjENS0_6memory15LoadWithoutCastENSC_16StoreWithoutCastEEEviT_T0_T2_T3_T4_T5_)
        .other          _ZN2at6native27unrolled_elementwise_kernelINS0_11FillFunctorIN3c1015Float8_e4m3fnuzEEESt5arrayIPcLm1EELi4E23TrivialOffsetCalculatorILi0EjES9_ILi1EjENS0_6memory15LoadWithoutCastENSC_16StoreWithoutCastEEEviT_T0_T2_T3_T4_T5_,@"STO_CUDA_ENTRY STV_DEFAULT"
_ZN2at6native27unrolled_elementwise_kernelINS0_11FillFunctorIN3c1015Float8_e4m3fnuzEEESt5arrayIPcLm1EELi4E23TrivialOffsetCalculatorILi0EjES9_ILi1EjENS0_6memory15LoadWithoutCastENSC_16StoreWithoutCastEEEviT_T0_T2_T3_T4_T5_:
.text._ZN2at6native27unrolled_elementwise_kernelINS0_11FillFunctorIN3c1015Float8_e4m3fnuzEEESt5arrayIPcLm1EELi4E23TrivialOffsetCalculatorILi0EjES9_ILi1EjENS0_6memory15LoadWithoutCastENSC_16StoreWithoutCastEEEviT_T0_T2_T3_T4_T5_:
        /* <DEDUP_REMOVED lines=30> */
.L_x_1774:
[----:B------:R-:W-:Y:S05]  /*01e0*/  BSYNC.RECONVERGENT B0 ;  /* 0x0000000000007941 */ /* 0x000fea0003800200 */
.L_x_1773:
        /* <DEDUP_REMOVED lines=8> */
.L_x_1775:
        /* <DEDUP_REMOVED lines=9> */
.L_x_7298:


//--------------------- .text._ZN2at6native29vectorized_elementwise_kernelILi2ENS0_11FillFunctorIN3c1015Float8_e4m3fnuzEEESt5arrayIPcLm1EEEEviT0_T1_ --------------------------
	.section	.text._ZN2at6native29vectorized_elementwise_kernelILi2ENS0_11FillFunctorIN3c1015Float8_e4m3fnuzEEESt5arrayIPcLm1EEEEviT0_T1_,"ax",@progbits
	.align	128
        .global         _ZN2at6native29vectorized_elementwise_kernelILi2ENS0_11FillFunctorIN3c1015Float8_e4m3fnuzEEESt5arrayIPcLm1EEEEviT0_T1_
        .type           _ZN2at6native29vectorized_elementwise_kernelILi2ENS0_11FillFunctorIN3c1015Float8_e4m3fnuzEEESt5arrayIPcLm1EEEEviT0_T1_,@function
        .size           _ZN2at6native29vectorized_elementwise_kernelILi2ENS0_11FillFunctorIN3c1015Float8_e4m3fnuzEEESt5arrayIPcLm1EEEEviT0_T1_,(.L_x_7299 - _ZN2at6native29vectorized_elementwise_kernelILi2ENS0_11FillFunctorIN3c1015Float8_e4m3fnuzEEESt5arrayIPcLm1EEEEviT0_T1_)
        .other          _ZN2at6native29vectorized_elementwise_kernelILi2ENS0_11FillFunctorIN3c1015Float8_e4m3fnuzEEESt5arrayIPcLm1EEEEviT0_T1_,@"STO_CUDA_ENTRY STV_DEFAULT"
_ZN2at6native29vectorized_elementwise_kernelILi2ENS0_11FillFunctorIN3c1015Float8_e4m3fnuzEEESt5arrayIPcLm1EEEEviT0_T1_:
.text._ZN2at6native29vectorized_elementwise_kernelILi2ENS0_11FillFunctorIN3c1015Float8_e4m3fnuzEEESt5arrayIPcLm1EEEEviT0_T1_:
        /* <DEDUP_REMOVED lines=36> */
.L_x_1779:
        /* <DEDUP_REMOVED lines=8> */
.L_x_1780:
        /* <DEDUP_REMOVED lines=8> */
.L_x_1781:
        /* <DEDUP_REMOVED lines=8> */
.L_x_1782:
        /* <DEDUP_REMOVED lines=8> */
.L_x_1783:
        /* <DEDUP_REMOVED lines=8> */
.L_x_1784:
        /* <DEDUP_REMOVED lines=8> */
.L_x_1785:
        /* <DEDUP_REMOVED lines=8> */
.L_x_1786:
        /* <DEDUP_REMOVED lines=8> */
.L_x_1787:
        /* <DEDUP_REMOVED lines=8> */
.L_x_1788:
        /* <DEDUP_REMOVED lines=8> */
.L_x_1789:
        /* <DEDUP_REMOVED lines=9> */
.L_x_1790:
[----:B------:R-:W-:Y:S05]  /*07d0*/  BSYNC.RELIABLE B1 ;  /* 0x0000000000017941 */ /* 0x000fea0003800100 */
.L_x_1778:
[----:B------:R-:W-:-:S13]  /*07e0*/  ISETP.GE.U32.AND P0, PT, R2, UR5, PT ;  /* 0x0000000502007c0c */ /* 0x000fda000bf06070 */
[----:B------:R-:W0:Y:S02]  /*07f0*/  @!P0 LDC.64 R6, c[0x0][0x388] ;  /* 0x0000e200ff068b82 */ /* 0x000e240000000a00 */
[C---:B012345:R-:W-:Y:S01]  /*0800*/  @!P0 IADD3 R5, PT, PT, R2.reuse, UR4, RZ ;  /* 0x0000000402058c10 */ /* 0x07ffe2000fffe0ff */
[----:B------:R-:W-:-:S03]  /*0810*/  @!P0 VIADD R2, R2, 0x80 ;  /* 0x0000008002028836 */ /* 0x000fc60000000000 */
[----:B------:R-:W-:-:S05]  /*0820*/  @!P0 IADD3 R4, P1, PT, R5, R6, RZ ;  /* 0x0000000605048210 */ /* 0x000fca0007f3e0ff */
[----:B------:R-:W-:-:S05]  /*0830*/  @!P0 IMAD.X R5, RZ, RZ, R7, P1 ;  /* 0x000000ffff058224 */ /* 0x000fca00008e0607 */
[----:B------:R0:W-:Y:S03]  /*0840*/  @!P0 STG.E.U8 desc[UR8][R4.64], R0 ;  /* 0x0000000004008986 */ /* 0x0001e6000c101108 */
.L_x_1791:
[----:B------:R-:W-:Y:S05]  /*0850*/  BSYNC.RECONVERGENT B0 ;  /* 0x0000000000007941 */ /* 0x000fea0003800200 */
.L_x_1777:
        /* <DEDUP_REMOVED lines=9> */
.L_x_1776:
        /* <DEDUP_REMOVED lines=17> */
.L_x_1792:
        /* <DEDUP_REMOVED lines=16> */
.L_x_7299:


//--------------------- .text._ZN2at6native29vectorized_elementwise_kernelILi4ENS0_11FillFunctorIN3c1015Float8_e4m3fnuzEEESt5arrayIPcLm1EEEEviT0_T1_ --------------------------
	.section	.text._ZN2at6native29vectorized_elementwise_kernelILi4ENS0_11FillFunctorIN3c1015Float8_e4m3fnuzEEESt5arrayIPcLm1EEEEviT0_T1_,"ax",@progbits
	.align	128
        .global         _ZN2at6native29vectorized_elementwise_kernelILi4ENS0_11FillFunctorIN3c1015Float8_e4m3fnuzEEESt5arrayIPcLm1EEEEviT0_T1_
        .type           _ZN2at6native29vectorized_elementwise_kernelILi4ENS0_11FillFunctorIN3c1015Float8_e4m3fnuzEEESt5arrayIPcLm1EEEEviT0_T1_,@function
        .size           _ZN2at6native29vectorized_elementwise_kernelILi4ENS0_11FillFunctorIN3c1015Float8_e4m3fnuzEEESt5arrayIPcLm1EEEEviT0_T1_,(.L_x_7300 - _ZN2at6native29vectorized_elementwise_kernelILi4ENS0_11FillFunctorIN3c1015Float8_e4m3fnuzEEESt5arrayIPcLm1EEEEviT0_T1_)
        .other          _ZN2at6native29vectorized_elementwise_kernelILi4ENS0_11FillFunctorIN3c1015Float8_e4m3fnuzEEESt5arrayIPcLm1EEEEviT0_T1_,@"STO_CUDA_ENTRY STV_DEFAULT"
_ZN2at6native29vectorized_elementwise_kernelILi4ENS0_11FillFunctorIN3c1015Float8_e4m3fnuzEEESt5arrayIPcLm1EEEEviT0_T1_:
.text._ZN2at6native29vectorized_elementwise_kernelILi4ENS0_11FillFunctorIN3c1015Float8_e4m3fnuzEEESt5arrayIPcLm1EEEEviT0_T1_:
        /* <DEDUP_REMOVED lines=36> */
.L_x_1796:
        /* <DEDUP_REMOVED lines=8> */
.L_x_1797:
        /* <DEDUP_REMOVED lines=8> */
.L_x_1798:
        /* <DEDUP_REMOVED lines=8> */
.L_x_1799:
        /* <DEDUP_REMOVED lines=8> */
.L_x_1800:
        /* <DEDUP_REMOVED lines=8> */
.L_x_1801:
        /* <DEDUP_REMOVED lines=8> */
.L_x_1802:
        /* <DEDUP_REMOVED lines=8> */
.L_x_1803:
        /* <DEDUP_REMOVED lines=8> */
.L_x_1804:
        /* <DEDUP_REMOVED lines=8> */
.L_x_1805:
        /* <DEDUP_REMOVED lines=8> */
.L_x_1806:
        /* <DEDUP_REMOVED lines=9> */
.L_x_1807:
[----:B------:R-:W-:Y:S05]  /*07d0*/  BSYNC.RELIABLE B1 ;  /* 0x0000000000017941 */ /* 0x000fea0003800100 */
.L_x_1795:
[----:B------:R-:W-:-:S13]  /*07e0*/  ISETP.GE.U32.AND P0, PT, R2, UR5, PT ;  /* 0x0000000502007c0c */ /* 0x000fda000bf06070 */
[----:B------:R-:W0:Y:S02]  /*07f0*/  @!P0 LDC.64 R6, c[0x0][0x388] ;  /* 0x0000e200ff068b82 */ /* 0x000e240000000a00 */
[C---:B012345:R-:W-:Y:S01]  /*0800*/  @!P0 IADD3 R5, PT, PT, R2.reuse, UR4, RZ ;  /* 0x0000000402058c10 */ /* 0x07ffe2000fffe0ff */
[----:B------:R-:W-:-:S03]  /*0810*/  @!P0 VIADD R2, R2, 0x80 ;  /* 0x0000008002028836 */ /* 0x000fc60000000000 */
[----:B------:R-:W-:-:S05]  /*0820*/  @!P0 IADD3 R4, P1, PT, R5, R6, RZ ;  /* 0x0000000605048210 */ /* 0x000fca0007f3e0ff */
[----:B------:R-:W-:-:S05]  /*0830*/  @!P0 IMAD.X R5, RZ, RZ, R7, P1 ;  /* 0x000000ffff058224 */ /* 0x000fca00008e0607 */
[----:B------:R0:W-:Y:S03]  /*0840*/  @!P0 STG.E.U8 desc[UR8][R4.64], R0 ;  /* 0x0000000004008986 */ /* 0x0001e6000c101108 */
.L_x_1808:
[----:B------:R-:W-:Y:S05]  /*0850*/  BSYNC.RECONVERGENT B0 ;  /* 0x0000000000007941 */ /* 0x000fea0003800200 */
.L_x_1794:
        /* <DEDUP_REMOVED lines=9> */
.L_x_1793:
        /* <DEDUP_REMOVED lines=14> */
.L_x_1809:
        /* <DEDUP_REMOVED lines=11> */
.L_x_7300:


//--------------------- .text._ZN2at6native29vectorized_elementwise_kernelILi8ENS0_11FillFunctorIN3c1015Float8_e4m3fnuzEEESt5arrayIPcLm1EEEEviT0_T1_ --------------------------
	.section	.text._ZN2at6native29vectorized_elementwise_kernelILi8ENS0_11FillFunctorIN3c1015Float8_e4m3fnuzEEESt5arrayIPcLm1EEEEviT0_T1_,"ax",@progbits
	.align	128
        .global         _ZN2at6native29vectorized_elementwise_kernelILi8ENS0_11FillFunctorIN3c1015Float8_e4m3fnuzEEESt5arrayIPcLm1EEEEviT0_T1_
        .type           _ZN2at6native29vectorized_elementwise_kernelILi8ENS0_11FillFunctorIN3c1015Float8_e4m3fnuzEEESt5arrayIPcLm1EEEEviT0_T1_,@function
        .size           _ZN2at6native29vectorized_elementwise_kernelILi8ENS0_11FillFunctorIN3c1015Float8_e4m3fnuzEEESt5arrayIPcLm1EEEEviT0_T1_,(.L_x_7301 - _ZN2at6native29vectorized_elementwise_kernelILi8ENS0_11FillFunctorIN3c1015Float8_e4m3fnuzEEESt5arrayIPcLm1EEEEviT0_T1_)
        .other          _ZN2at6native29vectorized_elementwise_kernelILi8ENS0_11FillFunctorIN3c1015Float8_e4m3fnuzEEESt5arrayIPcLm1EEEEviT0_T1_,@"STO_CUDA_ENTRY STV_DEFAULT"
_ZN2at6native29vectorized_elementwise_kernelILi8ENS0_11FillFunctorIN3c1015Float8_e4m3fnuzEEESt5arrayIPcLm1EEEEviT0_T1_:
.text._ZN2at6native29vectorized_elementwise_kernelILi8ENS0_11FillFunctorIN3c1015Float8_e4m3fnuzEEESt5arrayIPcLm1EEEEviT0_T1_:
        /* <DEDUP_REMOVED lines=36> */
.L_x_1813:
        /* <DEDUP_REMOVED lines=8> */
.L_x_1814:
        /* <DEDUP_REMOVED lines=8> */
.L_x_1815:
        /* <DEDUP_REMOVED lines=8> */
.L_x_1816:
        /* <DEDUP_REMOVED lines=8> */
.L_x_1817:
        /* <DEDUP_REMOVED lines=8> */
.L_x_1818:
        /* <DEDUP_REMOVED lines=8> */
.L_x_1819:
        /* <DEDUP_REMOVED lines=8> */
.L_x_1820:
        /* <DEDUP_REMOVED lines=8> */
.L_x_1821:
        /* <DEDUP_REMOVED lines=8> */
.L_x_1822:
        /* <DEDUP_REMOVED lines=8> */
.L_x_1823:
        /* <DEDUP_REMOVED lines=9> */
.L_x_1824:
[----:B------:R-:W-:Y:S05]  /*07d0*/  BSYNC.RELIABLE B1 ;  /* 0x0000000000017941 */ /* 0x000fea0003800100 */
.L_x_1812:
[----:B------:R-:W-:-:S13]  /*07e0*/  ISETP.GE.U32.AND P0, PT, R2, UR5, PT ;  /* 0x0000000502007c0c */ /* 0x000fda000bf06070 */
[----:B------:R-:W0:Y:S02]  /*07f0*/  @!P0 LDC.64 R6, c[0x0][0x388] ;  /* 0x0000e200ff068b82 */ /* 0x000e240000000a00 */
[C---:B012345:R-:W-:Y:S02]  /*0800*/  @!P0 VIADD R5, R2.reuse, UR4 ;  /* 0x0000000402058c36 */ /* 0x07ffe40008000000 */
[----:B------:R-:W-:-:S03]  /*0810*/  @!P0 VIADD R2, R2, 0x80 ;  /* 0x0000008002028836 */ /* 0x000fc60000000000 */
[----:B------:R-:W-:-:S05]  /*0820*/  @!P0 IADD3 R4, P1, PT, R5, R6, RZ ;  /* 0x0000000605048210 */ /* 0x000fca0007f3e0ff */
[----:B------:R-:W-:-:S05]  /*0830*/  @!P0 IMAD.X R5, RZ, RZ, R7, P1 ;  /* 0x000000ffff058224 */ /* 0x000fca00008e0607 */
[----:B------:R0:W-:Y:S03]  /*0840*/  @!P0 STG.E.U8 desc[UR8][R4.64], R0 ;  /* 0x0000000004008986 */ /* 0x0001e6000c101108 */
.L_x_1825:
[----:B------:R-:W-:Y:S05]  /*0850*/  BSYNC.RECONVERGENT B0 ;  /* 0x0000000000007941 */ /* 0x000fea0003800200 */
.L_x_1811:
        /* <DEDUP_REMOVED lines=9> */
.L_x_1810:
        /* <DEDUP_REMOVED lines=15> */
.L_x_1826:
        /* <DEDUP_REMOVED lines=10> */
.L_x_7301:


//--------------------- .text._ZN2at6native18elementwise_kernelILi128ELi4EZNS0_15gpu_kernel_implINS0_11FillFunctorIN3c1013Float8_e4m3fnEEEEEvRNS_18TensorIteratorBaseERKT_EUliE_EEviT1_ --------------------------
	.section	.text._ZN2at6native18elementwise_kernelILi128ELi4EZNS0_15gpu_kernel_implINS0_11FillFunctorIN3c1013Float8_e4m3fnEEEEEvRNS_18TensorIteratorBaseERKT_EUliE_EEviT1_,"ax",@progbits
	.align	128
        .global         _ZN2at6native18elementwise_kernelILi128ELi4EZNS0_15gpu_kernel_implINS0_11FillFunctorIN3c1013Float8_e4m3fnEEEEEvRNS_18TensorIteratorBaseERKT_EUliE_EEviT1_
        .type           _ZN2at6native18elementwise_kernelILi128ELi4EZNS0_15gpu_kernel_implINS0_11FillFunctorIN3c1013Float8_e4m3fnEEEEEvRNS_18TensorIteratorBaseERKT_EUliE_EEviT1_,@function
        .size           _ZN2at6native18elementwise_kernelILi128ELi4EZNS0_15gpu_kernel_implINS0_11FillFunctorIN3c1013Float8_e4m3fnEEEEEvRNS_18TensorIteratorBaseERKT_EUliE_EEviT1_,(.L_x_7302 - _ZN2at6native18elementwise_kernelILi128ELi4EZNS0_15gpu_kernel_implINS0_11FillFunctorIN3c1013Float8_e4m3fnEEEEEvRNS_18TensorIteratorBaseERKT_EUliE_EEviT1_)
        .other          _ZN2at6native18elementwise_kernelILi128ELi4EZNS0_15gpu_kernel_implINS0_11FillFunctorIN3c1013Float8_e4m3fnEEEEEvRNS_18TensorIteratorBaseERKT_EUliE_EEviT1_,@"STO_CUDA_ENTRY STV_DEFAULT"
_ZN2at6native18elementwise_kernelILi128ELi4EZNS0_15gpu_kernel_implINS0_11FillFunctorIN3c1013Float8_e4m3fnEEEEEvRNS_18TensorIteratorBaseERKT_EUliE_EEviT1_:
.text._ZN2at6native18elementwise_kernelILi128ELi4EZNS0_15gpu_kernel_implINS0_11FillFunctorIN3c1013Float8_e4m3fnEEEEEvRNS_18TensorIteratorBaseERKT_EUliE_EEviT1_:
[----:B------:R-:W0:Y:S08]  /*0000*/  LDC R1, c[0x0][0x37c] ;  /* 0x0000df00ff017b82 */ /* 0x000e300000000800 */
[----:B------:R-:W1:Y:S01]  /*0010*/  LDC.U8 R28, c[0x0][0x528] ;  /* 0x00014a00ff1c7b82 */ /* 0x000e620000000000 */
[----:B------:R-:W-:Y:S01]  /*0020*/  IMAD.MOV.U32 R3, RZ, RZ, 0x1f ;  /* 0x0000001fff037424 */ /* 0x000fe200078e00ff */
[----:B------:R-:W2:Y:S01]  /*0030*/  S2R R27, SR_TID.X ;  /* 0x00000000001b7919 */ /* 0x000ea20000002100 */
[----:B------:R-:W3:Y:S01]  /*0040*/  LDCU UR39, c[0x0][0x388] ;  /* 0x00007100ff2777ac */ /* 0x000ee20008000800 */
[----:B------:R-:W-:Y:S01]  /*0050*/  IMAD.MOV.U32 R29, RZ, RZ, 0x7f ;  /* 0x0000007fff1d7424 */ /* 0x000fe200078e00ff */
[----:B------:R-:W-:Y:S01]  /*0060*/  BSSY.RECONVERGENT B6, `(.L_x_1827) ;  /* 0x00001f2000067945 */ /* 0x000fe20003800200 */
[----:B------:R-:W4:Y:S02]  /*0070*/  LDCU UR5, c[0x0][0x380] ;  /* 0x00007000ff0577ac */ /* 0x000f240008000800 */
[----:B------:R-:W5:Y:S01]  /*0080*/  S2UR UR4, SR_CTAID.X ;  /* 0x00000000000479c3 */ /* 0x000f620000002500 */
[----:B------:R-:W0:Y:S07]  /*0090*/  LDCU.64 UR36, c[0x0][0x358] ;  /* 0x00006b00ff2477ac */ /* 0x000e2e0008000a00 */
[----:B------:R-:W0:Y:S01]  /*00a0*/  LDC.U8 R25, c[0x0][0x529] ;  /* 0x00014a40ff197b82 */ /* 0x000e220000000000 */
[----:B---3--:R-:W-:Y:S01]  /*00b0*/  UIADD3 UR40, UPT, UPT, UR39, -0x1, URZ ;  /* 0xffffffff27287890 */ /* 0x008fe2000fffe0ff */
[----:B-1----:R-:W-:-:S03]  /*00c0*/  IMAD.SHL.U32 R30, R28, 0x1000000, RZ ;  /* 0x010000001c1e7824 */ /* 0x002fc600078e00ff */
[----:B------:R-:W-:Y:S02]  /*00d0*/  UISETP.LT.U32.AND UP0, UPT, UR40, 0x18, UPT ;  /* 0x000000182800788c */ /* 0x000fe4000bf01070 */
[C---:B------:R-:W-:Y:S02]  /*00e0*/  LOP3.LUT R0, R30.reuse, 0x7f000000, RZ, 0xc0, !PT ;  /* 0x7f0000001e007812 */ /* 0x040fe400078ec0ff */
[----:B------:R-:W-:Y:S01]  /*00f0*/  USEL UR38, UR40, 0x18, UP0 ;  /* 0x0000001828267887 */ /* 0x000fe20008000000 */
[----:B------:R-:W-:Y:S01]  /*0100*/  LOP3.LUT P1, RZ, R30, 0x7f000000, RZ, 0xc0, !PT ;  /* 0x7f0000001eff7812 */ /* 0x000fe2000782c0ff */
[----:B-----5:R-:W-:Y:S01]  /*0110*/  USHF.L.U32 UR4, UR4, 0x9, URZ ;  /* 0x0000000904047899 */ /* 0x020fe200080006ff */
[----:B------:R-:W1:Y:S01]  /*0120*/  FLO.U32 R2, R0 ;  /* 0x0000000000027300 */ /* 0x000e6200000e0000 */
[----:B------:R-:W-:Y:S01]  /*0130*/  UIADD3 UR38, UPT, UPT, UR38, 0x1, URZ ;  /* 0x0000000126267890 */ /* 0x000fe2000fffe0ff */
[----:B------:R-:W-:-:S03]  /*0140*/  SEL R24, RZ, 0x1, !P1 ;  /* 0x00000001ff187807 */ /* 0x000fc60004800000 */
[----:B--2---:R-:W-:Y:S02]  /*0150*/  LOP3.LUT R27, R27, UR4, RZ, 0xfc, !PT ;  /* 0x000000041b1b7c12 */ /* 0x004fe4000f8efcff */
[----:B-1----:R-:W-:-:S04]  /*0160*/  IADD3 R2, PT, PT, -R2, RZ, RZ ;  /* 0x000000ff02027210 */ /* 0x002fc80007ffe1ff */
[----:B------:R-:W-:-:S05]  /*0170*/  VIADDMNMX.U32 R2, R2, R3, 0x4, !PT ;  /* 0x0000000402027446 */ /* 0x000fca0007800003 */
[----:B------:R-:W-:Y:S01]  /*0180*/  VIADD R3, R2, 0xfffffffc ;  /* 0xfffffffc02037836 */ /* 0x000fe20000000000 */
[----:B------:R-:W-:-:S04]  /*0190*/  IADD3 R2, PT, PT, R0, 0x1000000, RZ ;  /* 0x0100000000027810 */ /* 0x000fc80007ffe0ff */
[----:B------:R-:W-:Y:S01]  /*01a0*/  SHF.L.U32 R4, R0, R3, RZ ;  /* 0x0000000300047219 */ /* 0x000fe200000006ff */
[----:B------:R-:W-:Y:S01]  /*01b0*/  IMAD.SHL.U32 R3, R3, 0x800000, RZ ;  /* 0x0080000003037824 */ /* 0x000fe200078e00ff */
[----:B------:R-:W-:-:S04]  /*01c0*/  SHF.R.S32.HI R2, RZ, 0x8, R2 ;  /* 0x00000008ff027819 */ /* 0x000fc80000011402 */
[----:B------:R-:W-:-:S05]  /*01d0*/  LEA.HI R3, R4, -R3, RZ, 0x1c ;  /* 0x8000000304037211 */ /* 0x000fca00078fe0ff */
[----:B------:R-:W-:-:S05]  /*01e0*/  VIADD R3, R3, 0x3c000000 ;  /* 0x3c00000003037836 */ /* 0x000fca0000000000 */
[----:B------:R-:W-:-:S04]  /*01f0*/  LOP3.LUT R2, R3, 0x7f800000, R2, 0xf8, !PT ;  /* 0x7f80000003027812 */ /* 0x000fc800078ef802 */
[----:B------:R-:W-:-:S04]  /*0200*/  SEL R43, R2, RZ, P1 ;  /* 0x000000ff022b7207 */ /* 0x000fc80000800000 */
[C---:B------:R-:W-:Y:S01]  /*0210*/  LOP3.LUT R30, R43.reuse, 0x80000000, R30, 0xf8, !PT ;  /* 0x800000002b1e7812 */ /* 0x040fe200078ef81e */
[C---:B------:R-:W-:Y:S01]  /*0220*/  FADD.FTZ R38, R43.reuse, 8192 ;  /* 0x460000002b267421 */ /* 0x040fe20000010000 */
[--C-:B------:R-:W-:Y:S01]  /*0230*/  SHF.R.U32.HI R0, RZ, 0x16, R43.reuse ;  /* 0x00000016ff007819 */ /* 0x100fe2000001162b */
[----:B------:R-:W-:Y:S01]  /*0240*/  FADD.FTZ R22, R43, 64 ;  /* 0x428000002b167421 */ /* 0x000fe20000010000 */
[----:B------:R-:W-:Y:S01]  /*0250*/  SHF.R.U32.HI R2, RZ, 0x17, R30 ;  /* 0x00000017ff027819 */ /* 0x000fe2000001161e */
[----:B------:R-:W1:Y:S01]  /*0260*/  F2I.S64.TRUNC R44, R30 ;  /* 0x0000001e002c7311 */ /* 0x000e62000020d900 */
[----:B------:R-:W-:Y:S01]  /*0270*/  LOP3.LUT R0, R0, 0x1, RZ, 0xc0, !PT ;  /* 0x0000000100007812 */ /* 0x000fe200078ec0ff */
[----:B------:R-:W-:Y:S01]  /*0280*/  FMUL.FTZ R16, R30, 1 ;  /* 0x3f8000001e107820 */ /* 0x000fe20000410000 */
[C---:B------:R-:W-:Y:S01]  /*0290*/  LOP3.LUT R42, R2.reuse, 0xff, RZ, 0xc0, !PT ;  /* 0x000000ff022a7812 */ /* 0x040fe200078ec0ff */
[----:B------:R-:W-:Y:S01]  /*02a0*/  VIADD R41, R2, 0x1 ;  /* 0x0000000102297836 */ /* 0x000fe20000000000 */
[----:B------:R-:W-:-:S02]  /*02b0*/  SHF.R.U32.HI R4, RZ, 0x15, R43 ;  /* 0x00000015ff047819 */ /* 0x000fc4000001162b */
[--C-:B------:R-:W-:Y:S01]  /*02c0*/  LOP3.LUT P0, RZ, R42, 0x3fffff, R43.reuse, 0xf8, !PT ;  /* 0x003fffff2aff7812 */ /* 0x100fe2000780f82b */
[----:B------:R2:W3:Y:S01]  /*02d0*/  F2I.FTZ.U32.TRUNC.NTZ R40, R30 ;  /* 0x0000001e00287305 */ /* 0x0004e2000021f000 */
[----:B------:R-:W-:Y:S02]  /*02e0*/  LOP3.LUT R4, R4, 0x1, RZ, 0xc0, !PT ;  /* 0x0000000104047812 */ /* 0x000fe400078ec0ff */
[----:B------:R-:W-:Y:S02]  /*02f0*/  ISETP.EQ.U32.AND P0, PT, R0, 0x1, P0 ;  /* 0x000000010000780c */ /* 0x000fe40000702070 */
[----:B------:R-:W-:Y:S02]  /*0300*/  ISETP.GT.U32.AND P1, PT, R43, 0x7f800000, PT ;  /* 0x7f8000002b00780c */ /* 0x000fe40003f24070 */
[----:B-1----:R-:W-:Y:S01]  /*0310*/  MOV R0, R44 ;  /* 0x0000002c00007202 */ /* 0x002fe20000000f00 */
[----:B------:R2:W1:Y:S01]  /*0320*/  F2I.FTZ.TRUNC.NTZ R23, R30 ;  /* 0x0000001e00177305 */ /* 0x000462000021f100 */
[----:B------:R-:W-:-:S02]  /*0330*/  SHF.R.U32.HI R3, RZ, 0x18, R43 ;  /* 0x00000018ff037819 */ /* 0x000fc4000001162b */
[----:B------:R-:W-:Y:S02]  /*0340*/  PRMT R26, R0, 0x7610, R26 ;  /* 0x00007610001a7816 */ /* 0x000fe4000000001a */
[----:B------:R-:W-:Y:S02]  /*0350*/  SHF.R.U32.HI R0, RZ, 0x14, R43 ;  /* 0x00000014ff007819 */ /* 0x000fe4000001162b */
[----:B------:R-:W-:Y:S01]  /*0360*/  SHF.R.U32.HI R34, RZ, 0x18, R30 ;  /* 0x00000018ff227819 */ /* 0x000fe2000001161e */
[----:B------:R-:W-:Y:S01]  /*0370*/  @!P0 IMAD.MOV R41, RZ, RZ, R2 ;  /* 0x000000ffff298224 */ /* 0x000fe200078e0202 */
[----:B----4-:R-:W-:Y:S01]  /*0380*/  ISETP.GE.AND P0, PT, R27, UR5, PT ;  /* 0x000000051b007c0c */ /* 0x010fe2000bf06270 */
[----:B------:R2:W4:Y:S01]  /*0390*/  F2I.U64.TRUNC R46, R30 ;  /* 0x0000001e002e7311 */ /* 0x000522000020d800 */
[----:B------:R-:W-:Y:S01]  /*03a0*/  LOP3.LUT R0, R0, 0x1, RZ, 0xc0, !PT ;  /* 0x0000000100007812 */ /* 0x000fe200078ec0ff */
[C---:B------:R-:W-:Y:S01]  /*03b0*/  FADD.FTZ R2, R43.reuse, 128 ;  /* 0x430000002b027421 */ /* 0x040fe20000010000 */
[----:B------:R-:W-:-:S02]  /*03c0*/  IADD3 R33, PT, PT, R43, 0x88fffff, R4 ;  /* 0x088fffff2b217810 */ /* 0x000fc40007ffe004 */
[----:B------:R-:W-:Y:S02]  /*03d0*/  IADD3 R0, PT, PT, R43, 0x487ffff, R0 ;  /* 0x0487ffff2b007810 */ /* 0x000fe40007ffe000 */
[----:B------:R-:W-:Y:S01]  /*03e0*/  IADD3 R35, PT, PT, R30, 0x80fffff, R4 ;  /* 0x080fffff1e237810 */ /* 0x000fe20007ffe004 */
[----:B------:R-:W5:Y:S01]  /*03f0*/  F2F.F64.F32 R16, R16 ;  /* 0x0000001000107310 */ /* 0x000f620000201800 */
[----:B------:R-:W-:Y:S02]  /*0400*/  LOP3.LUT R36, R3, 0x80, R28, 0xc8, !PT ;  /* 0x0000008003247812 */ /* 0x000fe400078ec81c */
[----:B------:R-:W-:Y:S02]  /*0410*/  SEL R29, R29, 0x7c, P1 ;  /* 0x0000007c1d1d7807 */ /* 0x000fe40000800000 */
[----:B------:R-:W-:Y:S02]  /*0420*/  LOP3.LUT R37, R38, 0xff, RZ, 0xc0, !PT ;  /* 0x000000ff26257812 */ /* 0x000fe400078ec0ff */
[----:B------:R-:W-:-:S02]  /*0430*/  LOP3.LUT R32, R22, 0xff, RZ, 0xc0, !PT ;  /* 0x000000ff16207812 */ /* 0x000fc400078ec0ff */
[----:B------:R-:W-:Y:S02]  /*0440*/  LOP3.LUT R34, R34, 0x80, RZ, 0xc0, !PT ;  /* 0x0000008022227812 */ /* 0x000fe400078ec0ff */
[----:B------:R-:W-:Y:S02]  /*0450*/  SHF.R.U32.HI R39, RZ, 0x14, R0 ;  /* 0x00000014ff277819 */ /* 0x000fe40000011600 */
[----:B------:R-:W-:Y:S02]  /*0460*/  SHF.R.U32.HI R33, RZ, 0x15, R33 ;  /* 0x00000015ff217819 */ /* 0x000fe40000011621 */
[----:B------:R-:W-:Y:S01]  /*0470*/  SHF.R.U32.HI R35, RZ, 0x15, R35 ;  /* 0x00000015ff237819 */ /* 0x000fe20000011623 */
[----:B012345:R-:W-:Y:S06]  /*0480*/  @P0 BRA `(.L_x_1828) ;  /* 0x0000001800bc0947 */ /* 0x03ffec0003800000 */
        /* <DEDUP_REMOVED lines=277> */
.L_x_1830:
[----:B------:R-:W-:Y:S01]  /*15e0*/  MOV R4, R0 ;  /* 0x0000000000047202 */ /* 0x000fe20000000f00 */
[----:B------:R-:W-:-:S07]  /*15f0*/  IMAD.MOV.U32 R5, RZ, RZ, RZ ;  /* 0x000000ffff057224 */ /* 0x000fce00078e00ff */
.L_x_1829:
        /* <DEDUP_REMOVED lines=14> */
[----:B------:R0:W-:Y:S01]  /*16e0*/  STG.E.U8 desc[UR36][R4.64], R23 ;  /* 0x0000001704007986 */ /* 0x0001e2000c101124 */
[----:B------:R-:W-:Y:S05]  /*16f0*/  BRA `(.L_x_1836) ;  /* 0x00000008001c7947 */ /* 0x000fea0003800000 */
.L_x_1834:
[----:B------:R0:W-:Y:S01]  /*1700*/  STG.E.U8 desc[UR36][R4.64], R26 ;  /* 0x0000001a04007986 */ /* 0x0001e2000c101124 */
[----:B------:R-:W-:Y:S05]  /*1710*/  BRA `(.L_x_1836) ;  /* 0x0000000800147947 */ /* 0x000fea0003800000 */
.L_x_1833:
        /* <DEDUP_REMOVED lines=8> */
.L_x_1838:
[----:B------:R0:W-:Y:S01]  /*17a0*/  STG.E desc[UR36][R4.64], R23 ;  /* 0x0000001704007986 */ /* 0x0001e2000c101924 */
[----:B------:R-:W-:Y:S05]  /*17b0*/  BRA `(.L_x_1836) ;  /* 0x0000000400ec7947 */ /* 0x000fea0003800000 */
.L_x_1837:
[----:B------:R0:W-:Y:S01]  /*17c0*/  STG.E.U16 desc[UR36][R4.64], R23 ;  /* 0x0000001704007986 */ /* 0x0001e2000c101524 */
[----:B------:R-:W-:Y:S05]  /*17d0*/  BRA `(.L_x_1836) ;  /* 0x0000000400e47947 */ /* 0x000fea0003800000 */
.L_x_1832:
        /* <DEDUP_REMOVED lines=8> */
.L_x_1840:
[----:B------:R-:W-:-:S05]  /*1860*/  F2FP.F16.F32.PACK_AB R0, RZ, R30 ;  /* 0x0000001eff00723e */ /* 0x000fca00000000ff */
[----:B------:R0:W-:Y:S01]  /*1870*/  STG.E.U16 desc[UR36][R4.64], R0 ;  /* 0x0000000004007986 */ /* 0x0001e2000c101524 */
[----:B------:R-:W-:Y:S05]  /*1880*/  BRA `(.L_x_1836) ;  /* 0x0000000400b87947 */ /* 0x000fea0003800000 */
.L_x_1839:
        /* <DEDUP_REMOVED lines=9> */
.L_x_1842:
[----:B------:R-:W-:-:S04]  /*1920*/  F2FP.F16.F32.PACK_AB R3, RZ, R30 ;  /* 0x0000001eff03723e */ /* 0x000fc800000000ff */
[----:B------:R-:W-:-:S05]  /*1930*/  PRMT R3, R3, 0x5410, RZ ;  /* 0x0000541003037816 */ /* 0x000fca00000000ff */
[----:B------:R0:W-:Y:S01]  /*1940*/  STG.E desc[UR36][R4.64], R3 ;  /* 0x0000000304007986 */ /* 0x0001e2000c101924 */
[----:B------:R-:W-:Y:S05]  /*1950*/  BRA `(.L_x_1836) ;  /* 0x0000000400847947 */ /* 0x000fea0003800000 */
.L_x_1841:
[----:B------:R0:W-:Y:S01]  /*1960*/  STG.E.64 desc[UR36][R4.64], R16 ;  /* 0x0000001004007986 */ /* 0x0001e2000c101b24 */
[----:B------:R-:W-:Y:S05]  /*1970*/  BRA `(.L_x_1836) ;  /* 0x00000004007c7947 */ /* 0x000fea0003800000 */
.L_x_1831:
        /* <DEDUP_REMOVED lines=10> */
.L_x_1845:
[----:B------:R-:W-:-:S05]  /*1a20*/  CS2R R18, SRZ ;  /* 0x0000000000127805 */ /* 0x000fca000001ff00 */
[----:B------:R0:W-:Y:S01]  /*1a30*/  STG.E.128 desc[UR36][R4.64], R16 ;  /* 0x0000001004007986 */ /* 0x0001e2000c101d24 */
[----:B------:R-:W-:Y:S05]  /*1a40*/  BRA `(.L_x_1836) ;  /* 0x0000000400487947 */ /* 0x000fea0003800000 */
.L_x_1844:
        /* <DEDUP_REMOVED lines=8> */
.L_x_1847:
[C---:B------:R-:W-:Y:S02]  /*1ad0*/  ISETP.GE.U32.AND P1, PT, R43.reuse, 0x38800000, PT ;  /* 0x388000002b00780c */ /* 0x040fe40003f26070 */
[----:B------:R-:W-:Y:S02]  /*1ae0*/  ISETP.GT.U32.AND P0, PT, R43, 0x477fffff, PT ;  /* 0x477fffff2b00780c */ /* 0x000fe40003f04070 */
[----:B------:R-:W-:-:S04]  /*1af0*/  SEL R0, R2, R35, !P1 ;  /* 0x0000002302007207 */ /* 0x000fc80004800000 */
[----:B------:R-:W-:-:S04]  /*1b00*/  SEL R3, R29, R0, P0 ;  /* 0x000000001d037207 */ /* 0x000fc80000000000 */
[----:B------:R-:W-:-:S05]  /*1b10*/  LOP3.LUT R3, R3, R34, RZ, 0xfc, !PT ;  /* 0x0000002203037212 */ /* 0x000fca00078efcff */
[----:B------:R0:W-:Y:S01]  /*1b20*/  STG.E.U8 desc[UR36][R4.64], R3 ;  /* 0x0000000304007986 */ /* 0x0001e2000c101124 */
[----:B------:R-:W-:Y:S05]  /*1b30*/  BRA `(.L_x_1836) ;  /* 0x00000004000c7947 */ /* 0x000fea0003800000 */
.L_x_1846:
[----:B------:R-:W-:-:S05]  /*1b40*/  F2FP.BF16.F32.PACK_AB R0, RZ, R30 ;  /* 0x0000001eff00723e */ /* 0x000fca00000010ff */
[----:B------:R0:W-:Y:S01]  /*1b50*/  STG.E.U16 desc[UR36][R4.64], R0 ;  /* 0x0000000004007986 */ /* 0x0001e2000c101524 */
[----:B------:R-:W-:Y:S05]  /*1b60*/  BRA `(.L_x_1836) ;  /* 0x0000000400007947 */ /* 0x000fea0003800000 */
.L_x_1843:
        /* <DEDUP_REMOVED lines=8> */
[----:B------:R3:W-:Y:S01]  /*1bf0*/  STG.E.U16 desc[UR36][R4.64], R40 ;  /* 0x0000002804007986 */ /* 0x0007e2000c101524 */
[----:B------:R-:W-:Y:S05]  /*1c00*/  BRA `(.L_x_1836) ;  /* 0x0000000000d87947 */ /* 0x000fea0003800000 */
.L_x_1850:
[----:B------:R-:W-:Y:S01]  /*1c10*/  ISETP.GT.U32.AND P0, PT, R43, 0x437fffff, PT ;  /* 0x437fffff2b00780c */ /* 0x000fe20003f04070 */
[----:B------:R-:W-:-:S12]  /*1c20*/  HFMA2 R0, -RZ, RZ, 0, 7.62939453125e-06 ;  /* 0x00000080ff007431 */ /* 0x000fd800000001ff */
[----:B------:R-:W-:Y:S05]  /*1c30*/  @P0 BRA `(.L_x_1851) ;  /* 0x00000000001c0947 */ /* 0x000fea0003800000 */
[----:B------:R-:W-:Y:S02]  /*1c40*/  ISETP.NE.AND P0, PT, R37, RZ, PT ;  /* 0x000000ff2500720c */ /* 0x000fe40003f05270 */
[C---:B------:R-:W-:Y:S02]  /*1c50*/  ISETP.GT.U32.AND P1, PT, R43.reuse, 0x3bffffff, PT ;  /* 0x3bffffff2b00780c */ /* 0x040fe40003f24070 */
[----:B------:R-:W-:Y:S02]  /*1c60*/  ISETP.LT.U32.AND P0, PT, R43, 0x3c000000, !P0 ;  /* 0x3c0000002b00780c */ /* 0x000fe40004701070 */
[----:B------:R-:W-:Y:S02]  /*1c70*/  SEL R3, R39, R38, P1 ;  /* 0x0000002627037207 */ /* 0x000fe40000800000 */
[----:B------:R-:W-:-:S09]  /*1c80*/  PRMT R0, RZ, 0x7610, R0 ;  /* 0x00007610ff007816 */ /* 0x000fd20000000000 */
[----:B------:R-:W-:-:S04]  /*1c90*/  @!P0 LOP3.LUT R3, R3, R36, RZ, 0xfc, !PT ;  /* 0x0000002403038212 */ /* 0x000fc800078efcff */
[----:B------:R-:W-:-:S07]  /*1ca0*/  @!P0 PRMT R0, R3, 0x7610, R0 ;  /* 0x0000761003008816 */ /* 0x000fce0000000000 */
.L_x_1851:
[----:B------:R4:W-:Y:S01]  /*1cb0*/  STG.E.U8 desc[UR36][R4.64], R0 ;  /* 0x0000000004007986 */ /* 0x0009e2000c101124 */
[----:B------:R-:W-:Y:S05]  /*1cc0*/  BRA `(.L_x_1836) ;  /* 0x0000000000a87947 */ /* 0x000fea0003800000 */
.L_x_1849:
[----:B------:R-:W-:Y:S01]  /*1cd0*/  ISETP.GT.U32.AND P0, PT, R43, 0x477fffff, PT ;  /* 0x477fffff2b00780c */ /* 0x000fe20003f04070 */
[----:B------:R-:W-:-:S12]  /*1ce0*/  IMAD.MOV.U32 R0, RZ, RZ, 0x80 ;  /* 0x00000080ff007424 */ /* 0x000fd800078e00ff */
        /* <DEDUP_REMOVED lines=8> */
.L_x_1852:
[----:B------:R5:W-:Y:S01]  /*1d70*/  STG.E.U8 desc[UR36][R4.64], R0 ;  /* 0x0000000004007986 */ /* 0x000be2000c101124 */
[----:B------:R-:W-:Y:S05]  /*1d80*/  BRA `(.L_x_1836) ;  /* 0x0000000000787947 */ /* 0x000fea0003800000 */
.L_x_1848:
[----:B------:R-:W-:-:S13]  /*1d90*/  ISETP.NE.AND P0, PT, R0, 0x1c, PT ;  /* 0x0000001c0000780c */ /* 0x000fda0003f05270 */
[----:B------:R-:W-:Y:S05]  /*1da0*/  @!P0 BRA `(.L_x_1853) ;  /* 0x00000000006c8947 */ /* 0x000fea0003800000 */
[----:B------:R-:W-:-:S13]  /*1db0*/  ISETP.NE.AND P0, PT, R0, 0x1d, PT ;  /* 0x0000001d0000780c */ /* 0x000fda0003f05270 */
[----:B------:R-:W-:Y:S05]  /*1dc0*/  @!P0 BRA `(.L_x_1854) ;  /* 0x00000000005c8947 */ /* 0x000fea0003800000 */
[----:B------:R-:W-:-:S13]  /*1dd0*/  ISETP.NE.AND P0, PT, R0, 0x2c, PT ;  /* 0x0000002c0000780c */ /* 0x000fda0003f05270 */
[----:B------:R-:W-:Y:S05]  /*1de0*/  @!P0 BRA `(.L_x_1855) ;  /* 0x0000000000448947 */ /* 0x000fea0003800000 */
.L_x_1835:
        /* <DEDUP_REMOVED lines=16> */
.L_x_1856:
[----:B------:R-:W-:Y:S05]  /*1ef0*/  BRA `(.L_x_1836) ;  /* 0x00000000001c7947 */ /* 0x000fea0003800000 */
.L_x_1855:
[----:B------:R-:W-:-:S04]  /*1f00*/  ISETP.NE.AND P0, PT, R42, 0xff, PT ;  /* 0x000000ff2a00780c */ /* 0x000fc80003f05270 */
[----:B------:R-:W-:-:S05]  /*1f10*/  SEL R3, R41, 0xffff, P0 ;  /* 0x0000ffff29037807 */ /* 0x000fca0000000000 */
[----:B------:R2:W-:Y:S01]  /*1f20*/  STG.E.U8 desc[UR36][R4.64], R3 ;  /* 0x0000000304007986 */ /* 0x0005e2000c101124 */
[----:B------:R-:W-:Y:S05]  /*1f30*/  BRA `(.L_x_1836) ;  /* 0x00000000000c7947 */ /* 0x000fea0003800000 */
.L_x_1854:
[----:B------:R1:W-:Y:S01]  /*1f40*/  STG.E.64 desc[UR36][R4.64], R46 ;  /* 0x0000002e04007986 */ /* 0x0003e2000c101b24 */
[----:B------:R-:W-:Y:S05]  /*1f50*/  BRA `(.L_x_1836) ;  /* 0x0000000000047947 */ /* 0x000fea0003800000 */
.L_x_1853:
[----:B------:R0:W-:Y:S02]  /*1f60*/  STG.E desc[UR36][R4.64], R40 ;  /* 0x0000002804007986 */ /* 0x0001e4000c101924 */
.L_x_1836:
[----:B------:R-:W-:-:S07]  /*1f70*/  VIADD R27, R27, 0x80 ;  /* 0x000000801b1b7836 */ /* 0x000fce0000000000 */
.L_x_1828:
[----:B------:R-:W-:Y:S05]  /*1f80*/  BSYNC.RECONVERGENT B6 ;  /* 0x0000000000067941 */ /* 0x000fea0003800200 */
.L_x_1827:
        /* <DEDUP_REMOVED lines=282> */
.L_x_1860:
[----:B------:R-:W-:Y:S01]  /*3130*/  MOV R4, R0 ;  /* 0x0000000000047202 */ /* 0x000fe20000000f00 */
[----:B------:R-:W-:-:S07]  /*3140*/  IMAD.MOV.U32 R5, RZ, RZ, RZ ;  /* 0x000000ffff057224 */ /* 0x000fce00078e00ff */
.L_x_1859:
        /* <DEDUP_REMOVED lines=16> */
.L_x_1864:
[----:B------:R0:W-:Y:S01]  /*3250*/  STG.E.U8 desc[UR36][R4.64], R26 ;  /* 0x0000001a04007986 */ /* 0x0001e2000c101124 */
[----:B------:R-:W-:Y:S05]  /*3260*/  BRA `(.L_x_1866) ;  /* 0x0000000800107947 */ /* 0x000fea0003800000 */
.L_x_1863:
        /* <DEDUP_REMOVED lines=8> */
.L_x_1868:
[----:B------:R0:W-:Y:S01]  /*32f0*/  STG.E desc[UR36][R4.64], R23 ;  /* 0x0000001704007986 */ /* 0x0001e2000c101924 */
[----:B------:R-:W-:Y:S05]  /*3300*/  BRA `(.L_x_1866) ;  /* 0x0000000400e87947 */ /* 0x000fea0003800000 */
.L_x_1867:
[----:B------:R0:W-:Y:S01]  /*3310*/  STG.E.U16 desc[UR36][R4.64], R23 ;  /* 0x0000001704007986 */ /* 0x0001e2000c101524 */
[----:B------:R-:W-:Y:S05]  /*3320*/  BRA `(.L_x_1866) ;  /* 0x0000000400e07947 */ /* 0x000fea0003800000 */
.L_x_1862:
        /* <DEDUP_REMOVED lines=8> */
.L_x_1870:
[----:B------:R-:W-:-:S05]  /*33b0*/  F2FP.F16.F32.PACK_AB R0, RZ, R30 ;  /* 0x0000001eff00723e */ /* 0x000fca00000000ff */
[----:B------:R0:W-:Y:S01]  /*33c0*/  STG.E.U16 desc[UR36][R4.64], R0 ;  /* 0x0000000004007986 */ /* 0x0001e2000c101524 */
[----:B------:R-:W-:Y:S05]  /*33d0*/  BRA `(.L_x_1866) ;  /* 0x0000000400b47947 */ /* 0x000fea0003800000 */
.L_x_1869:
        /* <DEDUP_REMOVED lines=9> */
.L_x_1872:
[----:B------:R-:W-:-:S04]  /*3470*/  F2FP.F16.F32.PACK_AB R0, RZ, R30 ;  /* 0x0000001eff00723e */ /* 0x000fc800000000ff */
[----:B------:R-:W-:-:S05]  /*3480*/  PRMT R0, R0, 0x5410, RZ ;  /* 0x0000541000007816 */ /* 0x000fca00000000ff */
[----:B------:R0:W-:Y:S01]  /*3490*/  STG.E desc[UR36][R4.64], R0 ;  /* 0x0000000004007986 */ /* 0x0001e2000c101924 */
[----:B------:R-:W-:Y:S05]  /*34a0*/  BRA `(.L_x_1866) ;  /* 0x0000000400807947 */ /* 0x000fea0003800000 */
.L_x_1871:
[----:B------:R0:W-:Y:S01]  /*34b0*/  STG.E.64 desc[UR36][R4.64], R16 ;  /* 0x0000001004007986 */ /* 0x0001e2000c101b24 */
[----:B------:R-:W-:Y:S05]  /*34c0*/  BRA `(.L_x_1866) ;  /* 0x0000000400787947 */ /* 0x000fea0003800000 */
.L_x_1861:
        /* <DEDUP_REMOVED lines=10> */
.L_x_1875:
[----:B------:R-:W-:-:S05]  /*3570*/  CS2R R18, SRZ ;  /* 0x0000000000127805 */ /* 0x000fca000001ff00 */
[----:B------:R0:W-:Y:S01]  /*3580*/  STG.E.128 desc[UR36][R4.64], R16 ;  /* 0x0000001004007986 */ /* 0x0001e2000c101d24 */
[----:B------:R-:W-:Y:S05]  /*3590*/  BRA `(.L_x_1866) ;  /* 0x0000000400447947 */ /* 0x000fea0003800000 */
.L_x_1874:
        /* <DEDUP_REMOVED lines=8> */
.L_x_1877:
[C---:B------:R-:W-:Y:S02]  /*3620*/  ISETP.GE.U32.AND P0, PT, R43.reuse, 0x38800000, PT ;  /* 0x388000002b00780c */ /* 0x040fe40003f06070 */
[----:B------:R-:W-:Y:S02]  /*3630*/  ISETP.GT.U32.AND P1, PT, R43, 0x477fffff, PT ;  /* 0x477fffff2b00780c */ /* 0x000fe40003f24070 */
[----:B------:R-:W-:-:S04]  /*3640*/  SEL R0, R2, R35, !P0 ;  /* 0x0000002302007207 */ /* 0x000fc80004000000 */
[----:B------:R-:W-:-:S04]  /*3650*/  SEL R3, R29, R0, P1 ;  /* 0x000000001d037207 */ /* 0x000fc80000800000 */
[----:B------:R-:W-:-:S05]  /*3660*/  LOP3.LUT R3, R3, R34, RZ, 0xfc, !PT ;  /* 0x0000002203037212 */ /* 0x000fca00078efcff */
[----:B------:R0:W-:Y:S01]  /*3670*/  STG.E.U8 desc[UR36][R4.64], R3 ;  /* 0x0000000304007986 */ /* 0x0001e2000c101124 */
[----:B------:R-:W-:Y:S05]  /*3680*/  BRA `(.L_x_1866) ;  /* 0x0000000400087947 */ /* 0x000fea0003800000 */
.L_x_1876:
[----:B------:R-:W-:-:S05]  /*3690*/  F2FP.BF16.F32.PACK_AB R0, RZ, R30 ;  /* 0x0000001eff00723e */ /* 0x000fca00000010ff */
[----:B------:R0:W-:Y:S01]  /*36a0*/  STG.E.U16 desc[UR36][R4.64], R0 ;  /* 0x0000000004007986 */ /* 0x0001e2000c101524 */
[----:B------:R-:W-:Y:S05]  /*36b0*/  BRA `(.L_x_1866) ;  /* 0x0000000000fc7947 */ /* 0x000fea0003800000 */
.L_x_1873:
        /* <DEDUP_REMOVED lines=10> */
.L_x_1880:
        /* <DEDUP_REMOVED lines=10> */
.L_x_1881:
[----:B------:R4:W-:Y:S01]  /*3800*/  STG.E.U8 desc[UR36][R4.64], R0 ;  /* 0x0000000004007986 */ /* 0x0009e2000c101124 */
[----:B------:R-:W-:Y:S05]  /*3810*/  BRA `(.L_x_1866) ;  /* 0x0000000000a47947 */ /* 0x000fea0003800000 */
.L_x_1879:
        /* <DEDUP_REMOVED lines=10> */
.L_x_1882:
[----:B------:R5:W-:Y:S01]  /*38c0*/  STG.E.U8 desc[UR36][R4.64], R0 ;  /* 0x0000000004007986 */ /* 0x000be2000c101124 */
[----:B------:R-:W-:Y:S05]  /*38d0*/  BRA `(.L_x_1866) ;  /* 0x0000000000747947 */ /* 0x000fea0003800000 */
.L_x_1878:
        /* <DEDUP_REMOVED lines=9> */
.L_x_1865:
        /* <DEDUP_REMOVED lines=16> */
.L_x_1885:
[----:B------:R-:W-:Y:S05]  /*3a70*/  BRA `(.L_x_1866) ;  /* 0x00000000000c7947 */ /* 0x000fea0003800000 */
.L_x_1884:
[----:B------:R1:W-:Y:S01]  /*3a80*/  STG.E.64 desc[UR36][R4.64], R46 ;  /* 0x0000002e04007986 */ /* 0x0003e2000c101b24 */
[----:B------:R-:W-:Y:S05]  /*3a90*/  BRA `(.L_x_1866) ;  /* 0x0000000000047947 */ /* 0x000fea0003800000 */
.L_x_1883:
[----:B------:R0:W-:Y:S02]  /*3aa0*/  STG.E desc[UR36][R4.64], R40 ;  /* 0x0000002804007986 */ /* 0x0001e4000c101924 */
.L_x_1866:
[----:B------:R-:W-:-:S07]  /*3ab0*/  VIADD R27, R27, 0x80 ;  /* 0x000000801b1b7836 */ /* 0x000fce0000000000 */
.L_x_1858:
[----:B------:R-:W-:Y:S05]  /*3ac0*/  BSYNC.RECONVERGENT B6 ;  /* 0x0000000000067941 */ /* 0x000fea0003800200 */
.L_x_1857:
        /* <DEDUP_REMOVED lines=282> */
.L_x_1889:
[----:B------:R-:W-:Y:S01]  /*4c70*/  MOV R4, R0 ;  /* 0x0000000000047202 */ /* 0x000fe20000000f00 */
[----:B------:R-:W-:-:S07]  /*4c80*/  IMAD.MOV.U32 R5, RZ, RZ, RZ ;  /* 0x000000ffff057224 */ /* 0x000fce00078e00ff */
.L_x_1888:
        /* <DEDUP_REMOVED lines=16> */
.L_x_1893:
[----:B------:R3:W-:Y:S01]  /*4d90*/  STG.E.U8 desc[UR36][R4.64], R26 ;  /* 0x0000001a04007986 */ /* 0x0007e2000c101124 */
[----:B------:R-:W-:Y:S05]  /*4da0*/  BRA `(.L_x_1895) ;  /* 0x0000000800107947 */ /* 0x000fea0003800000 */
.L_x_1892:
        /* <DEDUP_REMOVED lines=8> */
.L_x_1897:
[----:B------:R1:W-:Y:S01]  /*4e30*/  STG.E desc[UR36][R4.64], R23 ;  /* 0x0000001704007986 */ /* 0x0003e2000c101924 */
[----:B------:R-:W-:Y:S05]  /*4e40*/  BRA `(.L_x_1895) ;  /* 0x0000000400e87947 */ /* 0x000fea0003800000 */
.L_x_1896:
[----:B------:R2:W-:Y:S01]  /*4e50*/  STG.E.U16 desc[UR36][R4.64], R23 ;  /* 0x0000001704007986 */ /* 0x0005e2000c101524 */
[----:B------:R-:W-:Y:S05]  /*4e60*/  BRA `(.L_x_1895) ;  /* 0x0000000400e07947 */ /* 0x000fea0003800000 */
.L_x_1891:
        /* <DEDUP_REMOVED lines=8> */
.L_x_1899:
[----:B------:R-:W-:-:S05]  /*4ef0*/  F2FP.F16.F32.PACK_AB R0, RZ, R30 ;  /* 0x0000001eff00723e */ /* 0x000fca00000000ff */
[----:B------:R0:W-:Y:S01]  /*4f00*/  STG.E.U16 desc[UR36][R4.64], R0 ;  /* 0x0000000004007986 */ /* 0x0001e2000c101524 */
[----:B------:R-:W-:Y:S05]  /*4f10*/  BRA `(.L_x_1895) ;  /* 0x0000000400b47947 */ /* 0x000fea0003800000 */
.L_x_1898:
        /* <DEDUP_REMOVED lines=9> */
.L_x_1901:
[----:B------:R-:W-:-:S04]  /*4fb0*/  F2FP.F16.F32.PACK_AB R0, RZ, R30 ;  /* 0x0000001eff00723e */ /* 0x000fc800000000ff */
[----:B------:R-:W-:-:S05]  /*4fc0*/  PRMT R0, R0, 0x5410, RZ ;  /* 0x0000541000007816 */ /* 0x000fca00000000ff */
[----:B------:R0:W-:Y:S01]  /*4fd0*/  STG.E desc[UR36][R4.64], R0 ;  /* 0x0000000004007986 */ /* 0x0001e2000c101924 */
[----:B------:R-:W-:Y:S05]  /*4fe0*/  BRA `(.L_x_1895) ;  /* 0x0000000400807947 */ /* 0x000fea0003800000 */
.L_x_1900:
[----:B------:R5:W-:Y:S01]  /*4ff0*/  STG.E.64 desc[UR36][R4.64], R16 ;  /* 0x0000001004007986 */ /* 0x000be2000c101b24 */
[----:B------:R-:W-:Y:S05]  /*5000*/  BRA `(.L_x_1895) ;  /* 0x0000000400787947 */ /* 0x000fea0003800000 */
.L_x_1890:
        /* <DEDUP_REMOVED lines=10> */
.L_x_1904:
[----:B------:R-:W-:-:S05]  /*50b0*/  CS2R R18, SRZ ;  /* 0x0000000000127805 */ /* 0x000fca000001ff00 */
[----:B------:R0:W-:Y:S01]  /*50c0*/  STG.E.128 desc[UR36][R4.64], R16 ;  /* 0x0000001004007986 */ /* 0x0001e2000c101d24 */
[----:B------:R-:W-:Y:S05]  /*50d0*/  BRA `(.L_x_1895) ;  /* 0x0000000400447947 */ /* 0x000fea0003800000 */
.L_x_1903:
        /* <DEDUP_REMOVED lines=8> */
.L_x_1906:
[C---:B------:R-:W-:Y:S02]  /*5160*/  ISETP.GE.U32.AND P0, PT, R43.reuse, 0x38800000, PT ;  /* 0x388000002b00780c */ /* 0x040fe40003f06070 */
[----:B------:R-:W-:Y:S02]  /*5170*/  ISETP.GT.U32.AND P1, PT, R43, 0x477fffff, PT ;  /* 0x477fffff2b00780c */ /* 0x000fe40003f24070 */
[----:B------:R-:W-:-:S04]  /*5180*/  SEL R0, R2, R35, !P0 ;  /* 0x0000002302007207 */ /* 0x000fc80004000000 */
[----:B------:R-:W-:-:S04]  /*5190*/  SEL R3, R29, R0, P1 ;  /* 0x000000001d037207 */ /* 0x000fc80000800000 */
[----:B------:R-:W-:-:S05]  /*51a0*/  LOP3.LUT R3, R3, R34, RZ, 0xfc, !PT ;  /* 0x0000002203037212 */ /* 0x000fca00078efcff */
[----:B------:R0:W-:Y:S01]  /*51b0*/  STG.E.U8 desc[UR36][R4.64], R3 ;  /* 0x0000000304007986 */ /* 0x0001e2000c101124 */
[----:B------:R-:W-:Y:S05]  /*51c0*/  BRA `(.L_x_1895) ;  /* 0x0000000400087947 */ /* 0x000fea0003800000 */
.L_x_1905:
[----:B------:R-:W-:-:S05]  /*51d0*/  F2FP.BF16.F32.PACK_AB R0, RZ, R30 ;  /* 0x0000001eff00723e */ /* 0x000fca00000010ff */
[----:B------:R0:W-:Y:S01]  /*51e0*/  STG.E.U16 desc[UR36][R4.64], R0 ;  /* 0x0000000004007986 */ /* 0x0001e2000c101524 */
[----:B------:R-:W-:Y:S05]  /*51f0*/  BRA `(.L_x_1895) ;  /* 0x0000000000fc7947 */ /* 0x000fea0003800000 */
.L_x_1902:
        /* <DEDUP_REMOVED lines=10> */
.L_x_1909:
        /* <DEDUP_REMOVED lines=10> */
.L_x_1910:
[----:B------:R0:W-:Y:S01]  /*5340*/  STG.E.U8 desc[UR36][R4.64], R0 ;  /* 0x0000000004007986 */ /* 0x0001e2000c101124 */
[----:B------:R-:W-:Y:S05]  /*5350*/  BRA `(.L_x_1895) ;  /* 0x0000000000a47947 */ /* 0x000fea0003800000 */
.L_x_1908:
        /* <DEDUP_REMOVED lines=10> */
.L_x_1911:
[----:B------:R0:W-:Y:S01]  /*5400*/  STG.E.U8 desc[UR36][R4.64], R0 ;  /* 0x0000000004007986 */ /* 0x0001e2000c101124 */
[----:B------:R-:W-:Y:S05]  /*5410*/  BRA `(.L_x_1895) ;  /* 0x0000000000747947 */ /* 0x000fea0003800000 */
.L_x_1907:
        /* <DEDUP_REMOVED lines=9> */
.L_x_1894:
        /* <DEDUP_REMOVED lines=16> */
.L_x_1914:
[----:B------:R-:W-:Y:S05]  /*55b0*/  BRA `(.L_x_1895) ;  /* 0x00000000000c7947 */ /* 0x000fea0003800000 */
.L_x_1913:
[----:B------:R0:W-:Y:S01]  /*55c0*/  STG.E.64 desc[UR36][R4.64], R46 ;  /* 0x0000002e04007986 */ /* 0x0001e2000c101b24 */
[----:B------:R-:W-:Y:S05]  /*55d0*/  BRA `(.L_x_1895) ;  /* 0x0000000000047947 */ /* 0x000fea0003800000 */
.L_x_1912:
[----:B------:R0:W-:Y:S02]  /*55e0*/  STG.E desc[UR36][R4.64], R40 ;  /* 0x0000002804007986 */ /* 0x0001e4000c101924 */
.L_x_1895:
[----:B------:R-:W-:-:S07]  /*55f0*/  VIADD R27, R27, 0x80 ;  /* 0x000000801b1b7836 */ /* 0x000fce0000000000 */
.L_x_1887:
[----:B------:R-:W-:Y:S05]  /*5600*/  BSYNC.RECONVERGENT B6 ;  /* 0x0000000000067941 */ /* 0x000fea0003800200 */
.L_x_1886:
        /* <DEDUP_REMOVED lines=281> */
.L_x_1916:
[----:B------:R-:W-:Y:S01]  /*67a0*/  IMAD.MOV.U32 R4, RZ, RZ, R0 ;  /* 0x000000ffff047224 */ /* 0x000fe200078e0000 */
[----:B------:R-:W-:-:S07]  /*67b0*/  MOV R5, RZ ;  /* 0x000000ff00057202 */ /* 0x000fce0000000f00 */
.L_x_1915:
        /* <DEDUP_REMOVED lines=14> */
[----:B------:R-:W-:Y:S01]  /*68a0*/  STG.E.U8 desc[UR36][R4.64], R23 ;  /* 0x0000001704007986 */ /* 0x000fe2000c101124 */
[----:B------:R-:W-:Y:S05]  /*68b0*/  EXIT ;  /* 0x000000000000794d */ /* 0x000fea0003800000 */
.L_x_1920:
[----:B------:R-:W-:Y:S01]  /*68c0*/  STG.E.U8 desc[UR36][R4.64], R26 ;  /* 0x0000001a04007986 */ /* 0x000fe2000c101124 */
[----:B------:R-:W-:Y:S05]  /*68d0*/  EXIT ;  /* 0x000000000000794d */ /* 0x000fea0003800000 */
.L_x_1919:
        /* <DEDUP_REMOVED lines=8> */
.L_x_1923:
[----:B------:R-:W-:Y:S01]  /*6960*/  STG.E desc[UR36][R4.64], R23 ;  /* 0x0000001704007986 */ /* 0x000fe2000c101924 */
[----:B------:R-:W-:Y:S05]  /*6970*/  EXIT ;  /* 0x000000000000794d */ /* 0x000fea0003800000 */
.L_x_1922:
[----:B------:R-:W-:Y:S01]  /*6980*/  STG.E.U16 desc[UR36][R4.64], R23 ;  /* 0x0000001704007986 */ /* 0x000fe2000c101524 */
[----:B------:R-:W-:Y:S05]  /*6990*/  EXIT ;  /* 0x000000000000794d */ /* 0x000fea0003800000 */
.L_x_1918:
        /* <DEDUP_REMOVED lines=8> */
.L_x_1925:
[----:B------:R-:W-:-:S05]  /*6a20*/  F2FP.F16.F32.PACK_AB R30, RZ, R30 ;  /* 0x0000001eff1e723e */ /* 0x000fca00000000ff */
[----:B------:R-:W-:Y:S01]  /*6a30*/  STG.E.U16 desc[UR36][R4.64], R30 ;  /* 0x0000001e04007986 */ /* 0x000fe2000c101524 */
[----:B------:R-:W-:Y:S05]  /*6a40*/  EXIT ;  /* 0x000000000000794d */ /* 0x000fea0003800000 */
.L_x_1924:
        /* <DEDUP_REMOVED lines=9> */
.L_x_1927:
[----:B------:R-:W-:-:S04]  /*6ae0*/  F2FP.F16.F32.PACK_AB R30, RZ, R30 ;  /* 0x0000001eff1e723e */ /* 0x000fc800000000ff */
[----:B------:R-:W-:-:S05]  /*6af0*/  PRMT R30, R30, 0x5410, RZ ;  /* 0x000054101e1e7816 */ /* 0x000fca00000000ff */
[----:B------:R-:W-:Y:S01]  /*6b00*/  STG.E desc[UR36][R4.64], R30 ;  /* 0x0000001e04007986 */ /* 0x000fe2000c101924 */
[----:B------:R-:W-:Y:S05]  /*6b10*/  EXIT ;  /* 0x000000000000794d */ /* 0x000fea0003800000 */
.L_x_1926:
[----:B------:R-:W-:Y:S01]  /*6b20*/  STG.E.64 desc[UR36][R4.64], R16 ;  /* 0x0000001004007986 */ /* 0x000fe2000c101b24 */
[----:B------:R-:W-:Y:S05]  /*6b30*/  EXIT ;  /* 0x000000000000794d */ /* 0x000fea0003800000 */
.L_x_1917:
        /* <DEDUP_REMOVED lines=10> */
.L_x_1930:
[----:B------:R-:W-:-:S05]  /*6be0*/  CS2R R18, SRZ ;  /* 0x0000000000127805 */ /* 0x000fca000001ff00 */
[----:B------:R-:W-:Y:S01]  /*6bf0*/  STG.E.128 desc[UR36][R4.64], R16 ;  /* 0x0000001004007986 */ /* 0x000fe2000c101d24 */
[----:B------:R-:W-:Y:S05]  /*6c00*/  EXIT ;  /* 0x000000000000794d */ /* 0x000fea0003800000 */
.L_x_1929:
[----:B------:R-:W-:-:S13]  /*6c10*/  ISETP.NE.AND P0, PT, R0, 0xf, PT ;  /* 0x0000000f0000780c */ /* 0x000fda0003f05270 */
[----:B------:R-:W-:Y:S05]  /*6c20*/  @!P0 BRA `(.L_x_1931) ;  /* 0x0000000000308947 */ /* 0x000fea0003800000 */
[----:B------:R-:W-:-:S13]  /*6c30*/  ISETP.NE.AND P0, PT, R0, 0x17, PT ;  /* 0x000000170000780c */ /* 0x000fda0003f05270 */
[----:B------:R-:W-:Y:S05]  /*6c40*/  @!P0 BRA `(.L_x_1932) ;  /* 0x0000000000108947 */ /* 0x000fea0003800000 */
[----:B------:R-:W-:-:S13]  /*6c50*/  ISETP.NE.AND P0, PT, R0, 0x18, PT ;  /* 0x000000180000780c */ /* 0x000fda0003f05270 */
[----:B------:R-:W-:Y:S05]  /*6c60*/  @P0 BRA `(.L_x_1921) ;  /* 0x0000000000d80947 */ /* 0x000fea0003800000 */
[----:B------:R-:W-:Y:S01]  /*6c70*/  STG.E.U8 desc[UR36][R4.64], R28 ;  /* 0x0000001c04007986 */ /* 0x000fe2000c101124 */
[----:B------:R-:W-:Y:S05]  /*6c80*/  EXIT ;  /* 0x000000000000794d */ /* 0x000fea0003800000 */
.L_x_1932:
[C---:B------:R-:W-:Y:S02]  /*6c90*/  ISETP.GT.U32.AND P1, PT, R43.reuse, 0x477fffff, PT ;  /* 0x477fffff2b00780c */ /* 0x040fe40003f24070 */
[----:B------:R-:W-:-:S11]  /*6ca0*/  ISETP.GE.U32.AND P0, PT, R43, 0x38800000, PT ;  /* 0x388000002b00780c */ /* 0x000fd60003f06070 */
[----:B------:R-:W-:-:S04]  /*6cb0*/  @!P1 SEL R29, R2, R35, !P0 ;  /* 0x00000023021d9207 */ /* 0x000fc80004000000 */
[----:B------:R-:W-:-:S05]  /*6cc0*/  LOP3.LUT R29, R29, R34, RZ, 0xfc, !PT ;  /* 0x000000221d1d7212 */ /* 0x000fca00078efcff */
[----:B------:R-:W-:Y:S01]  /*6cd0*/  STG.E.U8 desc[UR36][R4.64], R29 ;  /* 0x0000001d04007986 */ /* 0x000fe2000c101124 */
[----:B------:R-:W-:Y:S05]  /*6ce0*/  EXIT ;  /* 0x000000000000794d */ /* 0x000fea0003800000 */
.L_x_1931:
[----:B------:R-:W-:-:S05]  /*6cf0*/  F2FP.BF16.F32.PACK_AB R30, RZ, R30 ;  /* 0x0000001eff1e723e */ /* 0x000fca00000010ff */
[----:B------:R-:W-:Y:S01]  /*6d00*/  STG.E.U16 desc[UR36][R4.64], R30 ;  /* 0x0000001e04007986 */ /* 0x000fe2000c101524 */
[----:B------:R-:W-:Y:S05]  /*6d10*/  EXIT ;  /* 0x000000000000794d */ /* 0x000fea0003800000 */
.L_x_1928:
        /* <DEDUP_REMOVED lines=8> */
[----:B------:R-:W-:Y:S01]  /*6da0*/  STG.E.U16 desc[UR36][R4.64], R40 ;  /* 0x0000002804007986 */ /* 0x000fe2000c101524 */
[----:B------:R-:W-:Y:S05]  /*6db0*/  EXIT ;  /* 0x000000000000794d */ /* 0x000fea0003800000 */
.L_x_1935:
[----:B------:R-:W-:Y:S02]  /*6dc0*/  ISETP.GT.U32.AND P0, PT, R43, 0x437fffff, PT ;  /* 0x437fffff2b00780c */ /* 0x000fe40003f04070 */
[----:B------:R-:W-:-:S11]  /*6dd0*/  MOV R2, 0x80 ;  /* 0x0000008000027802 */ /* 0x000fd60000000f00 */
        /* <DEDUP_REMOVED lines=8> */
.L_x_1936:
[----:B------:R-:W-:Y:S01]  /*6e60*/  STG.E.U8 desc[UR36][R4.64], R2 ;  /* 0x0000000204007986 */ /* 0x000fe2000c101124 */
[----:B------:R-:W-:Y:S05]  /*6e70*/  EXIT ;  /* 0x000000000000794d */ /* 0x000fea0003800000 */
.L_x_1934:
        /* <DEDUP_REMOVED lines=10> */
.L_x_1937:
[----:B------:R-:W-:Y:S01]  /*6f20*/  STG.E.U8 desc[UR36][R4.64], R2 ;  /* 0x0000000204007986 */ /* 0x000fe2000c101124 */
[----:B------:R-:W-:Y:S05]  /*6f30*/  EXIT ;  /* 0x000000000000794d */ /* 0x000fea0003800000 */
.L_x_1933:
        /* <DEDUP_REMOVED lines=9> */
.L_x_1921:
        /* <DEDUP_REMOVED lines=16> */
.L_x_1940:
[----:B------:R-:W-:Y:S05]  /*70d0*/  EXIT ;  /* 0x000000000000794d */ /* 0x000fea0003800000 */
.L_x_1939:
[----:B------:R-:W-:Y:S01]  /*70e0*/  STG.E.64 desc[UR36][R4.64], R46 ;  /* 0x0000002e04007986 */ /* 0x000fe2000c101b24 */
[----:B------:R-:W-:Y:S05]  /*70f0*/  EXIT ;  /* 0x000000000000794d */ /* 0x000fea0003800000 */
.L_x_1938:
[----:B------:R-:W-:Y:S01]  /*7100*/  STG.E desc[UR36][R4.64], R40 ;  /* 0x0000002804007986 */ /* 0x000fe2000c101924 */
[----:B------:R-:W-:Y:S05]  /*7110*/  EXIT ;  /* 0x000000000000794d */ /* 0x000fea0003800000 */
.L_x_1941:
        /* <DEDUP_REMOVED lines=14> */
.L_x_7302:


//--------------------- .text._ZN2at6native27unrolled_elementwise_kernelINS0_11FillFunctorIN3c1013Float8_e4m3fnEEESt5arrayIPcLm1EELi4E23TrivialOffsetCalculatorILi0EjES9_ILi1EjENS0_6memory12LoadWithCastILi0EEENSC_13StoreWithCastILi1EEEEEviT_T0_T2_T3_T4_T5_ --------------------------
	.section	.text._ZN2at6native27unrolled_elementwise_kernelINS0_11FillFunctorIN3c1013Float8_e4m3fnEEESt5arrayIPcLm1EELi4E23TrivialOffsetCalculatorILi0EjES9_ILi1EjENS0_6memory12LoadWithCastILi0EEENSC_13StoreWithCastILi1EEEEEviT_T0_T2_T3_T4_T5_,"ax",@progbits
	.align	128
        .global         _ZN2at6native27unrolled_elementwise_kernelINS0_11FillFunctorIN3c1013Float8_e4m3fnEEESt5arrayIPcLm1EELi4E23TrivialOffsetCalculatorILi0EjES9_ILi1EjENS0_6memory12LoadWithCastILi0EEENSC_13StoreWithCastILi1EEEEEviT_T0_T2_T3_T4_T5_
        .type           _ZN2at6native27unrolled_elementwise_kernelINS0_11FillFunctorIN3c1013Float8_e4m3fnEEESt5arrayIPcLm1EELi4E23TrivialOffsetCalculatorILi0EjES9_ILi1EjENS0_6memory12LoadWithCastILi0EEENSC_13StoreWithCastILi1EEEEEviT_T0_T2_T3_T4_T5_,@function
        .size           _ZN2at6native27unrolled_elementwise_kernelINS0_11FillFunctorIN3c1013Float8_e4m3fnEEESt5arrayIPcLm1EELi4E23TrivialOffsetCalculatorILi0EjES9_ILi1EjENS0_6memory12LoadWithCastILi0EEENSC_13StoreWithCastILi1EEEEEviT_T0_T2_T3_T4_T5_,(.L_x_7303 - _ZN2at6native27unrolled_elementwise_kernelINS0_11FillFunctorIN3c1013Float8_e4m3fnEEESt5arrayIPcLm1EELi4E23TrivialOffsetCalculatorILi0EjES9_ILi1EjENS0_6memory12LoadWithCastILi0EEENSC_13StoreWithCastILi1EEEEEviT_T0_T2_T3_T4_T5_)
        .other          _ZN2at6native27unrolled_elementwise_kernelINS0_11FillFunctorIN3c1013Float8_e4m3fnEEESt5arrayIPcLm1EELi4E23TrivialOffsetCalculatorILi0EjES9_ILi1EjENS0_6memory12LoadWithCastILi0EEENSC_13StoreWithCastILi1EEEEEviT_T0_T2_T3_T4_T5_,@"STO_CUDA_ENTRY STV_DEFAULT"
_ZN2at6native27unrolled_elementwise_kernelINS0_11FillFunctorIN3c1013Float8_e4m3fnEEESt5arrayIPcLm1EELi4E23TrivialOffsetCalculatorILi0EjES9_ILi1EjENS0_6memory12LoadWithCastILi0EEENSC_13StoreWithCastILi1EEEEEviT_T0_T2_T3_T4_T5_:
.text._ZN2at6native27unrolled_elementwise_kernelINS0_11FillFunctorIN3c1013Float8_e4m3fnEEESt5arrayIPcLm1EELi4E23TrivialOffsetCalculatorILi0EjES9_ILi1EjENS0_6memory12LoadWithCastILi0EEENSC_13StoreWithCastILi1EEEEEviT_T0_T2_T3_T4_T5_:
[----:B------:R-:W0:Y:S01]  /*0000*/  LDC R1, c[0x0][0x37c] ;  /* 0x0000df00ff017b82 */ /* 0x000e220000000800 */
[----:B------:R-:W1:Y:S07]  /*0010*/  S2R R16, SR_CTAID.X ;  /* 0x0000000000107919 */ /* 0x000e6e0000002500 */
[----:B------:R-:W1:Y:S01]  /*0020*/  LDC R17, c[0x0][0x380] ;  /* 0x0000e000ff117b82 */ /* 0x000e620000000800 */
[----:B------:R-:W2:Y:S01]  /*0030*/  LDCU.U8 UR4, c[0x0][0x384] ;  /* 0x00007080ff0477ac */ /* 0x000ea20008000000 */
[----:B------:R-:W-:Y:S01]  /*0040*/  BSSY.RECONVERGENT B6, `(.L_x_1942) ;  /* 0x0000211000067945 */ /* 0x000fe20003800200 */
[----:B------:R-:W3:Y:S01]  /*0050*/  S2R R19, SR_TID.X ;  /* 0x0000000000137919 */ /* 0x000ee20000002100 */
[----:B------:R-:W4:Y:S01]  /*0060*/  LDCU.64 UR36, c[0x0][0x358] ;  /* 0x00006b00ff2477ac */ /* 0x000f220008000a00 */
[----:B------:R-:W5:Y:S01]  /*0070*/  LDCU.U8 UR38, c[0x0][0x39c] ;  /* 0x00007380ff2677ac */ /* 0x000f620008000000 */
[----:B--2---:R-:W-:-:S02]  /*0080*/  IMAD.U32 R18, RZ, RZ, UR4 ;  /* 0x00000004ff127e24 */ /* 0x004fc4000f8e00ff */
[----:B-1----:R-:W-:-:S05]  /*0090*/  IMAD R17, R16, -0x200, R17 ;  /* 0xfffffe0010117824 */ /* 0x002fca00078e0211 */
[----:B---3--:R-:W-:-:S13]  /*00a0*/  ISETP.GE.AND P0, PT, R19, R17, PT ;  /* 0x000000111300720c */ /* 0x008fda0003f06270 */
[----:B0---45:R-:W-:Y:S05]  /*00b0*/  @P0 BRA `(.L_x_1943) ;  /* 0x0000002000240947 */ /* 0x031fea0003800000 */
        /* <DEDUP_REMOVED lines=18> */
[----:B------:R-:W-:Y:S02]  /*01e0*/  IMAD.SHL.U32 R0, R18, 0x1000000, RZ ;  /* 0x0100000012007824 */ /* 0x000fe400078e00ff */
[----:B------:R-:W-:-:S03]  /*01f0*/  IMAD.MOV.U32 R6, RZ, RZ, 0x1f ;  /* 0x0000001fff067424 */ /* 0x000fc600078e00ff */
[C---:B------:R-:W-:Y:S02]  /*0200*/  LOP3.LUT R4, R0.reuse, 0x7f000000, RZ, 0xc0, !PT ;  /* 0x7f00000000047812 */ /* 0x040fe400078ec0ff */
[----:B------:R-:W-:Y:S02]  /*0210*/  LOP3.LUT P0, RZ, R0, 0x7f000000, RZ, 0xc0, !PT ;  /* 0x7f00000000ff7812 */ /* 0x000fe4000780c0ff */
[----:B------:R-:W0:Y:S02]  /*0220*/  FLO.U32 R5, R4 ;  /* 0x0000000400057300 */ /* 0x000e2400000e0000 */
[----:B0-----:R-:W-:-:S05]  /*0230*/  IMAD.MOV R5, RZ, RZ, -R5 ;  /* 0x000000ffff057224 */ /* 0x001fca00078e0a05 */
[----:B------:R-:W-:-:S05]  /*0240*/  VIADDMNMX.U32 R5, R5, R6, 0x4, !PT ;  /* 0x0000000405057446 */ /* 0x000fca0007800006 */
[----:B------:R-:W-:-:S04]  /*0250*/  VIADD R5, R5, 0xfffffffc ;  /* 0xfffffffc05057836 */ /* 0x000fc80000000000 */
[----:B------:R-:W-:Y:S01]  /*0260*/  IMAD.SHL.U32 R7, R5, 0x800000, RZ ;  /* 0x0080000005077824 */ /* 0x000fe200078e00ff */
[C---:B------:R-:W-:Y:S01]  /*0270*/  SHF.L.U32 R6, R4.reuse, R5, RZ ;  /* 0x0000000504067219 */ /* 0x040fe200000006ff */
[----:B------:R-:W-:-:S03]  /*0280*/  VIADD R5, R4, 0x1000000 ;  /* 0x0100000004057836 */ /* 0x000fc60000000000 */
[----:B------:R-:W-:Y:S02]  /*0290*/  LEA.HI R6, R6, -R7, RZ, 0x1c ;  /* 0x8000000706067211 */ /* 0x000fe400078fe0ff */
[----:B------:R-:W-:-:S03]  /*02a0*/  SHF.R.S32.HI R5, RZ, 0x8, R5 ;  /* 0x00000008ff057819 */ /* 0x000fc60000011405 */
[----:B------:R-:W-:-:S05]  /*02b0*/  VIADD R6, R6, 0x3c000000 ;  /* 0x3c00000006067836 */ /* 0x000fca0000000000 */
[----:B------:R-:W-:-:S04]  /*02c0*/  LOP3.LUT R5, R6, 0x7f800000, R5, 0xf8, !PT ;  /* 0x7f80000006057812 */ /* 0x000fc800078ef805 */
[----:B------:R-:W-:-:S04]  /*02d0*/  SEL R5, R5, RZ, P0 ;  /* 0x000000ff05057207 */ /* 0x000fc80000000000 */
[----:B------:R-:W-:-:S06]  /*02e0*/  LOP3.LUT R5, R5, 0x80000000, R0, 0xf8, !PT ;  /* 0x8000000005057812 */ /* 0x000fcc00078ef800 */
[----:B------:R-:W0:Y:S02]  /*02f0*/  F2I.FTZ.TRUNC.NTZ R5, R5 ;  /* 0x0000000500057305 */ /* 0x000e24000021f100 */
[----:B0-----:R4:W-:Y:S01]  /*0300*/  STG.E.U8 desc[UR36][R2.64], R5 ;  /* 0x0000000502007986 */ /* 0x0019e2000c101124 */
[----:B------:R-:W-:Y:S05]  /*0310*/  BRA `(.L_x_1943) ;  /* 0x0000001c008c7947 */ /* 0x000fea0003800000 */
.L_x_1947:
        /* <DEDUP_REMOVED lines=17> */
[----:B------:R-:W0:Y:S02]  /*0430*/  F2I.S64.TRUNC R4, R5 ;  /* 0x0000000500047311 */ /* 0x000e24000020d900 */
[----:B0-----:R3:W-:Y:S01]  /*0440*/  STG.E.U8 desc[UR36][R2.64], R4 ;  /* 0x0000000402007986 */ /* 0x0017e2000c101124 */
[----:B------:R-:W-:Y:S05]  /*0450*/  BRA `(.L_x_1943) ;  /* 0x0000001c003c7947 */ /* 0x000fea0003800000 */
.L_x_1946:
[----:B------:R-:W-:-:S09]  /*0460*/  UISETP.NE.AND UP0, UPT, UR4, 0x2, UPT ;  /* 0x000000020400788c */ /* 0x000fd2000bf05270 */
[----:B------:R-:W-:Y:S05]  /*0470*/  BRA.U !UP0, `(.L_x_1949) ;  /* 0x0000000108b07547 */ /* 0x000fea000b800000 */
[----:B------:R-:W-:-:S09]  /*0480*/  UISETP.NE.AND UP0, UPT, UR4, 0x3, UPT ;  /* 0x000000030400788c */ /* 0x000fd2000bf05270 */
        /* <DEDUP_REMOVED lines=21> */
[----:B0-----:R0:W-:Y:S01]  /*05e0*/  STG.E.64 desc[UR36][R2.64], R4 ;  /* 0x0000000402007986 */ /* 0x0011e2000c101b24 */
[----:B------:R-:W-:Y:S05]  /*05f0*/  BRA `(.L_x_1943) ;  /* 0x0000001800d47947 */ /* 0x000fea0003800000 */
.L_x_1950:
        /* <DEDUP_REMOVED lines=18> */
[----:B0-----:R1:W-:Y:S01]  /*0720*/  STG.E desc[UR36][R2.64], R5 ;  /* 0x0000000502007986 */ /* 0x0013e2000c101924 */
[----:B------:R-:W-:Y:S05]  /*0730*/  BRA `(.L_x_1943) ;  /* 0x0000001800847947 */ /* 0x000fea0003800000 */
.L_x_1949:
        /* <DEDUP_REMOVED lines=18> */
[----:B0-----:R2:W-:Y:S01]  /*0860*/  STG.E.U16 desc[UR36][R2.64], R5 ;  /* 0x0000000502007986 */ /* 0x0015e2000c101524 */
[----:B------:R-:W-:Y:S05]  /*0870*/  BRA `(.L_x_1943) ;  /* 0x0000001800347947 */ /* 0x000fea0003800000 */
.L_x_1945:
[----:B------:R-:W-:-:S09]  /*0880*/  UISETP.GT.AND UP0, UPT, UR4, 0x6, UPT ;  /* 0x000000060400788c */ /* 0x000fd2000bf04270 */
[----:B------:R-:W-:Y:S05]  /*0890*/  BRA.U UP0, `(.L_x_1951) ;  /* 0x0000000100ac7547 */ /* 0x000fea000b800000 */
        /* <DEDUP_REMOVED lines=20> */
[----:B------:R-:W-:-:S05]  /*09e0*/  LOP3.LUT R5, R5, 0x80000000, R0, 0xf8, !PT ;  /* 0x8000000005057812 */ /* 0x000fca00078ef800 */
[----:B------:R0:W-:Y:S01]  /*09f0*/  STG.E desc[UR36][R2.64], R5 ;  /* 0x0000000502007986 */ /* 0x0001e2000c101924 */
[----:B------:R-:W-:Y:S05]  /*0a00*/  BRA `(.L_x_1943) ;  /* 0x0000001400d07947 */ /* 0x000fea0003800000 */
.L_x_1952:
        /* <DEDUP_REMOVED lines=16> */
[----:B------:R-:W-:-:S04]  /*0b10*/  LOP3.LUT R0, R5, 0x80000000, R0, 0xf8, !PT ;  /* 0x8000000005007812 */ /* 0x000fc800078ef800 */
[----:B------:R-:W-:-:S05]  /*0b20*/  F2FP.F16.F32.PACK_AB R0, RZ, R0 ;  /* 0x00000000ff00723e */ /* 0x000fca00000000ff */
[----:B------:R0:W-:Y:S01]  /*0b30*/  STG.E.U16 desc[UR36][R2.64], R0 ;  /* 0x0000000002007986 */ /* 0x0001e2000c101524 */
[----:B------:R-:W-:Y:S05]  /*0b40*/  BRA `(.L_x_1943) ;  /* 0x0000001400807947 */ /* 0x000fea0003800000 */
.L_x_1951:
        /* <DEDUP_REMOVED lines=17> */
[----:B------:R-:W-:Y:S01]  /*0c60*/  LEA.HI R6, R6, -R7, RZ, 0x1c ;  /* 0x8000000706067211 */ /* 0x000fe200078fe0ff */
[----:B------:R-:W-:Y:S01]  /*0c70*/  IMAD.MOV.U32 R7, RZ, RZ, RZ ;  /* 0x000000ffff077224 */ /* 0x000fe200078e00ff */
[----:B------:R-:W-:-:S03]  /*0c80*/  SHF.R.S32.HI R5, RZ, 0x8, R5 ;  /* 0x00000008ff057819 */ /* 0x000fc60000011405 */
[----:B------:R-:W-:-:S05]  /*0c90*/  VIADD R6, R6, 0x3c000000 ;  /* 0x3c00000006067836 */ /* 0x000fca0000000000 */
[----:B------:R-:W-:-:S04]  /*0ca0*/  LOP3.LUT R5, R6, 0x7f800000, R5, 0xf8, !PT ;  /* 0x7f80000006057812 */ /* 0x000fc800078ef805 */
[----:B------:R-:W-:-:S04]  /*0cb0*/  SEL R5, R5, RZ, P0 ;  /* 0x000000ff05057207 */ /* 0x000fc80000000000 */
[----:B------:R-:W-:-:S05]  /*0cc0*/  LOP3.LUT R6, R5, 0x80000000, R0, 0xf8, !PT ;  /* 0x8000000005067812 */ /* 0x000fca00078ef800 */
[----:B------:R0:W-:Y:S01]  /*0cd0*/  STG.E.64 desc[UR36][R2.64], R6 ;  /* 0x0000000602007986 */ /* 0x0001e2000c101b24 */
[----:B------:R-:W-:Y:S05]  /*0ce0*/  BRA `(.L_x_1943) ;  /* 0x0000001400187947 */ /* 0x000fea0003800000 */
.L_x_1954:
        /* <DEDUP_REMOVED lines=17> */
[----:B------:R-:W-:-:S04]  /*0e00*/  F2FP.F16.F32.PACK_AB R5, RZ, R5 ;  /* 0x00000005ff05723e */ /* 0x000fc800000000ff */
[----:B------:R-:W-:-:S05]  /*0e10*/  PRMT R5, R5, 0x5410, RZ ;  /* 0x0000541005057816 */ /* 0x000fca00000000ff */
[----:B------:R0:W-:Y:S01]  /*0e20*/  STG.E desc[UR36][R2.64], R5 ;  /* 0x0000000502007986 */ /* 0x0001e2000c101924 */
[----:B------:R-:W-:Y:S05]  /*0e30*/  BRA `(.L_x_1943) ;  /* 0x0000001000c47947 */ /* 0x000fea0003800000 */
.L_x_1953:
        /* <DEDUP_REMOVED lines=17> */
[----:B------:R-:W-:-:S06]  /*0f50*/  FMUL.FTZ R4, R4, 1 ;  /* 0x3f80000004047820 */ /* 0x000fcc0000410000 */
[----:B------:R-:W0:Y:S02]  /*0f60*/  F2F.F64.F32 R4, R4 ;  /* 0x0000000400047310 */ /* 0x000e240000201800 */
[----:B0-----:R5:W-:Y:S01]  /*0f70*/  STG.E.64 desc[UR36][R2.64], R4 ;  /* 0x0000000402007986 */ /* 0x001be2000c101b24 */
[----:B------:R-:W-:Y:S05]  /*0f80*/  BRA `(.L_x_1943) ;  /* 0x0000001000707947 */ /* 0x000fea0003800000 */
.L_x_1944:
        /* <DEDUP_REMOVED lines=8> */
[----:B------:R-:W-:-:S04]  /*1010*/  LOP3.LUT P0, RZ, R18, 0x7f, RZ, 0xc0, !PT ;  /* 0x0000007f12ff7812 */ /* 0x000fc8000780c0ff */
[----:B------:R-:W-:-:S05]  /*1020*/  SEL R5, RZ, 0x1, !P0 ;  /* 0x00000001ff057807 */ /* 0x000fca0004000000 */
[----:B------:R0:W-:Y:S01]  /*1030*/  STG.E.U8 desc[UR36][R2.64], R5 ;  /* 0x0000000502007986 */ /* 0x0001e2000c101124 */
[----:B------:R-:W-:Y:S05]  /*1040*/  BRA `(.L_x_1943) ;  /* 0x0000001000407947 */ /* 0x000fea0003800000 */
.L_x_1957:
        /* <DEDUP_REMOVED lines=14> */
[----:B------:R-:W-:Y:S02]  /*1130*/  LOP3.LUT R5, R6, 0x7f800000, R5, 0xf8, !PT ;  /* 0x7f80000006057812 */ /* 0x000fe400078ef805 */
[----:B------:R-:W-:Y:S02]  /*1140*/  CS2R R6, SRZ ;  /* 0x0000000000067805 */ /* 0x000fe4000001ff00 */
[----:B------:R-:W-:-:S04]  /*1150*/  SEL R5, R5, RZ, P0 ;  /* 0x000000ff05057207 */ /* 0x000fc80000000000 */
[----:B------:R-:W-:-:S05]  /*1160*/  LOP3.LUT R5, R5, 0x80000000, R0, 0xf8, !PT ;  /* 0x8000000005057812 */ /* 0x000fca00078ef800 */
[----:B------:R-:W-:-:S06]  /*1170*/  FMUL.FTZ R5, R5, 1 ;  /* 0x3f80000005057820 */ /* 0x000fcc0000410000 */
[----:B------:R-:W0:Y:S02]  /*1180*/  F2F.F64.F32 R4, R5 ;  /* 0x0000000500047310 */ /* 0x000e240000201800 */
[----:B0-----:R0:W-:Y:S01]  /*1190*/  STG.E.128 desc[UR36][R2.64], R4 ;  /* 0x0000000402007986 */ /* 0x0011e2000c101d24 */
[----:B------:R-:W-:Y:S05]  /*11a0*/  BRA `(.L_x_1943) ;  /* 0x0000000c00e87947 */ /* 0x000fea0003800000 */
.L_x_1956:
[----:B------:R-:W-:-:S09]  /*11b0*/  UISETP.NE.AND UP0, UPT, UR4, 0xf, UPT ;  /* 0x0000000f0400788c */ /* 0x000fd2000bf05270 */
[----:B------:R-:W-:Y:S05]  /*11c0*/  BRA.U !UP0, `(.L_x_1958) ;  /* 0x0000000108987547 */ /* 0x000fea000b800000 */
[----:B------:R-:W-:-:S09]  /*11d0*/  UISETP.NE.AND UP0, UPT, UR4, 0x17, UPT ;  /* 0x000000170400788c */ /* 0x000fd2000bf05270 */
[----:B------:R-:W-:Y:S05]  /*11e0*/  BRA.U !UP0, `(.L_x_1959) ;  /* 0x0000000108107547 */ /* 0x000fea000b800000 */
[----:B------:R-:W-:-:S09]  /*11f0*/  UISETP.NE.AND UP0, UPT, UR4, 0x18, UPT ;  /* 0x000000180400788c */ /* 0x000fd2000bf05270 */
[----:B------:R-:W-:Y:S05]  /*1200*/  BRA.U UP0, `(.L_x_1948) ;  /* 0x0000000900787547 */ /* 0x000fea000b800000 */
[----:B------:R0:W-:Y:S01]  /*1210*/  STG.E.U8 desc[UR36][R2.64], R18 ;  /* 0x0000001202007986 */ /* 0x0001e2000c101124 */
[----:B------:R-:W-:Y:S05]  /*1220*/  BRA `(.L_x_1943) ;  /* 0x0000000c00c87947 */ /* 0x000fea0003800000 */
.L_x_1959:
        /* <DEDUP_REMOVED lines=16> */
[C---:B------:R-:W-:Y:S02]  /*1330*/  ISETP.GE.U32.AND P1, PT, R7.reuse, 0x47800000, PT ;  /* 0x478000000700780c */ /* 0x040fe40003f26070 */
[----:B------:R-:W-:-:S04]  /*1340*/  LOP3.LUT R9, R7, 0x80000000, R0, 0xf8, !PT ;  /* 0x8000000007097812 */ /* 0x000fc800078ef800 */
[----:B------:R-:W-:-:S07]  /*1350*/  SHF.R.U32.HI R5, RZ, 0x18, R9 ;  /* 0x00000018ff057819 */ /* 0x000fce0000011609 */
        /* <DEDUP_REMOVED lines=10> */
.L_x_1960:
[----:B------:R-:W-:-:S05]  /*1400*/  LOP3.LUT R5, R0, 0x80, R5, 0xf8, !PT ;  /* 0x0000008000057812 */ /* 0x000fca00078ef805 */
[----:B------:R0:W-:Y:S01]  /*1410*/  STG.E.U8 desc[UR36][R2.64], R5 ;  /* 0x0000000502007986 */ /* 0x0001e2000c101124 */
[----:B------:R-:W-:Y:S05]  /*1420*/  BRA `(.L_x_1943) ;  /* 0x0000000c00487947 */ /* 0x000fea0003800000 */
.L_x_1958:
        /* <DEDUP_REMOVED lines=17> */
[----:B------:R-:W-:-:S05]  /*1540*/  F2FP.BF16.F32.PACK_AB R0, RZ, R0 ;  /* 0x00000000ff00723e */ /* 0x000fca00000010ff */
[----:B------:R0:W-:Y:S01]  /*1550*/  STG.E.U16 desc[UR36][R2.64], R0 ;  /* 0x0000000002007986 */ /* 0x0001e2000c101524 */
[----:B------:R-:W-:Y:S05]  /*1560*/  BRA `(.L_x_1943) ;  /* 0x0000000800f87947 */ /* 0x000fea0003800000 */
.L_x_1955:
        /* <DEDUP_REMOVED lines=25> */
[----:B------:R-:W0:Y:S02]  /*1700*/  F2I.FTZ.U32.TRUNC.NTZ R5, R5 ;  /* 0x0000000500057305 */ /* 0x000e24000021f000 */
[----:B0-----:R0:W-:Y:S01]  /*1710*/  STG.E.U16 desc[UR36][R2.64], R5 ;  /* 0x0000000502007986 */ /* 0x0011e2000c101524 */
[----:B------:R-:W-:Y:S05]  /*1720*/  BRA `(.L_x_1943) ;  /* 0x0000000800887947 */ /* 0x000fea0003800000 */
.L_x_1963:
[----:B------:R-:W-:Y:S02]  /*1730*/  IMAD.SHL.U32 R7, R18, 0x1000000, RZ ;  /* 0x0100000012077824 */ /* 0x000fe400078e00ff */
[----:B------:R-:W-:-:S03]  /*1740*/  IMAD.MOV.U32 R5, RZ, RZ, 0x1f ;  /* 0x0000001fff057424 */ /* 0x000fc600078e00ff */
[C---:B------:R-:W-:Y:S02]  /*1750*/  LOP3.LUT R0, R7.reuse, 0x7f000000, RZ, 0xc0, !PT ;  /* 0x7f00000007007812 */ /* 0x040fe400078ec0ff */
[----:B------:R-:W-:Y:S02]  /*1760*/  LOP3.LUT P0, RZ, R7, 0x7f000000, RZ, 0xc0, !PT ;  /* 0x7f00000007ff7812 */ /* 0x000fe4000780c0ff */
[----:B------:R-:W0:Y:S02]  /*1770*/  FLO.U32 R4, R0 ;  /* 0x0000000000047300 */ /* 0x000e2400000e0000 */
[----:B0-----:R-:W-:-:S05]  /*1780*/  IMAD.MOV R4, RZ, RZ, -R4 ;  /* 0x000000ffff047224 */ /* 0x001fca00078e0a04 */
[----:B------:R-:W-:-:S05]  /*1790*/  VIADDMNMX.U32 R4, R4, R5, 0x4, !PT ;  /* 0x0000000404047446 */ /* 0x000fca0007800005 */
[----:B------:R-:W-:Y:S02]  /*17a0*/  VIADD R5, R4, 0xfffffffc ;  /* 0xfffffffc04057836 */ /* 0x000fe40000000000 */
[----:B------:R-:W-:-:S03]  /*17b0*/  VIADD R4, R0, 0x1000000 ;  /* 0x0100000000047836 */ /* 0x000fc60000000000 */
[----:B------:R-:W-:Y:S01]  /*17c0*/  SHF.L.U32 R6, R0, R5, RZ ;  /* 0x0000000500067219 */ /* 0x000fe200000006ff */
[----:B------:R-:W-:Y:S01]  /*17d0*/  IMAD.SHL.U32 R5, R5, 0x800000, RZ ;  /* 0x0080000005057824 */ /* 0x000fe200078e00ff */
[----:B------:R-:W-:Y:S01]  /*17e0*/  SHF.R.S32.HI R4, RZ, 0x8, R4 ;  /* 0x00000008ff047819 */ /* 0x000fe20000011404 */
[----:B------:R-:W-:-:S03]  /*17f0*/  IMAD.MOV.U32 R0, RZ, RZ, 0x80 ;  /* 0x00000080ff007424 */ /* 0x000fc600078e00ff */
[----:B------:R-:W-:-:S05]  /*1800*/  LEA.HI R5, R6, -R5, RZ, 0x1c ;  /* 0x8000000506057211 */ /* 0x000fca00078fe0ff */
[----:B------:R-:W-:-:S05]  /*1810*/  VIADD R5, R5, 0x3c000000 ;  /* 0x3c00000005057836 */ /* 0x000fca0000000000 */
[----:B------:R-:W-:-:S04]  /*1820*/  LOP3.LUT R4, R5, 0x7f800000, R4, 0xf8, !PT ;  /* 0x7f80000005047812 */ /* 0x000fc800078ef804 */
[----:B------:R-:W-:-:S04]  /*1830*/  SEL R5, R4, RZ, P0 ;  /* 0x000000ff04057207 */ /* 0x000fc80000000000 */
        /* <DEDUP_REMOVED lines=9> */
.L_x_1965:
[----:B------:R-:W-:-:S04]  /*18d0*/  SHF.R.U32.HI R0, RZ, 0x14, R5 ;  /* 0x00000014ff007819 */ /* 0x000fc80000011605 */
[----:B------:R-:W-:-:S04]  /*18e0*/  LOP3.LUT R0, R0, 0x1, RZ, 0xc0, !PT ;  /* 0x0000000100007812 */ /* 0x000fc800078ec0ff */
[----:B------:R-:W-:-:S04]  /*18f0*/  IADD3 R0, PT, PT, R5, 0x487ffff, R0 ;  /* 0x0487ffff05007810 */ /* 0x000fc80007ffe000 */
[----:B------:R-:W-:-:S04]  /*1900*/  SHF.R.U32.HI R0, RZ, 0x14, R0 ;  /* 0x00000014ff007819 */ /* 0x000fc80000011600 */
[----:B------:R-:W-:-:S07]  /*1910*/  LOP3.LUT R4, R0, 0xff, RZ, 0xc0, !PT ;  /* 0x000000ff00047812 */ /* 0x000fce00078ec0ff */
.L_x_1966:
[----:B------:R-:W-:-:S04]  /*1920*/  LOP3.LUT R4, R4, 0x80, R18, 0xf8, !PT ;  /* 0x0000008004047812 */ /* 0x000fc800078ef812 */
[----:B------:R-:W-:-:S07]  /*1930*/  PRMT R0, R4, 0x7610, R0 ;  /* 0x0000761004007816 */ /* 0x000fce0000000000 */
.L_x_1964:
[----:B------:R0:W-:Y:S01]  /*1940*/  STG.E.U8 desc[UR36][R2.64], R0 ;  /* 0x0000000002007986 */ /* 0x0001e2000c101124 */
[----:B------:R-:W-:Y:S05]  /*1950*/  BRA `(.L_x_1943) ;  /* 0x0000000400fc7947 */ /* 0x000fea0003800000 */
.L_x_1962:
        /* <DEDUP_REMOVED lines=26> */
.L_x_1968:
[----:B------:R-:W-:-:S04]  /*1b00*/  SHF.R.U32.HI R0, RZ, 0x15, R4 ;  /* 0x00000015ff007819 */ /* 0x000fc80000011604 */
[----:B------:R-:W-:-:S04]  /*1b10*/  LOP3.LUT R5, R0, 0x1, RZ, 0xc0, !PT ;  /* 0x0000000100057812 */ /* 0x000fc800078ec0ff */
[----:B------:R-:W-:-:S04]  /*1b20*/  IADD3 R0, PT, PT, R4, 0x88fffff, R5 ;  /* 0x088fffff04007810 */ /* 0x000fc80007ffe005 */
[----:B------:R-:W-:-:S04]  /*1b30*/  SHF.R.U32.HI R0, RZ, 0x15, R0 ;  /* 0x00000015ff007819 */ /* 0x000fc80000011600 */
[----:B------:R-:W-:-:S07]  /*1b40*/  LOP3.LUT R4, R0, 0xff, RZ, 0xc0, !PT ;  /* 0x000000ff00047812 */ /* 0x000fce00078ec0ff */
.L_x_1969:
[----:B------:R-:W-:-:S04]  /*1b50*/  LOP3.LUT R4, R4, 0x80, R18, 0xf8, !PT ;  /* 0x0000008004047812 */ /* 0x000fc800078ef812 */
[----:B------:R-:W-:-:S07]  /*1b60*/  PRMT R0, R4, 0x7610, R0 ;  /* 0x0000761004007816 */ /* 0x000fce0000000000 */
.L_x_1967:
[----:B------:R0:W-:Y:S01]  /*1b70*/  STG.E.U8 desc[UR36][R2.64], R0 ;  /* 0x0000000002007986 */ /* 0x0001e2000c101124 */
[----:B------:R-:W-:Y:S05]  /*1b80*/  BRA `(.L_x_1943) ;  /* 0x0000000400707947 */ /* 0x000fea0003800000 */
.L_x_1961:
[----:B------:R-:W-:-:S09]  /*1b90*/  UISETP.NE.AND UP0, UPT, UR4, 0x1c, UPT ;  /* 0x0000001c0400788c */ /* 0x000fd2000bf05270 */
[----:B------:R-:W-:Y:S05]  /*1ba0*/  BRA.U !UP0, `(.L_x_1970) ;  /* 0x00000005081c7547 */ /* 0x000fea000b800000 */
[----:B------:R-:W-:-:S09]  /*1bb0*/  UISETP.NE.AND UP0, UPT, UR4, 0x1d, UPT ;  /* 0x0000001d0400788c */ /* 0x000fd2000bf05270 */
[----:B------:R-:W-:Y:S05]  /*1bc0*/  BRA.U !UP0, `(.L_x_1971) ;  /* 0x0000000108c47547 */ /* 0x000fea000b800000 */
[----:B------:R-:W-:-:S09]  /*1bd0*/  UISETP.NE.AND UP0, UPT, UR4, 0x2c, UPT ;  /* 0x0000002c0400788c */ /* 0x000fd2000bf05270 */
[----:B------:R-:W-:Y:S05]  /*1be0*/  BRA.U !UP0, `(.L_x_1972) ;  /* 0x0000000108447547 */ /* 0x000fea000b800000 */
.L_x_1948:
        /* <DEDUP_REMOVED lines=16> */
.L_x_1973:
[----:B------:R-:W-:Y:S05]  /*1cf0*/  BRA `(.L_x_1943) ;  /* 0x0000000400147947 */ /* 0x000fea0003800000 */
.L_x_1972:
        /* <DEDUP_REMOVED lines=15> */
[----:B------:R-:W-:Y:S01]  /*1df0*/  SEL R7, R5, RZ, P0 ;  /* 0x000000ff05077207 */ /* 0x000fe20000000000 */
[----:B------:R-:W-:-:S03]  /*1e00*/  IMAD.MOV.U32 R5, RZ, RZ, 0xff ;  /* 0x000000ffff057424 */ /* 0x000fc600078e00ff */
[----:B------:R-:W-:-:S04]  /*1e10*/  LOP3.LUT R0, R7, 0x80000000, R0, 0xf8, !PT ;  /* 0x8000000007007812 */ /* 0x000fc800078ef800 */
[----:B------:R-:W-:-:S04]  /*1e20*/  SHF.R.U32.HI R0, RZ, 0x17, R0 ;  /* 0x00000017ff007819 */ /* 0x000fc80000011600 */
        /* <DEDUP_REMOVED lines=9> */
.L_x_1974:
[----:B------:R0:W-:Y:S01]  /*1ec0*/  STG.E.U8 desc[UR36][R2.64], R5 ;  /* 0x0000000502007986 */ /* 0x0001e2000c101124 */
[----:B------:R-:W-:Y:S05]  /*1ed0*/  BRA `(.L_x_1943) ;  /* 0x00000000009c7947 */ /* 0x000fea0003800000 */
.L_x_1971:
        /* <DEDUP_REMOVED lines=17> */
[----:B------:R-:W0:Y:S02]  /*1ff0*/  F2I.U64.TRUNC R4, R5 ;  /* 0x0000000500047311 */ /* 0x000e24000020d800 */
[----:B0-----:R0:W-:Y:S01]  /*2000*/  STG.E.64 desc[UR36][R2.64], R4 ;  /* 0x0000000402007986 */ /* 0x0011e2000c101b24 */
[----:B------:R-:W-:Y:S05]  /*2010*/  BRA `(.L_x_1943) ;  /* 0x00000000004c7947 */ /* 0x000fea0003800000 */
.L_x_1970:
        /* <DEDUP_REMOVED lines=18> */
[----:B0-----:R0:W-:Y:S02]  /*2140*/  STG.E desc[UR36][R2.64], R5 ;  /* 0x0000000502007986 */ /* 0x0011e4000c101924 */
.L_x_1943:
[----:B------:R-:W-:Y:S05]  /*2150*/  BSYNC.RECONVERGENT B6 ;  /* 0x0000000000067941 */ /* 0x000fea0003800200 */
.L_x_1942:
        /* <DEDUP_REMOVED lines=40> */
.L_x_1980:
        /* <DEDUP_REMOVED lines=20> */
.L_x_1979:
        /* <DEDUP_REMOVED lines=26> */
.L_x_1984:
        /* <DEDUP_REMOVED lines=20> */
.L_x_1983:
        /* <DEDUP_REMOVED lines=20> */
.L_x_1978:
        /* <DEDUP_REMOVED lines=25> */
.L_x_1986:
        /* <DEDUP_REMOVED lines=20> */
.L_x_1985:
        /* <DEDUP_REMOVED lines=26> */
.L_x_1988:
        /* <DEDUP_REMOVED lines=21> */
.L_x_1987:
        /* <DEDUP_REMOVED lines=21> */
.L_x_1977:
        /* <DEDUP_REMOVED lines=12> */
.L_x_1991:
        /* <DEDUP_REMOVED lines=22> */
.L_x_1990:
        /* <DEDUP_REMOVED lines=8> */
.L_x_1993:
        /* <DEDUP_REMOVED lines=16> */
[C---:B------:R-:W-:Y:S02]  /*33f0*/  ISETP.GT.U32.AND P0, PT, R5.reuse, 0x477fffff, PT ;  /* 0x477fffff0500780c */ /* 0x040fe40003f04070 */
[----:B------:R-:W-:-:S11]  /*3400*/  LOP3.LUT R4, R5, 0x80000000, R0, 0xf8, !PT ;  /* 0x8000000005047812 */ /* 0x000fd600078ef800 */
        /* <DEDUP_REMOVED lines=8> */
.L_x_1994:
[----:B------:R-:W-:Y:S01]  /*3490*/  IMAD.MOV.U32 R0, RZ, RZ, 0x7f ;  /* 0x0000007fff007424 */ /* 0x000fe200078e00ff */
[----:B------:R-:W-:-:S04]  /*34a0*/  ISETP.GT.U32.AND P0, PT, R5, 0x7f800000, PT ;  /* 0x7f8000000500780c */ /* 0x000fc80003f04070 */
[----:B------:R-:W-:-:S09]  /*34b0*/  SEL R0, R0, 0x7c, P0 ;  /* 0x0000007c00007807 */ /* 0x000fd20000000000 */
.L_x_1995:
[----:B------:R-:W-:-:S04]  /*34c0*/  SHF.R.U32.HI R5, RZ, 0x18, R4 ;  /* 0x00000018ff057819 */ /* 0x000fc80000011604 */
[----:B------:R-:W-:-:S05]  /*34d0*/  LOP3.LUT R5, R0, 0x80, R5, 0xf8, !PT ;  /* 0x0000008000057812 */ /* 0x000fca00078ef805 */
[----:B------:R3:W-:Y:S01]  /*34e0*/  STG.E.U8 desc[UR36][R2.64], R5 ;  /* 0x0000000502007986 */ /* 0x0007e2000c101124 */
[----:B------:R-:W-:Y:S05]  /*34f0*/  BRA `(.L_x_1982) ;  /* 0x0000000c00507947 */ /* 0x000fea0003800000 */
.L_x_1992:
        /* <DEDUP_REMOVED lines=20> */
.L_x_1989:
        /* <DEDUP_REMOVED lines=28> */
.L_x_1998:
        /* <DEDUP_REMOVED lines=19> */
[----:B------:R-:W-:Y:S01]  /*3930*/  ISETP.GE.U32.AND P0, PT, R4, 0x3c000000, PT ;  /* 0x3c0000000400780c */ /* 0x000fe20003f06070 */
[----:B------:R-:W0:-:S12]  /*3940*/  LDCU.U8 UR4, c[0x0][0x384] ;  /* 0x00007080ff0477ac */ /* 0x000e180008000000 */
[----:B------:R-:W-:-:S04]  /*3950*/  @P0 SHF.R.U32.HI R0, RZ, 0x14, R4 ;  /* 0x00000014ff000819 */ /* 0x000fc80000011604 */
[----:B------:R-:W-:Y:S01]  /*3960*/  @P0 LOP3.LUT R5, R0, 0x1, RZ, 0xc0, !PT ;  /* 0x0000000100050812 */ /* 0x000fe200078ec0ff */
[----:B0-----:R-:W-:-:S03]  /*3970*/  IMAD.U32 R18, RZ, RZ, UR4 ;  /* 0x00000004ff127e24 */ /* 0x001fc6000f8e00ff */
        /* <DEDUP_REMOVED lines=8> */
.L_x_2000:
[----:B------:R-:W-:-:S04]  /*3a00*/  LOP3.LUT R5, R5, 0x80, R18, 0xf8, !PT ;  /* 0x0000008005057812 */ /* 0x000fc800078ef812 */
[----:B------:R-:W-:-:S07]  /*3a10*/  PRMT R0, R5, 0x7610, R0 ;  /* 0x0000761005007816 */ /* 0x000fce0000000000 */
.L_x_1999:
[----:B------:R0:W-:Y:S01]  /*3a20*/  STG.E.U8 desc[UR36][R2.64], R0 ;  /* 0x0000000002007986 */ /* 0x0001e2000c101124 */
[----:B------:R-:W-:Y:S05]  /*3a30*/  BRA `(.L_x_1982) ;  /* 0x0000000800007947 */ /* 0x000fea0003800000 */
.L_x_1997:
        /* <DEDUP_REMOVED lines=32> */
.L_x_2002:
[----:B------:R-:W-:-:S04]  /*3c40*/  LOP3.LUT R5, R5, 0x80, R18, 0xf8, !PT ;  /* 0x0000008005057812 */ /* 0x000fc800078ef812 */
[----:B------:R-:W-:-:S07]  /*3c50*/  PRMT R0, R5, 0x7610, R0 ;  /* 0x0000761005007816 */ /* 0x000fce0000000000 */
.L_x_2001:
[----:B------:R5:W-:Y:S01]  /*3c60*/  STG.E.U8 desc[UR36][R2.64], R0 ;  /* 0x0000000002007986 */ /* 0x000be2000c101124 */
[----:B------:R-:W-:Y:S05]  /*3c70*/  BRA `(.L_x_1982) ;  /* 0x0000000400707947 */ /* 0x000fea0003800000 */
.L_x_1996:
        /* <DEDUP_REMOVED lines=34> */
.L_x_2005:
[----:B------:R0:W-:Y:S01]  /*3ea0*/  STG.E.U8 desc[UR36][R2.64], R0 ;  /* 0x0000000002007986 */ /* 0x0001e2000c101124 */
[----:B------:R-:W-:Y:S05]  /*3eb0*/  BRA `(.L_x_1982) ;  /* 0x0000000000e07947 */ /* 0x000fea0003800000 */
.L_x_1981:
        /* <DEDUP_REMOVED lines=16> */
.L_x_2006:
[----:B------:R-:W-:Y:S05]  /*3fc0*/  BRA `(.L_x_1982) ;  /* 0x00000000009c7947 */ /* 0x000fea0003800000 */
.L_x_2004:
        /* <DEDUP_REMOVED lines=20> */
.L_x_2003:
        /* <DEDUP_REMOVED lines=19> */
.L_x_1982:
        /* <DEDUP_REMOVED lines=40> */
.L_x_2010:
        /* <DEDUP_REMOVED lines=20> */
.L_x_2009:
        /* <DEDUP_REMOVED lines=26> */
.L_x_2014:
        /* <DEDUP_REMOVED lines=20> */
.L_x_2013:
        /* <DEDUP_REMOVED lines=20> */
.L_x_2008:
        /* <DEDUP_REMOVED lines=25> */
.L_x_2016:
        /* <DEDUP_REMOVED lines=20> */
.L_x_2015:
        /* <DEDUP_REMOVED lines=26> */
.L_x_2018:
        /* <DEDUP_REMOVED lines=21> */
.L_x_2017:
        /* <DEDUP_REMOVED lines=21> */
.L_x_2007:
        /* <DEDUP_REMOVED lines=12> */
.L_x_2021:
        /* <DEDUP_REMOVED lines=22> */
.L_x_2020:
        /* <DEDUP_REMOVED lines=8> */
.L_x_2023:
[----:B------:R-:W-:Y:S01]  /*53d0*/  IMAD.SHL.U32 R0, R18, 0x1000000, RZ ;  /* 0x0100000012007824 */ /* 0x000fe200078e00ff */
[----:B------:R-:W-:Y:S01]  /*53e0*/  BSSY.RECONVERGENT B0, `(.L_x_2024) ;  /* 0x000001d000007945 */ /* 0x000fe20003800200 */
        /* <DEDUP_REMOVED lines=25> */
.L_x_2025:
[----:B------:R-:W-:Y:S01]  /*5580*/  IMAD.MOV.U32 R0, RZ, RZ, 0x7f ;  /* 0x0000007fff007424 */ /* 0x000fe200078e00ff */
[----:B------:R-:W-:-:S04]  /*5590*/  ISETP.GT.U32.AND P0, PT, R5, 0x7f800000, PT ;  /* 0x7f8000000500780c */ /* 0x000fc80003f04070 */
[----:B------:R-:W-:-:S09]  /*55a0*/  SEL R0, R0, 0x7c, P0 ;  /* 0x0000007c00007807 */ /* 0x000fd20000000000 */
.L_x_2026:
[----:B------:R-:W-:Y:S05]  /*55b0*/  BSYNC.RECONVERGENT B0 ;  /* 0x0000000000007941 */ /* 0x000fea0003800200 */
.L_x_2024:
[----:B------:R-:W-:-:S04]  /*55c0*/  SHF.R.U32.HI R5, RZ, 0x18, R4 ;  /* 0x00000018ff057819 */ /* 0x000fc80000011604 */
[----:B------:R-:W-:-:S05]  /*55d0*/  LOP3.LUT R5, R0, 0x80, R5, 0xf8, !PT ;  /* 0x0000008000057812 */ /* 0x000fca00078ef805 */
[----:B------:R0:W-:Y:S01]  /*55e0*/  STG.E.U8 desc[UR36][R2.64], R5 ;  /* 0x0000000502007986 */ /* 0x0001e2000c101124 */
[----:B------:R-:W-:Y:S05]  /*55f0*/  BRA `(.L_x_2012) ;  /* 0x0000000c00687947 */ /* 0x000fea0003800000 */
.L_x_2022:
        /* <DEDUP_REMOVED lines=20> */
.L_x_2019:
        /* <DEDUP_REMOVED lines=28> */
.L_x_2029:
        /* <DEDUP_REMOVED lines=33> */
.L_x_2032:
[----:B------:R-:W-:-:S04]  /*5b10*/  LOP3.LUT R5, R5, 0x80, R18, 0xf8, !PT ;  /* 0x0000008005057812 */ /* 0x000fc800078ef812 */
[----:B------:R-:W-:-:S07]  /*5b20*/  PRMT R0, R5, 0x7610, R0 ;  /* 0x0000761005007816 */ /* 0x000fce0000000000 */
.L_x_2031:
[----:B------:R-:W-:Y:S05]  /*5b30*/  BSYNC.RECONVERGENT B0 ;  /* 0x0000000000007941 */ /* 0x000fea0003800200 */
.L_x_2030:
[----:B------:R4:W-:Y:S01]  /*5b40*/  STG.E.U8 desc[UR36][R2.64], R0 ;  /* 0x0000000002007986 */ /* 0x0009e2000c101124 */
[----:B------:R-:W-:Y:S05]  /*5b50*/  BRA `(.L_x_2012) ;  /* 0x0000000800107947 */ /* 0x000fea0003800000 */
.L_x_2028:
        /* <DEDUP_REMOVED lines=33> */
.L_x_2035:
[----:B------:R-:W-:-:S04]  /*5d70*/  LOP3.LUT R5, R5, 0x80, R18, 0xf8, !PT ;  /* 0x0000008005057812 */ /* 0x000fc800078ef812 */
[----:B------:R-:W-:-:S07]  /*5d80*/  PRMT R0, R5, 0x7610, R0 ;  /* 0x0000761005007816 */ /* 0x000fce0000000000 */
.L_x_2034:
[----:B------:R-:W-:Y:S05]  /*5d90*/  BSYNC.RECONVERGENT B0 ;  /* 0x0000000000007941 */ /* 0x000fea0003800200 */
.L_x_2033:
[----:B------:R3:W-:Y:S01]  /*5da0*/  STG.E.U8 desc[UR36][R2.64], R0 ;  /* 0x0000000002007986 */ /* 0x0007e2000c101124 */
[----:B------:R-:W-:Y:S05]  /*5db0*/  BRA `(.L_x_2012) ;  /* 0x0000000400787947 */ /* 0x000fea0003800000 */
.L_x_2027:
        /* <DEDUP_REMOVED lines=23> */
[----:B------:R-:W-:-:S04]  /*5f30*/  SHF.R.U32.HI R0, RZ, 0x17, R0 ;  /* 0x00000017ff007819 */ /* 0x000fc80000011600 */
[----:B------:R-:W-:-:S04]  /*5f40*/  LOP3.LUT R4, R0, 0xff, RZ, 0xc0, !PT ;  /* 0x000000ff00047812 */ /* 0x000fc800078ec0ff */
[----:B------:R-:W-:-:S13]  /*5f50*/  ISETP.NE.AND P1, PT, R4, 0xff, PT ;  /* 0x000000ff0400780c */ /* 0x000fda0003f25270 */
[--C-:B------:R-:W-:Y:S02]  /*5f60*/  @P1 SHF.R.U32.HI R6, RZ, 0x16, R5.reuse ;  /* 0x00000016ff061819 */ /* 0x100fe40000011605 */
[----:B------:R-:W-:Y:S01]  /*5f70*/  @P1 LOP3.LUT P0, RZ, R4, 0x3fffff, R5, 0xf8, !PT ;  /* 0x003fffff04ff1812 */ /* 0x000fe2000780f805 */
[----:B------:R-:W-:Y:S01]  /*5f80*/  @P1 VIADD R4, R0, 0x1 ;  /* 0x0000000100041836 */ /* 0x000fe20000000000 */
[----:B------:R-:W-:Y:S01]  /*5f90*/  @P1 LOP3.LUT R6, R6, 0x1, RZ, 0xc0, !PT ;  /* 0x0000000106061812 */ /* 0x000fe200078ec0ff */
[----:B------:R-:W-:-:S03]  /*5fa0*/  IMAD.MOV.U32 R5, RZ, RZ, 0xff ;  /* 0x000000ffff057424 */ /* 0x000fc600078e00ff */
[----:B------:R-:W-:Y:S02]  /*5fb0*/  @P1 ISETP.EQ.U32.AND P2, PT, R6, 0x1, P0 ;  /* 0x000000010600180c */ /* 0x000fe40000742070 */
[----:B------:R-:W-:Y:S02]  /*5fc0*/  PLOP3.LUT P0, PT, PT, PT, PT, 0x80, 0x8 ;  /* 0x000000000008781c */ /* 0x000fe40003f0f070 */
[----:B------:R-:W-:-:S13]  /*5fd0*/  @P1 PLOP3.LUT P0, PT, P2, PT, PT, 0x80, 0x8 ;  /* 0x000000000008181c */ /* 0x000fda000170f070 */
[----:B------:R-:W-:-:S04]  /*5fe0*/  @!P0 IMAD.MOV R4, RZ, RZ, R0 ;  /* 0x000000ffff048224 */ /* 0x000fc800078e0200 */
[----:B------:R-:W-:-:S05]  /*5ff0*/  @P1 IMAD.MOV.U32 R5, RZ, RZ, R4 ;  /* 0x000000ffff051224 */ /* 0x000fca00078e0004 */
[----:B------:R1:W-:Y:S01]  /*6000*/  STG.E.U8 desc[UR36][R2.64], R5 ;  /* 0x0000000502007986 */ /* 0x0003e2000c101124 */
[----:B------:R-:W-:Y:S05]  /*6010*/  BRA `(.L_x_2012) ;  /* 0x0000000000e07947 */ /* 0x000fea0003800000 */
.L_x_2011:
        /* <DEDUP_REMOVED lines=16> */
.L_x_2038:
[----:B------:R-:W-:Y:S05]  /*6120*/  BRA `(.L_x_2012) ;  /* 0x00000000009c7947 */ /* 0x000fea0003800000 */
.L_x_2037:
        /* <DEDUP_REMOVED lines=20> */
.L_x_2036:
        /* <DEDUP_REMOVED lines=19> */
.L_x_2012:
[----:B------:R-:W-:-:S07]  /*63a0*/  VIADD R19, R19, 0x80 ;  /* 0x0000008013137836 */ /* 0x000fce0000000000 */
.L_x_1976:
[----:B------:R-:W-:Y:S05]  /*63b0*/  BSYNC.RECONVERGENT B6 ;  /* 0x0000000000067941 */ /* 0x000fea0003800200 */
.L_x_1975:
        /* <DEDUP_REMOVED lines=30> */
[----:B------:R-:W-:-:S04]  /*65a0*/  SHF.R.S32.HI R4, RZ, 0x8, R4 ;  /* 0x00000008ff047819 */ /* 0x000fc80000011404 */
[----:B------:R-:W-:-:S05]  /*65b0*/  LEA.HI R5, R6, -R5, RZ, 0x1c ;  /* 0x8000000506057211 */ /* 0x000fca00078fe0ff */
[----:B------:R-:W-:-:S05]  /*65c0*/  VIADD R5, R5, 0x3c000000 ;  /* 0x3c00000005057836 */ /* 0x000fca0000000000 */
[----:B------:R-:W-:-:S04]  /*65d0*/  LOP3.LUT R4, R5, 0x7f800000, R4, 0xf8, !PT ;  /* 0x7f80000005047812 */ /* 0x000fc800078ef804 */
[----:B------:R-:W-:-:S04]  /*65e0*/  SEL R5, R4, RZ, P0 ;  /* 0x000000ff04057207 */ /* 0x000fc80000000000 */
[----:B------:R-:W-:-:S06]  /*65f0*/  LOP3.LUT R5, R5, 0x80000000, R18, 0xf8, !PT ;  /* 0x8000000005057812 */ /* 0x000fcc00078ef812 */
[----:B------:R-:W0:Y:S02]  /*6600*/  F2I.FTZ.TRUNC.NTZ R5, R5 ;  /* 0x0000000500057305 */ /* 0x000e24000021f100 */
[----:B0-----:R-:W-:Y:S01]  /*6610*/  STG.E.U8 desc[UR36][R2.64], R5 ;  /* 0x0000000502007986 */ /* 0x001fe2000c101124 */
[----:B------:R-:W-:Y:S05]  /*6620*/  EXIT ;  /* 0x000000000000794d */ /* 0x000fea0003800000 */
.L_x_2042:
        /* <DEDUP_REMOVED lines=17> */
[----:B------:R-:W0:Y:S02]  /*6740*/  F2I.S64.TRUNC R4, R5 ;  /* 0x0000000500047311 */ /* 0x000e24000020d900 */
[----:B0-----:R-:W-:Y:S01]  /*6750*/  STG.E.U8 desc[UR36][R2.64], R4 ;  /* 0x0000000402007986 */ /* 0x001fe2000c101124 */
[----:B------:R-:W-:Y:S05]  /*6760*/  EXIT ;  /* 0x000000000000794d */ /* 0x000fea0003800000 */
.L_x_2041:
        /* <DEDUP_REMOVED lines=24> */
[----:B0-----:R-:W-:Y:S01]  /*68f0*/  STG.E.64 desc[UR36][R2.64], R4 ;  /* 0x0000000402007986 */ /* 0x001fe2000c101b24 */
[----:B------:R-:W-:Y:S05]  /*6900*/  EXIT ;  /* 0x000000000000794d */ /* 0x000fea0003800000 */
.L_x_2045:
        /* <DEDUP_REMOVED lines=18> */
[----:B0-----:R-:W-:Y:S01]  /*6a30*/  STG.E desc[UR36][R2.64], R5 ;  /* 0x0000000502007986 */ /* 0x001fe2000c101924 */
[----:B------:R-:W-:Y:S05]  /*6a40*/  EXIT ;  /* 0x000000000000794d */ /* 0x000fea0003800000 */
.L_x_2044:
        /* <DEDUP_REMOVED lines=18> */
[----:B0-----:R-:W-:Y:S01]  /*6b70*/  STG.E.U16 desc[UR36][R2.64], R5 ;  /* 0x0000000502007986 */ /* 0x001fe2000c101524 */
[----:B------:R-:W-:Y:S05]  /*6b80*/  EXIT ;  /* 0x000000000000794d */ /* 0x000fea0003800000 */
.L_x_2040:
        /* <DEDUP_REMOVED lines=22> */
[----:B------:R-:W-:-:S05]  /*6cf0*/  LOP3.LUT R5, R5, 0x80000000, R18, 0xf8, !PT ;  /* 0x8000000005057812 */ /* 0x000fca00078ef812 */
[----:B------:R-:W-:Y:S01]  /*6d00*/  STG.E desc[UR36][R2.64], R5 ;  /* 0x0000000502007986 */ /* 0x000fe2000c101924 */
[----:B------:R-:W-:Y:S05]  /*6d10*/  EXIT ;  /* 0x000000000000794d */ /* 0x000fea0003800000 */
.L_x_2047:
        /* <DEDUP_REMOVED lines=16> */
[----:B------:R-:W-:-:S04]  /*6e20*/  LOP3.LUT R5, R5, 0x80000000, R18, 0xf8, !PT ;  /* 0x8000000005057812 */ /* 0x000fc800078ef812 */
[----:B------:R-:W-:-:S05]  /*6e30*/  F2FP.F16.F32.PACK_AB R5, RZ, R5 ;  /* 0x00000005ff05723e */ /* 0x000fca00000000ff */
[----:B------:R-:W-:Y:S01]  /*6e40*/  STG.E.U16 desc[UR36][R2.64], R5 ;  /* 0x0000000502007986 */ /* 0x000fe2000c101524 */
[----:B------:R-:W-:Y:S05]  /*6e50*/  EXIT ;  /* 0x000000000000794d */ /* 0x000fea0003800000 */
.L_x_2046:
[----:B------:R-:W-:-:S09]  /*6e60*/  UISETP.NE.AND UP0, UPT, UR4, 0x7, UPT ;  /* 0x000000070400788c */ /* 0x000fd2000bf05270 */
[----:B------:R-:W-:Y:S05]  /*6e70*/  BRA.U !UP0, `(.L_x_2048) ;  /* 0x0000000108b47547 */ /* 0x000fea000b800000 */
[----:B------:R-:W-:-:S09]  /*6e80*/  UISETP.NE.AND UP0, UPT, UR4, 0x8, UPT ;  /* 0x000000080400788c */ /* 0x000fd2000bf05270 */
[----:B------:R-:W-:Y:S05]  /*6e90*/  BRA.U !UP0, `(.L_x_2049) ;  /* 0x0000000108587547 */ /* 0x000fea000b800000 */
[----:B------:R-:W-:-:S09]  /*6ea0*/  UISETP.NE.AND UP0, UPT, UR4, 0x9, UPT ;  /* 0x000000090400788c */ /* 0x000fd2000bf05270 */
[----:B------:R-:W-:Y:S05]  /*6eb0*/  BRA.U UP0, `(.L_x_2043) ;  /* 0x0000001100ac7547 */ /* 0x000fea000b800000 */
[----:B------:R-:W-:Y:S02]  /*6ec0*/  IMAD.SHL.U32 R18, R18, 0x1000000, RZ ;  /* 0x0100000012127824 */ /* 0x000fe400078e00ff */
[----:B------:R-:W-:Y:S02]  /*6ed0*/  IMAD.MOV.U32 R5, RZ, RZ, 0x1f ;  /* 0x0000001fff057424 */ /* 0x000fe400078e00ff */
[----:B------:R-:W-:Y:S01]  /*6ee0*/  IMAD.MOV.U32 R19, RZ, RZ, RZ ;  /* 0x000000ffff137224 */ /* 0x000fe200078e00ff */
        /* <DEDUP_REMOVED lines=15> */
[----:B------:R-:W-:Y:S01]  /*6fe0*/  STG.E.64 desc[UR36][R2.64], R18 ;  /* 0x0000001202007986 */ /* 0x000fe2000c101b24 */
[----:B------:R-:W-:Y:S05]  /*6ff0*/  EXIT ;  /* 0x000000000000794d */ /* 0x000fea0003800000 */
.L_x_2049:
        /* <DEDUP_REMOVED lines=17> */
[----:B------:R-:W-:-:S04]  /*7110*/  F2FP.F16.F32.PACK_AB R5, RZ, R5 ;  /* 0x00000005ff05723e */ /* 0x000fc800000000ff */
[----:B------:R-:W-:-:S05]  /*7120*/  PRMT R5, R5, 0x5410, RZ ;  /* 0x0000541005057816 */ /* 0x000fca00000000ff */
[----:B------:R-:W-:Y:S01]  /*7130*/  STG.E desc[UR36][R2.64], R5 ;  /* 0x0000000502007986 */ /* 0x000fe2000c101924 */
[----:B------:R-:W-:Y:S05]  /*7140*/  EXIT ;  /* 0x000000000000794d */ /* 0x000fea0003800000 */
.L_x_2048:
        /* <DEDUP_REMOVED lines=17> */
[----:B------:R-:W-:-:S06]  /*7260*/  FMUL.FTZ R5, R5, 1 ;  /* 0x3f80000005057820 */ /* 0x000fcc0000410000 */
[----:B------:R-:W0:Y:S02]  /*7270*/  F2F.F64.F32 R4, R5 ;  /* 0x0000000500047310 */ /* 0x000e240000201800 */
[----:B0-----:R-:W-:Y:S01]  /*7280*/  STG.E.64 desc[UR36][R2.64], R4 ;  /* 0x0000000402007986 */ /* 0x001fe2000c101b24 */
[----:B------:R-:W-:Y:S05]  /*7290*/  EXIT ;  /* 0x000000000000794d */ /* 0x000fea0003800000 */
.L_x_2039:
        /* <DEDUP_REMOVED lines=10> */
[----:B------:R-:W-:Y:S01]  /*7340*/  STG.E.U8 desc[UR36][R2.64], R5 ;  /* 0x0000000502007986 */ /* 0x000fe2000c101124 */
[----:B------:R-:W-:Y:S05]  /*7350*/  EXIT ;  /* 0x000000000000794d */ /* 0x000fea0003800000 */
.L_x_2052:
        /* <DEDUP_REMOVED lines=12> */
[----:B------:R-:W-:Y:S02]  /*7420*/  LEA.HI R5, R6, -R5, RZ, 0x1c ;  /* 0x8000000506057211 */ /* 0x000fe400078fe0ff */
[----:B------:R-:W-:-:S03]  /*7430*/  CS2R R6, SRZ ;  /* 0x0000000000067805 */ /* 0x000fc6000001ff00 */
[----:B------:R-:W-:-:S05]  /*7440*/  VIADD R5, R5, 0x3c000000 ;  /* 0x3c00000005057836 */ /* 0x000fca0000000000 */
[----:B------:R-:W-:-:S04]  /*7450*/  LOP3.LUT R4, R5, 0x7f800000, R4, 0xf8, !PT ;  /* 0x7f80000005047812 */ /* 0x000fc800078ef804 */
[----:B------:R-:W-:-:S04]  /*7460*/  SEL R5, R4, RZ, P0 ;  /* 0x000000ff04057207 */ /* 0x000fc80000000000 */
[----:B------:R-:W-:-:S05]  /*7470*/  LOP3.LUT R5, R5, 0x80000000, R18, 0xf8, !PT ;  /* 0x8000000005057812 */ /* 0x000fca00078ef812 */
[----:B------:R-:W-:-:S06]  /*7480*/  FMUL.FTZ R5, R5, 1 ;  /* 0x3f80000005057820 */ /* 0x000fcc0000410000 */
[----:B------:R-:W0:Y:S02]  /*7490*/  F2F.F64.F32 R4, R5 ;  /* 0x0000000500047310 */ /* 0x000e240000201800 */
[----:B0-----:R-:W-:Y:S01]  /*74a0*/  STG.E.128 desc[UR36][R2.64], R4 ;  /* 0x0000000402007986 */ /* 0x001fe2000c101d24 */
[----:B------:R-:W-:Y:S05]  /*74b0*/  EXIT ;  /* 0x000000000000794d */ /* 0x000fea0003800000 */
.L_x_2051:
[----:B------:R-:W-:-:S09]  /*74c0*/  UISETP.NE.AND UP0, UPT, UR4, 0xf, UPT ;  /* 0x0000000f0400788c */ /* 0x000fd2000bf05270 */
[----:B------:R-:W-:Y:S05]  /*74d0*/  BRA.U !UP0, `(.L_x_2053) ;  /* 0x0000000108a47547 */ /* 0x000fea000b800000 */
[----:B------:R-:W-:-:S09]  /*74e0*/  UISETP.NE.AND UP0, UPT, UR4, 0x17, UPT ;  /* 0x000000170400788c */ /* 0x000fd2000bf05270 */
[----:B------:R-:W-:Y:S05]  /*74f0*/  BRA.U !UP0, `(.L_x_2054) ;  /* 0x0000000108107547 */ /* 0x000fea000b800000 */
[----:B------:R-:W-:-:S09]  /*7500*/  UISETP.NE.AND UP0, UPT, UR4, 0x18, UPT ;  /* 0x000000180400788c */ /* 0x000fd2000bf05270 */
[----:B------:R-:W-:Y:S05]  /*7510*/  BRA.U UP0, `(.L_x_2043) ;  /* 0x0000000d00147547 */ /* 0x000fea000b800000 */
[----:B------:R-:W-:Y:S01]  /*7520*/  STG.E.U8 desc[UR36][R2.64], R18 ;  /* 0x0000001202007986 */ /* 0x000fe2000c101124 */
[----:B------:R-:W-:Y:S05]  /*7530*/  EXIT ;  /* 0x000000000000794d */ /* 0x000fea0003800000 */
.L_x_2054:
        /* <DEDUP_REMOVED lines=27> */
.L_x_2056:
[----:B------:R-:W-:Y:S01]  /*76f0*/  IMAD.MOV.U32 R0, RZ, RZ, 0x7f ;  /* 0x0000007fff007424 */ /* 0x000fe200078e00ff */
[----:B------:R-:W-:-:S04]  /*7700*/  ISETP.GT.U32.AND P0, PT, R5, 0x7f800000, PT ;  /* 0x7f8000000500780c */ /* 0x000fc80003f04070 */
[----:B------:R-:W-:-:S09]  /*7710*/  SEL R0, R0, 0x7c, P0 ;  /* 0x0000007c00007807 */ /* 0x000fd20000000000 */
.L_x_2057:
[----:B------:R-:W-:Y:S05]  /*7720*/  BSYNC.RECONVERGENT B0 ;  /* 0x0000000000007941 */ /* 0x000fea0003800200 */
.L_x_2055:
[----:B------:R-:W-:-:S04]  /*7730*/  SHF.R.U32.HI R5, RZ, 0x18, R18 ;  /* 0x00000018ff057819 */ /* 0x000fc80000011612 */
[----:B------:R-:W-:-:S05]  /*7740*/  LOP3.LUT R5, R0, 0x80, R5, 0xf8, !PT ;  /* 0x0000008000057812 */ /* 0x000fca00078ef805 */
[----:B------:R-:W-:Y:S01]  /*7750*/  STG.E.U8 desc[UR36][R2.64], R5 ;  /* 0x0000000502007986 */ /* 0x000fe2000c101124 */
[----:B------:R-:W-:Y:S05]  /*7760*/  EXIT ;  /* 0x000000000000794d */ /* 0x000fea0003800000 */
.L_x_2053:
        /* <DEDUP_REMOVED lines=17> */
[----:B------:R-:W-:-:S05]  /*7880*/  F2FP.BF16.F32.PACK_AB R5, RZ, R5 ;  /* 0x00000005ff05723e */ /* 0x000fca00000010ff */
[----:B------:R-:W-:Y:S01]  /*7890*/  STG.E.U16 desc[UR36][R2.64], R5 ;  /* 0x0000000502007986 */ /* 0x000fe2000c101524 */
[----:B------:R-:W-:Y:S05]  /*78a0*/  EXIT ;  /* 0x000000000000794d */ /* 0x000fea0003800000 */
.L_x_2050:
        /* <DEDUP_REMOVED lines=25> */
[----:B------:R-:W0:Y:S02]  /*7a40*/  F2I.FTZ.U32.TRUNC.NTZ R5, R5 ;  /* 0x0000000500057305 */ /* 0x000e24000021f000 */
[----:B0-----:R-:W-:Y:S01]  /*7a50*/  STG.E.U16 desc[UR36][R2.64], R5 ;  /* 0x0000000502007986 */ /* 0x001fe2000c101524 */
[----:B------:R-:W-:Y:S05]  /*7a60*/  EXIT ;  /* 0x000000000000794d */ /* 0x000fea0003800000 */
.L_x_2060:
        /* <DEDUP_REMOVED lines=21> */
[----:B------:R-:W0:-:S12]  /*7bc0*/  LDC.U8 R5, c[0x0][0x384] ;  /* 0x0000e100ff057b82 */ /* 0x000e180000000000 */
        /* <DEDUP_REMOVED lines=11> */
.L_x_2063:
[----:B0-----:R-:W-:-:S07]  /*7c80*/  LOP3.LUT R0, R0, 0x80, R5, 0xf8, !PT ;  /* 0x0000008000007812 */ /* 0x001fce00078ef805 */
.L_x_2062:
[----:B------:R-:W-:Y:S05]  /*7c90*/  BSYNC.RECONVERGENT B0 ;  /* 0x0000000000007941 */ /* 0x000fea0003800200 */
.L_x_2061:
[----:B------:R-:W-:Y:S01]  /*7ca0*/  STG.E.U8 desc[UR36][R2.64], R0 ;  /* 0x0000000002007986 */ /* 0x000fe2000c101124 */
[----:B------:R-:W-:Y:S05]  /*7cb0*/  EXIT ;  /* 0x000000000000794d */ /* 0x000fea0003800000 */
.L_x_2059:
        /* <DEDUP_REMOVED lines=33> */
.L_x_2066:
[----:B0-----:R-:W-:-:S07]  /*7ed0*/  LOP3.LUT R0, R0, 0x80, R5, 0xf8, !PT ;  /* 0x0000008000007812 */ /* 0x001fce00078ef805 */
.L_x_2065:
[----:B------:R-:W-:Y:S05]  /*7ee0*/  BSYNC.RECONVERGENT B0 ;  /* 0x0000000000007941 */ /* 0x000fea0003800200 */
.L_x_2064:
[----:B------:R-:W-:Y:S01]  /*7ef0*/  STG.E.U8 desc[UR36][R2.64], R0 ;  /* 0x0000000002007986 */ /* 0x000fe2000c101124 */
[----:B------:R-:W-:Y:S05]  /*7f00*/  EXIT ;  /* 0x000000000000794d */ /* 0x000fea0003800000 */
.L_x_2058:
        /* <DEDUP_REMOVED lines=36> */
[----:B------:R-:W-:Y:S01]  /*8150*/  STG.E.U8 desc[UR36][R2.64], R5 ;  /* 0x0000000502007986 */ /* 0x000fe2000c101124 */
[----:B------:R-:W-:Y:S05]  /*8160*/  EXIT ;  /* 0x000000000000794d */ /* 0x000fea0003800000 */
.L_x_2043:
        /* <DEDUP_REMOVED lines=16> */
.L_x_2069:
[----:B------:R-:W-:Y:S05]  /*8270*/  EXIT ;  /* 0x000000000000794d */ /* 0x000fea0003800000 */
.L_x_2068:
        /* <DEDUP_REMOVED lines=17> */
[----:B------:R-:W0:Y:S02]  /*8390*/  F2I.U64.TRUNC R4, R5 ;  /* 0x0000000500047311 */ /* 0x000e24000020d800 */
[----:B0-----:R-:W-:Y:S01]  /*83a0*/  STG.E.64 desc[UR36][R2.64], R4 ;  /* 0x0000000402007986 */ /* 0x001fe2000c101b24 */
[----:B------:R-:W-:Y:S05]  /*83b0*/  EXIT ;  /* 0x000000000000794d */ /* 0x000fea0003800000 */
.L_x_2067:
        /* <DEDUP_REMOVED lines=18> */
[----:B0-----:R-:W-:Y:S01]  /*84e0*/  STG.E desc[UR36][R2.64], R5 ;  /* 0x0000000502007986 */ /* 0x001fe2000c101924 */
[----:B------:R-:W-:Y:S05]  /*84f0*/  EXIT ;  /* 0x000000000000794d */ /* 0x000fea0003800000 */
.L_x_2070:
        /* <DEDUP_REMOVED lines=16> */
.L_x_7303:


//--------------------- .text._ZN2at6native18elementwise_kernelILi128ELi4EZNS0_22gpu_kernel_impl_nocastINS0_11FillFunctorIN3c1013Float8_e4m3fnEEEEEvRNS_18TensorIteratorBaseERKT_EUliE_EEviT1_ --------------------------
	.section	.text._ZN2at6native18elementwise_kernelILi128ELi4EZNS0_22gpu_kernel_impl_nocastINS0_11FillFunctorIN3c1013Float8_e4m3fnEEEEEvRNS_18TensorIteratorBaseERKT_EUliE_EEviT1_,"ax",@progbits
	.align	128
        .global         _ZN2at6native18elementwise_kernelILi128ELi4EZNS0_22gpu_kernel_impl_nocastINS0_11FillFunctorIN3c1013Float8_e4m3fnEEEEEvRNS_18TensorIteratorBaseERKT_EUliE_EEviT1_
        .type           _ZN2at6native18elementwise_kernelILi128ELi4EZNS0_22gpu_kernel_impl_nocastINS0_11FillFunctorIN3c1013Float8_e4m3fnEEEEEvRNS_18TensorIteratorBaseERKT_EUliE_EEviT1_,@function
        .size           _ZN2at6native18elementwise_kernelILi128ELi4EZNS0_22gpu_kernel_impl_nocastINS0_11FillFunctorIN3c1013Float8_e4m3fnEEEEEvRNS_18TensorIteratorBaseERKT_EUliE_EEviT1_,(.L_x_7304 - _ZN2at6native18elementwise_kernelILi128ELi4EZNS0_22gpu_kernel_impl_nocastINS0_11FillFunctorIN3c1013Float8_e4m3fnEEEEEvRNS_18TensorIteratorBaseERKT_EUliE_EEviT1_)
        .other          _ZN2at6native18elementwise_kernelILi128ELi4EZNS0_22gpu_kernel_impl_nocastINS0_11FillFunctorIN3c1013Float8_e4m3fnEEEEEvRNS_18TensorIteratorBaseERKT_EUliE_EEviT1_,@"STO_CUDA_ENTRY STV_DEFAULT"
_ZN2at6native18elementwise_kernelILi128ELi4EZNS0_22gpu_kernel_impl_nocastINS0_11FillFunctorIN3c1013Float8_e4m3fnEEEEEvRNS_18TensorIteratorBaseERKT_EUliE_EEviT1_:
.text._ZN2at6native18elementwise_kernelILi128ELi4EZNS0_22gpu_kernel_impl_nocastINS0_11FillFunctorIN3c1013Float8_e4m3fnEEEEEvRNS_18TensorIteratorBaseERKT_EUliE_EEviT1_:
        /* <DEDUP_REMOVED lines=16> */
.L_x_2071:
        /* <DEDUP_REMOVED lines=282> */
.L_x_2075:
        /* <DEDUP_REMOVED lines=281> */
.L_x_2077:
[----:B------:R-:W0:Y:S01]  /*2430*/  LDCU.64 UR10, c[0x0][0x520] ;  /* 0x0000a400ff0a77ac */ /* 0x000e220008000a00 */
[----:B------:R-:W-:Y:S02]  /*2440*/  IADD3 R3, PT, PT, R3, 0x80, RZ ;  /* 0x0000008003037810 */ /* 0x000fe40007ffe0ff */
[----:B0-----:R-:W-:-:S04]  /*2450*/  IADD3 R4, P0, PT, R2, UR10, RZ ;  /* 0x0000000a02047c10 */ /* 0x001fc8000ff1e0ff */
[----:B------:R-:W-:-:S05]  /*2460*/  IADD3.X R5, PT, PT, RZ, UR11, RZ, P0, !PT ;  /* 0x0000000bff057c10 */ /* 0x000fca00087fe4ff */
[----:B------:R0:W-:Y:S04]  /*2470*/  STG.E.U8 desc[UR6][R4.64], R0 ;  /* 0x0000000004007986 */ /* 0x0001e8000c101106 */
.L_x_2074:
[----:B------:R-:W-:-:S13]  /*2480*/  ISETP.GE.AND P0, PT, R3, UR8, PT ;  /* 0x0000000803007c0c */ /* 0x000fda000bf06270 */
[----:B------:R-:W-:Y:S05]  /*2490*/  @P0 BREAK.RELIABLE B1 ;  /* 0x0000000000010942 */ /* 0x000fea0003800100 */
[----:B------:R-:W-:Y:S05]  /*24a0*/  @P0 BRA `(.L_x_2076) ;  /* 0x00000010005c0947 */ /* 0x000fea0003800000 */
[----:B------:R-:W-:Y:S05]  /*24b0*/  BSYNC.RELIABLE B1 ;  /* 0x0000000000017941 */ /* 0x000fea0003800100 */
.L_x_2073:
        /* <DEDUP_REMOVED lines=273> */
.L_x_2078:
[----:B------:R-:W0:Y:S01]  /*35d0*/  LDCU.64 UR10, c[0x0][0x520] ;  /* 0x0000a400ff0a77ac */ /* 0x000e220008000a00 */
[----:B------:R-:W-:Y:S02]  /*35e0*/  IADD3 R3, PT, PT, R3, 0x80, RZ ;  /* 0x0000008003037810 */ /* 0x000fe40007ffe0ff */
[----:B0-----:R-:W-:-:S04]  /*35f0*/  IADD3 R4, P0, PT, R2, UR10, RZ ;  /* 0x0000000a02047c10 */ /* 0x001fc8000ff1e0ff */
[----:B------:R-:W-:-:S05]  /*3600*/  IADD3.X R5, PT, PT, RZ, UR11, RZ, P0, !PT ;  /* 0x0000000bff057c10 */ /* 0x000fca00087fe4ff */
[----:B----4-:R1:W-:Y:S04]  /*3610*/  STG.E.U8 desc[UR6][R4.64], R0 ;  /* 0x0000000004007986 */ /* 0x0103e8000c101106 */
.L_x_2076:
[----:B------:R-:W-:Y:S05]  /*3620*/  BSYNC.RECONVERGENT B0 ;  /* 0x0000000000007941 */ /* 0x000fea0003800200 */
.L_x_2072:
        /* <DEDUP_REMOVED lines=276> */
.L_x_2079:
[----:B------:R-:W0:Y:S02]  /*4770*/  LDCU.64 UR8, c[0x0][0x520] ;  /* 0x0000a400ff0877ac */ /* 0x000e240008000a00 */
[----:B0-----:R-:W-:-:S04]  /*4780*/  IADD3 R2, P0, PT, R2, UR8, RZ ;  /* 0x0000000802027c10 */ /* 0x001fc8000ff1e0ff */
[----:B------:R-:W-:-:S05]  /*4790*/  IADD3.X R3, PT, PT, RZ, UR9, RZ, P0, !PT ;  /* 0x00000009ff037c10 */ /* 0x000fca00087fe4ff */
[----:B----4-:R-:W-:Y:S01]  /*47a0*/  STG.E.U8 desc[UR6][R2.64], R0 ;  /* 0x0000000002007986 */ /* 0x010fe2000c101106 */
[----:B------:R-:W-:Y:S05]  /*47b0*/  EXIT ;  /* 0x000000000000794d */ /* 0x000fea0003800000 */
.L_x_2080:
        /* <DEDUP_REMOVED lines=12> */
.L_x_7304:


//--------------------- .text._ZN2at6native27unrolled_elementwise_kernelINS0_11FillFunctorIN3c1013Float8_e4m3fnEEESt5arrayIPcLm1EELi4E23TrivialOffsetCalculatorILi0EjES9_ILi1EjENS0_6memory15LoadWithoutCastENSC_16StoreWithoutCastEEEviT_T0_T2_T3_T4_T5_ --------------------------
	.section	.text._ZN2at6native27unrolled_elementwise_kernelINS0_11FillFunctorIN3c1013Float8_e4m3fnEEESt5arrayIPcLm1EELi4E23TrivialOffsetCalculatorILi0EjES9_ILi1EjENS0_6memory15LoadWithoutCastENSC_16StoreWithoutCastEEEviT_T0_T2_T3_T4_T5_,"ax",@progbits
	.align	128
        .global         _ZN2at6native27unrolled_elementwise_kernelINS0_11FillFunctorIN3c1013Float8_e4m3fnEEESt5arrayIPcLm1EELi4E23TrivialOffsetCalculatorILi0EjES9_ILi1EjENS0_6memory15LoadWithoutCastENSC_16StoreWithoutCastEEEviT_T0_T2_T3_T4_T5_
        .type           _ZN2at6native27unrolled_elementwise_kernelINS0_11FillFunctorIN3c1013Float8_e4m3fnEEESt5arrayIPcLm1EELi4E23TrivialOffsetCalculatorILi0EjES9_ILi1EjENS0_6memory15LoadWithoutCastENSC_16StoreWithoutCastEEEviT_T0_T2_T3_T4_T5_,@function
        .size           _ZN2at6native27unrolled_elementwise_kernelINS0_11FillFunctorIN3c1013Float8_e4m3fnEEESt5arrayIPcLm1EELi4E23TrivialOffsetCalculatorILi0EjES9_ILi1EjENS0_6memory15LoadWithoutCastENSC_16StoreWithoutCastEEEviT_T0_T2_T3_T4_T5_,(.L_x_7305 - _ZN2at6native27unrolled_elementwise_kernelINS0_11FillFunctorIN3c1013Float8_e4m3fnEEESt5arrayIPcLm1EELi4E23TrivialOffsetCalculatorILi0EjES9_ILi1EjENS0_6memory15LoadWithoutCastENSC_16StoreWithoutCastEEEviT_T0_T2_T3_T4_T5_)
        .other          _ZN2at6native27unrolled_elementwise_kernelINS0_11FillFunctorIN3c1013Float8_e4m3fnEEESt5arrayIPcLm1EELi4E23TrivialOffsetCalculatorILi0EjES9_ILi1EjENS0_6memory15LoadWithoutCastENSC_16StoreWithoutCastEEEviT_T0_T2_T3_T4_T5_,@"STO_CUDA_ENTRY STV_DEFAULT"
_ZN2at6native27unrolled_elementwise_kernelINS0_11FillFunctorIN3c1013Float8_e4m3fnEEESt5arrayIPcLm1EELi4E23TrivialOffsetCalculatorILi0EjES9_ILi1EjENS0_6memory15LoadWithoutCastENSC_16StoreWithoutCastEEEviT_T0_T2_T3_T4_T5_:
.text._ZN2at6native27unrolled_elementwise_kernelINS0_11FillFunctorIN3c1013Float8_e4m3fnEEESt5arrayIPcLm1EELi4E23TrivialOffsetCalculatorILi0EjES9_ILi1EjENS0_6memory15LoadWithoutCastENSC_16StoreWithoutCastEEEviT_T0_T2_T3_T4_T5_:
        /* <DEDUP_REMOVED lines=30> */
.L_x_2082:
[----:B------:R-:W-:Y:S05]  /*01e0*/  BSYNC.RECONVERGENT B0 ;  /* 0x0000000000007941 */ /* 0x000fea0003800200 */
.L_x_2081:
        /* <DEDUP_REMOVED lines=8> */
.L_x_2083:
        /* <DEDUP_REMOVED lines=9> */
.L_x_7305:


//--------------------- .text._ZN2at6native29vectorized_elementwise_kernelILi2ENS0_11FillFunctorIN3c1013Float8_e4m3fnEEESt5arrayIPcLm1EEEEviT0_T1_ --------------------------
	.section	.text._ZN2at6native29vectorized_elementwise_kernelILi2ENS0_11FillFunctorIN3c1013Float8_e4m3fnEEESt5arrayIPcLm1EEEEviT0_T1_,"ax",@progbits
	.align	128
        .global         _ZN2at6native29vectorized_elementwise_kernelILi2ENS0_11FillFunctorIN3c1013Float8_e4m3fnEEESt5arrayIPcLm1EEEEviT0_T1_
        .type           _ZN2at6native29vectorized_elementwise_kernelILi2ENS0_11FillFunctorIN3c1013Float8_e4m3fnEEESt5arrayIPcLm1EEEEviT0_T1_,@function
        .size           _ZN2at6native29vectorized_elementwise_kernelILi2ENS0_11FillFunctorIN3c1013Float8_e4m3fnEEESt5arrayIPcLm1EEEEviT0_T1_,(.L_x_7306 - _ZN2at6native29vectorized_elementwise_kernelILi2ENS0_11FillFunctorIN3c1013Float8_e4m3fnEEESt5arrayIPcLm1EEEEviT0_T1_)
        .other          _ZN2at6native29vectorized_elementwise_kernelILi2ENS0_11FillFunctorIN3c1013Float8_e4m3fnEEESt5arrayIPcLm1EEEEviT0_T1_,@"STO_CUDA_ENTRY STV_DEFAULT"
_ZN2at6native29vectorized_elementwise_kernelILi2ENS0_11FillFunctorIN3c1013Float8_e4m3fnEEESt5arrayIPcLm1EEEEviT0_T1_:
.text._ZN2at6native29vectorized_elementwise_kernelILi2ENS0_11FillFunctorIN3c1013Float8_e4m3fnEEESt5arrayIPcLm1EEEEviT0_T1_:
        /* <DEDUP_REMOVED lines=36> */
.L_x_2087:
        /* <DEDUP_REMOVED lines=8> */
.L_x_2088:
        /* <DEDUP_REMOVED lines=8> */
.L_x_2089:
        /* <DEDUP_REMOVED lines=8> */
.L_x_2090:
        /* <DEDUP_REMOVED lines=8> */
.L_x_2091:
        /* <DEDUP_REMOVED lines=8> */
.L_x_2092:
        /* <DEDUP_REMOVED lines=8> */
.L_x_2093:
        /* <DEDUP_REMOVED lines=8> */
.L_x_2094:
        /* <DEDUP_REMOVED lines=8> */
.L_x_2095:
        /* <DEDUP_REMOVED lines=8> */
.L_x_2096:
        /* <DEDUP_REMOVED lines=8> */
.L_x_2097:
        /* <DEDUP_REMOVED lines=9> */
.L_x_2098:
[----:B------:R-:W-:Y:S05]  /*07d0*/  BSYNC.RELIABLE B1 ;  /* 0x0000000000017941 */ /* 0x000fea0003800100 */
.L_x_2086:
[----:B------:R-:W-:-:S13]  /*07e0*/  ISETP.GE.U32.AND P0, PT, R2, UR5, PT ;  /* 0x0000000502007c0c */ /* 0x000fda000bf06070 */
[----:B------:R-:W0:Y:S02]  /*07f0*/  @!P0 LDC.64 R6, c[0x0][0x388] ;  /* 0x0000e200ff068b82 */ /* 0x000e240000000a00 */
[C---:B012345:R-:W-:Y:S01]  /*0800*/  @!P0 IADD3 R5, PT, PT, R2.reuse, UR4, RZ ;  /* 0x0000000402058c10 */ /* 0x07ffe2000fffe0ff */
[----:B------:R-:W-:-:S03]  /*0810*/  @!P0 VIADD R2, R2, 0x80 ;  /* 0x0000008002028836 */ /* 0x000fc60000000000 */
[----:B------:R-:W-:-:S05]  /*0820*/  @!P0 IADD3 R4, P1, PT, R5, R6, RZ ;  /* 0x0000000605048210 */ /* 0x000fca0007f3e0ff */
[----:B------:R-:W-:-:S05]  /*0830*/  @!P0 IMAD.X R5, RZ, RZ, R7, P1 ;  /* 0x000000ffff058224 */ /* 0x000fca00008e0607 */
[----:B------:R0:W-:Y:S03]  /*0840*/  @!P0 STG.E.U8 desc[UR8][R4.64], R0 ;  /* 0x0000000004008986 */ /* 0x0001e6000c101108 */
.L_x_2099:
[----:B------:R-:W-:Y:S05]  /*0850*/  BSYNC.RECONVERGENT B0 ;  /* 0x0000000000007941 */ /* 0x000fea0003800200 */
.L_x_2085:
        /* <DEDUP_REMOVED lines=9> */
.L_x_2084:
        /* <DEDUP_REMOVED lines=17> */
.L_x_2100:
        /* <DEDUP_REMOVED lines=16> */
.L_x_7306:


//--------------------- .text._ZN2at6native29vectorized_elementwise_kernelILi4ENS0_11FillFunctorIN3c1013Float8_e4m3fnEEESt5arrayIPcLm1EEEEviT0_T1_ --------------------------
	.section	.text._ZN2at6native29vectorized_elementwise_kernelILi4ENS0_11FillFunctorIN3c1013Float8_e4m3fnEEESt5arrayIPcLm1EEEEviT0_T1_,"ax",@progbits
	.align	128
        .global         _ZN2at6native29vectorized_elementwise_kernelILi4ENS0_11FillFunctorIN3c1013Float8_e4m3fnEEESt5arrayIPcLm1EEEEviT0_T1_
        .type           _ZN2at6native29vectorized_elementwise_kernelILi4ENS0_11FillFunctorIN3c1013Float8_e4m3fnEEESt5arrayIPcLm1EEEEviT0_T1_,@function
        .size           _ZN2at6native29vectorized_elementwise_kernelILi4ENS0_11FillFunctorIN3c1013Float8_e4m3fnEEESt5arrayIPcLm1EEEEviT0_T1_,(.L_x_7307 - _ZN2at6native29vectorized_elementwise_kernelILi4ENS0_11FillFunctorIN3c1013Float8_e4m3fnEEESt5arrayIPcLm1EEEEviT0_T1_)
        .other          _ZN2at6native29vectorized_elementwise_kernelILi4ENS0_11FillFunctorIN3c1013Float8_e4m3fnEEESt5arrayIPcLm1EEEEviT0_T1_,@"STO_CUDA_ENTRY STV_DEFAULT"
_ZN2at6native29vectorized_elementwise_kernelILi4ENS0_11FillFunctorIN3c1013Float8_e4m3fnEEESt5arrayIPcLm1EEEEviT0_T1_:
.text._ZN2at6native29vectorized_elementwise_kernelILi4ENS0_11FillFunctorIN3c1013Float8_e4m3fnEEESt5arrayIPcLm1EEEEviT0_T1_:
        /* <DEDUP_REMOVED lines=36> */
.L_x_2104:
        /* <DEDUP_REMOVED lines=8> */
.L_x_2105:
        /* <DEDUP_REMOVED lines=8> */
.L_x_2106:
        /* <DEDUP_REMOVED lines=8> */
.L_x_2107:
        /* <DEDUP_REMOVED lines=8> */
.L_x_2108:
        /* <DEDUP_REMOVED lines=8> */
.L_x_2109:
        /* <DEDUP_REMOVED lines=8> */
.L_x_2110:
        /* <DEDUP_REMOVED lines=8> */
.L_x_2111:
        /* <DEDUP_REMOVED lines=8> */
.L_x_2112:
        /* <DEDUP_REMOVED lines=8> */
.L_x_2113:
        /* <DEDUP_REMOVED lines=8> */
.L_x_2114:
        /* <DEDUP_REMOVED lines=9> */
.L_x_2115:
[----:B------:R-:W-:Y:S05]  /*07d0*/  BSYNC.RELIABLE B1 ;  /* 0x0000000000017941 */ /* 0x000fea0003800100 */
.L_x_2103:
[----:B------:R-:W-:-:S13]  /*07e0*/  ISETP.GE.U32.AND P0, PT, R2, UR5, PT ;  /* 0x0000000502007c0c */ /* 0x000fda000bf06070 */
[----:B------:R-:W0:Y:S02]  /*07f0*/  @!P0 LDC.64 R6, c[0x0][0x388] ;  /* 0x0000e200ff068b82 */ /* 0x000e240000000a00 */
[C---:B012345:R-:W-:Y:S01]  /*0800*/  @!P0 IADD3 R5, PT, PT, R2.reuse, UR4, RZ ;  /* 0x0000000402058c10 */ /* 0x07ffe2000fffe0ff */
[----:B------:R-:W-:-:S03]  /*0810*/  @!P0 VIADD R2, R2, 0x80 ;  /* 0x0000008002028836 */ /* 0x000fc60000000000 */
[----:B------:R-:W-:-:S05]  /*0820*/  @!P0 IADD3 R4, P1, PT, R5, R6, RZ ;  /* 0x0000000605048210 */ /* 0x000fca0007f3e0ff */
[----:B------:R-:W-:-:S05]  /*0830*/  @!P0 IMAD.X R5, RZ, RZ, R7, P1 ;  /* 0x000000ffff058224 */ /* 0x000fca00008e0607 */
[----:B------:R0:W-:Y:S03]  /*0840*/  @!P0 STG.E.U8 desc[UR8][R4.64], R0 ;  /* 0x0000000004008986 */ /* 0x0001e6000c101108 */
.L_x_2116:
[----:B------:R-:W-:Y:S05]  /*0850*/  BSYNC.RECONVERGENT B0 ;  /* 0x0000000000007941 */ /* 0x000fea0003800200 */
.L_x_2102:
        /* <DEDUP_REMOVED lines=9> */
.L_x_2101:
        /* <DEDUP_REMOVED lines=14> */
.L_x_2117:
        /* <DEDUP_REMOVED lines=11> */
.L_x_7307:


//--------------------- .text._ZN2at6native29vectorized_elementwise_kernelILi8ENS0_11FillFunctorIN3c1013Float8_e4m3fnEEESt5arrayIPcLm1EEEEviT0_T1_ --------------------------
	.section	.text._ZN2at6native29vectorized_elementwise_kernelILi8ENS0_11FillFunctorIN3c1013Float8_e4m3fnEEESt5arrayIPcLm1EEEEviT0_T1_,"ax",@progbits
	.align	128
        .global         _ZN2at6native29vectorized_elementwise_kernelILi8ENS0_11FillFunctorIN3c1013Float8_e4m3fnEEESt5arrayIPcLm1EEEEviT0_T1_
        .type           _ZN2at6native29vectorized_elementwise_kernelILi8ENS0_11FillFunctorIN3c1013Float8_e4m3fnEEESt5arrayIPcLm1EEEEviT0_T1_,@function
        .size           _ZN2at6native29vectorized_elementwise_kernelILi8ENS0_11FillFunctorIN3c1013Float8_e4m3fnEEESt5arrayIPcLm1EEEEviT0_T1_,(.L_x_7308 - _ZN2at6native29vectorized_elementwise_kernelILi8ENS0_11FillFunctorIN3c1013Float8_e4m3fnEEESt5arrayIPcLm1EEEEviT0_T1_)
        .other          _ZN2at6native29vectorized_elementwise_kernelILi8ENS0_11FillFunctorIN3c1013Float8_e4m3fnEEESt5arrayIPcLm1EEEEviT0_T1_,@"STO_CUDA_ENTRY STV_DEFAULT"
_ZN2at6native29vectorized_elementwise_kernelILi8ENS0_11FillFunctorIN3c1013Float8_e4m3fnEEESt5arrayIPcLm1EEEEviT0_T1_:
.text._ZN2at6native29vectorized_elementwise_kernelILi8ENS0_11FillFunctorIN3c1013Float8_e4m3fnEEESt5arrayIPcLm1EEEEviT0_T1_:
        /* <DEDUP_REMOVED lines=36> */
.L_x_2121:
        /* <DEDUP_REMOVED lines=8> */
.L_x_2122:
        /* <DEDUP_REMOVED lines=8> */
.L_x_2123:
        /* <DEDUP_REMOVED lines=8> */
.L_x_2124:
        /* <DEDUP_REMOVED lines=8> */
.L_x_2125:
        /* <DEDUP_REMOVED lines=8> */
.L_x_2126:
        /* <DEDUP_REMOVED lines=8> */
.L_x_2127:
        /* <DEDUP_REMOVED lines=8> */
.L_x_2128:
        /* <DEDUP_REMOVED lines=8> */
.L_x_2129:
        /* <DEDUP_REMOVED lines=8> */
.L_x_2130:
        /* <DEDUP_REMOVED lines=8> */
.L_x_2131:
        /* <DEDUP_REMOVED lines=9> */
.L_x_2132:
[----:B------:R-:W-:Y:S05]  /*07d0*/  BSYNC.RELIABLE B1 ;  /* 0x0000000000017941 */ /* 0x000fea0003800100 */
.L_x_2120:
[----:B------:R-:W-:-:S13]  /*07e0*/  ISETP.GE.U32.AND P0, PT, R2, UR5, PT ;  /* 0x0000000502007c0c */ /* 0x000fda000bf06070 */
[----:B------:R-:W0:Y:S02]  /*07f0*/  @!P0 LDC.64 R6, c[0x0][0x388] ;  /* 0x0000e200ff068b82 */ /* 0x000e240000000a00 */
[C---:B012345:R-:W-:Y:S02]  /*0800*/  @!P0 VIADD R5, R2.reuse, UR4 ;  /* 0x0000000402058c36 */ /* 0x07ffe40008000000 */
[----:B------:R-:W-:-:S03]  /*0810*/  @!P0 VIADD R2, R2, 0x80 ;  /* 0x0000008002028836 */ /* 0x000fc60000000000 */
[----:B------:R-:W-:-:S05]  /*0820*/  @!P0 IADD3 R4, P1, PT, R5, R6, RZ ;  /* 0x0000000605048210 */ /* 0x000fca0007f3e0ff */
[----:B------:R-:W-:-:S05]  /*0830*/  @!P0 IMAD.X R5, RZ, RZ, R7, P1 ;  /* 0x000000ffff058224 */ /* 0x000fca00008e0607 */
[----:B------:R0:W-:Y:S03]  /*0840*/  @!P0 STG.E.U8 desc[UR8][R4.64], R0 ;  /* 0x0000000004008986 */ /* 0x0001e6000c101108 */
.L_x_2133:
[----:B------:R-:W-:Y:S05]  /*0850*/  BSYNC.RECONVERGENT B0 ;  /* 0x0000000000007941 */ /* 0x000fea0003800200 */
.L_x_2119:
        /* <DEDUP_REMOVED lines=9> */
.L_x_2118:
        /* <DEDUP_REMOVED lines=15> */
.L_x_2134:
        /* <DEDUP_REMOVED lines=10> */
.L_x_7308:


//--------------------- .text._ZN2at6native18elementwise_kernelILi128ELi4EZNS0_15gpu_kernel_implINS0_11FillFunctorIN3c1015Float8_e5m2fnuzEEEEEvRNS_18TensorIteratorBaseERKT_EUliE_EEviT1_ --------------------------
	.section	.text._ZN2at6native18elementwise_kernelILi128ELi4EZNS0_15gpu_kernel_implINS0_11FillFunctorIN3c1015Float8_e5m2fnuzEEEEEvRNS_18TensorIteratorBaseERKT_EUliE_EEviT1_,"ax",@progbits
	.align	128
        .global         _ZN2at6native18elementwise_kernelILi128ELi4EZNS0_15gpu_kernel_implINS0_11FillFunctorIN3c1015Float8_e5m2fnuzEEEEEvRNS_18TensorIteratorBaseERKT_EUliE_EEviT1_
        .type           _ZN2at6native18elementwise_kernelILi128ELi4EZNS0_15gpu_kernel_implINS0_11FillFunctorIN3c1015Float8_e5m2fnuzEEEEEvRNS_18TensorIteratorBaseERKT_EUliE_EEviT1_,@function
        .size           _ZN2at6native18elementwise_kernelILi128ELi4EZNS0_15gpu_kernel_implINS0_11FillFunctorIN3c1015Float8_e5m2fnuzEEEEEvRNS_18TensorIteratorBaseERKT_EUliE_EEviT1_,(.L_x_7309 - _ZN2at6native18elementwise_kernelILi128ELi4EZNS0_15gpu_kernel_implINS0_11FillFunctorIN3c1015Float8_e5m2fnuzEEEEEvRNS_18TensorIteratorBaseERKT_EUliE_EEviT1_)
        .other          _ZN2at6native18elementwise_kernelILi128ELi4EZNS0_15gpu_kernel_implINS0_11FillFunctorIN3c1015Float8_e5m2fnuzEEEEEvRNS_18TensorIteratorBaseERKT_EUliE_EEviT1_,@"STO_CUDA_ENTRY STV_DEFAULT"
_ZN2at6native18elementwise_kernelILi128ELi4EZNS0_15gpu_kernel_implINS0_11FillFunctorIN3c1015Float8_e5m2fnuzEEEEEvRNS_18TensorIteratorBaseERKT_EUliE_EEviT1_:
.text._ZN2at6native18elementwise_kernelILi128ELi4EZNS0_15gpu_kernel_implINS0_11FillFunctorIN3c1015Float8_e5m2fnuzEEEEEvRNS_18TensorIteratorBaseERKT_EUliE_EEviT1_:
        /* <DEDUP_REMOVED lines=304> */
.L_x_2138:
[----:B------:R-:W-:Y:S02]  /*1300*/  IMAD.MOV.U32 R4, RZ, RZ, R0 ;  /* 0x000000ffff047224 */ /* 0x000fe400078e0000 */
[----:B------:R-:W-:-:S07]  /*1310*/  IMAD.MOV.U32 R5, RZ, RZ, RZ ;  /* 0x000000ffff057224 */ /* 0x000fce00078e00ff */
.L_x_2137:
        /* <DEDUP_REMOVED lines=26> */
.L_x_2144:
[----:B------:R-:W0:Y:S02]  /*14c0*/  F2I.FTZ.TRUNC.NTZ R3, R0 ;  /* 0x0000000000037305 */ /* 0x000e24000021f100 */
[----:B0-----:R0:W-:Y:S01]  /*14d0*/  STG.E.U8 desc[UR36][R8.64], R3 ;  /* 0x0000000308007986 */ /* 0x0011e2000c101124 */
[----:B------:R-:W-:Y:S05]  /*14e0*/  BRA `(.L_x_2145) ;  /* 0x0000001800347947 */ /* 0x000fea0003800000 */
.L_x_2142:
        /* <DEDUP_REMOVED lines=12> */
.L_x_2146:
[----:B------:R-:W0:Y:S02]  /*15b0*/  F2I.S64.TRUNC R4, R4 ;  /* 0x0000000400047311 */ /* 0x000e24000020d900 */
[----:B0-----:R-:W-:-:S05]  /*15c0*/  IMAD.MOV.U32 R3, RZ, RZ, R4 ;  /* 0x000000ffff037224 */ /* 0x001fca00078e0004 */
[----:B------:R0:W-:Y:S01]  /*15d0*/  STG.E.U8 desc[UR36][R8.64], R3 ;  /* 0x0000000308007986 */ /* 0x0001e2000c101124 */
[----:B------:R-:W-:Y:S05]  /*15e0*/  BRA `(.L_x_2145) ;  /* 0x0000001400f47947 */ /* 0x000fea0003800000 */
.L_x_2141:
        /* <DEDUP_REMOVED lines=18> */
.L_x_2149:
[----:B------:R-:W0:Y:S02]  /*1710*/  F2I.S64.TRUNC R4, R4 ;  /* 0x0000000400047311 */ /* 0x000e24000020d900 */
[----:B0-----:R0:W-:Y:S01]  /*1720*/  STG.E.64 desc[UR36][R8.64], R4 ;  /* 0x0000000408007986 */ /* 0x0011e2000c101b24 */
[----:B------:R-:W-:Y:S05]  /*1730*/  BRA `(.L_x_2145) ;  /* 0x0000001400a07947 */ /* 0x000fea0003800000 */
.L_x_2148:
        /* <DEDUP_REMOVED lines=12> */
.L_x_2150:
[----:B------:R-:W0:Y:S02]  /*1800*/  F2I.FTZ.TRUNC.NTZ R3, R0 ;  /* 0x0000000000037305 */ /* 0x000e24000021f100 */
[----:B0-----:R0:W-:Y:S01]  /*1810*/  STG.E desc[UR36][R8.64], R3 ;  /* 0x0000000308007986 */ /* 0x0011e2000c101924 */
[----:B------:R-:W-:Y:S05]  /*1820*/  BRA `(.L_x_2145) ;  /* 0x0000001400647947 */ /* 0x000fea0003800000 */
.L_x_2147:
        /* <DEDUP_REMOVED lines=12> */
.L_x_2151:
[----:B------:R-:W0:Y:S02]  /*18f0*/  F2I.FTZ.TRUNC.NTZ R3, R0 ;  /* 0x0000000000037305 */ /* 0x000e24000021f100 */
[----:B0-----:R0:W-:Y:S01]  /*1900*/  STG.E.U16 desc[UR36][R8.64], R3 ;  /* 0x0000000308007986 */ /* 0x0011e2000c101524 */
[----:B------:R-:W-:Y:S05]  /*1910*/  BRA `(.L_x_2145) ;  /* 0x0000001400287947 */ /* 0x000fea0003800000 */
.L_x_2140:
        /* <DEDUP_REMOVED lines=18> */
.L_x_2154:
[----:B------:R0:W-:Y:S01]  /*1a40*/  STG.E desc[UR36][R8.64], R3 ;  /* 0x0000000308007986 */ /* 0x0001e2000c101924 */
[----:B------:R-:W-:Y:S05]  /*1a50*/  BRA `(.L_x_2145) ;  /* 0x0000001000d87947 */ /* 0x000fea0003800000 */
.L_x_2153:
        /* <DEDUP_REMOVED lines=12> */
.L_x_2155:
[----:B------:R-:W-:-:S05]  /*1b20*/  F2FP.F16.F32.PACK_AB R0, RZ, R0 ;  /* 0x00000000ff00723e */ /* 0x000fca00000000ff */
[----:B------:R0:W-:Y:S01]  /*1b30*/  STG.E.U16 desc[UR36][R8.64], R0 ;  /* 0x0000000008007986 */ /* 0x0001e2000c101524 */
[----:B------:R-:W-:Y:S05]  /*1b40*/  BRA `(.L_x_2145) ;  /* 0x00000010009c7947 */ /* 0x000fea0003800000 */
.L_x_2152:
        /* <DEDUP_REMOVED lines=18> */
.L_x_2158:
[----:B------:R0:W-:Y:S01]  /*1c70*/  STG.E.64 desc[UR36][R8.64], R4 ;  /* 0x0000000408007986 */ /* 0x0001e2000c101b24 */
[----:B------:R-:W-:Y:S05]  /*1c80*/  BRA `(.L_x_2145) ;  /* 0x00000010004c7947 */ /* 0x000fea0003800000 */
.L_x_2157:
        /* <DEDUP_REMOVED lines=12> */
.L_x_2159:
[----:B------:R-:W-:-:S04]  /*1d50*/  F2FP.F16.F32.PACK_AB R0, RZ, R0 ;  /* 0x00000000ff00723e */ /* 0x000fc800000000ff */
[----:B------:R-:W-:-:S05]  /*1d60*/  PRMT R0, R0, 0x5410, RZ ;  /* 0x0000541000007816 */ /* 0x000fca00000000ff */
[----:B------:R0:W-:Y:S01]  /*1d70*/  STG.E desc[UR36][R8.64], R0 ;  /* 0x0000000008007986 */ /* 0x0001e2000c101924 */
[----:B------:R-:W-:Y:S05]  /*1d80*/  BRA `(.L_x_2145) ;  /* 0x00000010000c7947 */ /* 0x000fea0003800000 */
.L_x_2156:
        /* <DEDUP_REMOVED lines=16> */
.L_x_2160:
[----:B0-----:R0:W-:Y:S01]  /*1e90*/  STG.E.64 desc[UR36][R8.64], R4 ;  /* 0x0000000408007986 */ /* 0x0011e2000c101b24 */
[----:B------:R-:W-:Y:S05]  /*1ea0*/  BRA `(.L_x_2145) ;  /* 0x0000000c00c47947 */ /* 0x000fea0003800000 */
.L_x_2139:
        /* <DEDUP_REMOVED lines=12> */
.L_x_2163:
        /* <DEDUP_REMOVED lines=17> */
.L_x_2164:
[----:B-1----:R1:W-:Y:S01]  /*2080*/  STG.E.128 desc[UR36][R8.64], R4 ;  /* 0x0000000408007986 */ /* 0x0023e2000c101d24 */
[----:B------:R-:W-:Y:S05]  /*2090*/  BRA `(.L_x_2145) ;  /* 0x0000000c00487947 */ /* 0x000fea0003800000 */
.L_x_2162:
        /* <DEDUP_REMOVED lines=18> */
.L_x_2167:
        /* <DEDUP_REMOVED lines=10> */
.L_x_2168:
[----:B------:R-:W-:-:S04]  /*2260*/  SHF.R.U32.HI R0, RZ, 0x18, R0 ;  /* 0x00000018ff007819 */ /* 0x000fc80000011600 */
[----:B------:R-:W-:-:S05]  /*2270*/  LOP3.LUT R3, R3, 0x80, R0, 0xf8, !PT ;  /* 0x0000008003037812 */ /* 0x000fca00078ef800 */
[----:B------:R0:W-:Y:S01]  /*2280*/  STG.E.U8 desc[UR36][R8.64], R3 ;  /* 0x0000000308007986 */ /* 0x0001e2000c101124 */
[----:B------:R-:W-:Y:S05]  /*2290*/  BRA `(.L_x_2145) ;  /* 0x0000000800c87947 */ /* 0x000fea0003800000 */
.L_x_2166:
        /* <DEDUP_REMOVED lines=12> */
.L_x_2169:
        /* <DEDUP_REMOVED lines=12> */
.L_x_2170:
[----:B------:R-:W-:-:S04]  /*2420*/  SHF.R.U32.HI R0, RZ, 0x18, R0 ;  /* 0x00000018ff007819 */ /* 0x000fc80000011600 */
[----:B------:R-:W-:-:S05]  /*2430*/  LOP3.LUT R3, R3, 0x80, R0, 0xf8, !PT ;  /* 0x0000008003037812 */ /* 0x000fca00078ef800 */
[----:B------:R0:W-:Y:S01]  /*2440*/  STG.E.U8 desc[UR36][R8.64], R3 ;  /* 0x0000000308007986 */ /* 0x0001e2000c101124 */
[----:B------:R-:W-:Y:S05]  /*2450*/  BRA `(.L_x_2145) ;  /* 0x0000000800587947 */ /* 0x000fea0003800000 */
.L_x_2165:
        /* <DEDUP_REMOVED lines=12> */
.L_x_2171:
[----:B------:R-:W-:-:S05]  /*2520*/  F2FP.BF16.F32.PACK_AB R0, RZ, R0 ;  /* 0x00000000ff00723e */ /* 0x000fca00000010ff */
[----:B------:R0:W-:Y:S01]  /*2530*/  STG.E.U16 desc[UR36][R8.64], R0 ;  /* 0x0000000008007986 */ /* 0x0001e2000c101524 */
[----:B------:R-:W-:Y:S05]  /*2540*/  BRA `(.L_x_2145) ;  /* 0x00000008001c7947 */ /* 0x000fea0003800000 */
.L_x_2161:
        /* <DEDUP_REMOVED lines=20> */
.L_x_2175:
[----:B------:R-:W0:Y:S02]  /*2690*/  F2I.FTZ.U32.TRUNC.NTZ R3, R0 ;  /* 0x0000000000037305 */ /* 0x000e24000021f000 */
[----:B0-----:R5:W-:Y:S01]  /*26a0*/  STG.E.U16 desc[UR36][R8.64], R3 ;  /* 0x0000000308007986 */ /* 0x001be2000c101524 */
[----:B------:R-:W-:Y:S05]  /*26b0*/  BRA `(.L_x_2145) ;  /* 0x0000000400c07947 */ /* 0x000fea0003800000 */
.L_x_2174:
        /* <DEDUP_REMOVED lines=12> */
.L_x_2176:
        /* <DEDUP_REMOVED lines=11> */
.L_x_2178:
[----:B------:R-:W-:-:S04]  /*2830*/  SHF.R.U32.HI R3, RZ, 0x14, R0 ;  /* 0x00000014ff037819 */ /* 0x000fc80000011600 */
[----:B------:R-:W-:-:S04]  /*2840*/  LOP3.LUT R3, R3, 0x1, RZ, 0xc0, !PT ;  /* 0x0000000103037812 */ /* 0x000fc800078ec0ff */
[----:B------:R-:W-:-:S04]  /*2850*/  IADD3 R3, PT, PT, R0, 0x487ffff, R3 ;  /* 0x0487ffff00037810 */ /* 0x000fc80007ffe003 */
[----:B------:R-:W-:-:S04]  /*2860*/  SHF.R.U32.HI R3, RZ, 0x14, R3 ;  /* 0x00000014ff037819 */ /* 0x000fc80000011603 */
[----:B------:R-:W-:-:S07]  /*2870*/  LOP3.LUT R3, R3, 0xff, RZ, 0xc0, !PT ;  /* 0x000000ff03037812 */ /* 0x000fce00078ec0ff */
.L_x_2179:
[----:B------:R-:W-:-:S04]  /*2880*/  SHF.R.U32.HI R0, RZ, 0x18, R0 ;  /* 0x00000018ff007819 */ /* 0x000fc80000011600 */
[----:B------:R-:W-:-:S04]  /*2890*/  LOP3.LUT R0, R3, 0x80, R0, 0xf8, !PT ;  /* 0x0000008003007812 */ /* 0x000fc800078ef800 */
[----:B------:R-:W-:-:S07]  /*28a0*/  PRMT R4, R0, 0x7610, R4 ;  /* 0x0000761000047816 */ /* 0x000fce0000000004 */
.L_x_2177:
[----:B------:R4:W-:Y:S01]  /*28b0*/  STG.E.U8 desc[UR36][R8.64], R4 ;  /* 0x0000000408007986 */ /* 0x0009e2000c101124 */
[----:B------:R-:W-:Y:S05]  /*28c0*/  BRA `(.L_x_2145) ;  /* 0x00000004003c7947 */ /* 0x000fea0003800000 */
.L_x_2173:
[----:B------:R3:W-:Y:S01]  /*28d0*/  STG.E.U8 desc[UR36][R8.64], R18 ;  /* 0x0000001208007986 */ /* 0x0007e2000c101124 */
[----:B------:R-:W-:Y:S05]  /*28e0*/  BRA `(.L_x_2145) ;  /* 0x0000000400347947 */ /* 0x000fea0003800000 */
.L_x_2172:
[----:B------:R-:W-:-:S09]  /*28f0*/  UISETP.NE.AND UP0, UPT, UR4, 0x1c, UPT ;  /* 0x0000001c0400788c */ /* 0x000fd2000bf05270 */
[----:B------:R-:W-:Y:S05]  /*2900*/  BRA.U !UP0, `(.L_x_2180) ;  /* 0x0000000108f47547 */ /* 0x000fea000b800000 */
[----:B------:R-:W-:-:S09]  /*2910*/  UISETP.NE.AND UP0, UPT, UR4, 0x1d, UPT ;  /* 0x0000001d0400788c */ /* 0x000fd2000bf05270 */
[----:B------:R-:W-:Y:S05]  /*2920*/  BRA.U !UP0, `(.L_x_2181) ;  /* 0x0000000108b07547 */ /* 0x000fea000b800000 */
[----:B------:R-:W-:-:S09]  /*2930*/  UISETP.NE.AND UP0, UPT, UR4, 0x2c, UPT ;  /* 0x0000002c0400788c */ /* 0x000fd2000bf05270 */
[----:B------:R-:W-:Y:S05]  /*2940*/  BRA.U !UP0, `(.L_x_2182) ;  /* 0x0000000108447547 */ /* 0x000fea000b800000 */
.L_x_2143:
        /* <DEDUP_REMOVED lines=16> */
.L_x_2183:
[----:B------:R-:W-:Y:S05]  /*2a50*/  BRA `(.L_x_2145) ;  /* 0x0000000000d87947 */ /* 0x000fea0003800000 */
.L_x_2182:
        /* <DEDUP_REMOVED lines=12> */
.L_x_2184:
        /* <DEDUP_REMOVED lines=11> */
.L_x_2185:
[----:B------:R2:W-:Y:S01]  /*2bd0*/  STG.E.U8 desc[UR36][R8.64], R4 ;  /* 0x0000000408007986 */ /* 0x0005e2000c101124 */
[----:B------:R-:W-:Y:S05]  /*2be0*/  BRA `(.L_x_2145) ;  /* 0x0000000000747947 */ /* 0x000fea0003800000 */
.L_x_2181:
        /* <DEDUP_REMOVED lines=12> */
.L_x_2186:
[----:B------:R-:W0:Y:S02]  /*2cb0*/  F2I.U64.TRUNC R4, R4 ;  /* 0x0000000400047311 */ /* 0x000e24000020d800 */
[----:B0-----:R1:W-:Y:S01]  /*2cc0*/  STG.E.64 desc[UR36][R8.64], R4 ;  /* 0x0000000408007986 */ /* 0x0013e2000c101b24 */
[----:B------:R-:W-:Y:S05]  /*2cd0*/  BRA `(.L_x_2145) ;  /* 0x0000000000387947 */ /* 0x000fea0003800000 */
.L_x_2180:
        /* <DEDUP_REMOVED lines=12> */
.L_x_2187:
[----:B------:R-:W0:Y:S02]  /*2da0*/  F2I.FTZ.U32.TRUNC.NTZ R3, R0 ;  /* 0x0000000000037305 */ /* 0x000e24000021f000 */
[----:B0-----:R0:W-:Y:S02]  /*2db0*/  STG.E desc[UR36][R8.64], R3 ;  /* 0x0000000308007986 */ /* 0x0011e4000c101924 */
.L_x_2145:
[----:B------:R-:W-:-:S07]  /*2dc0*/  VIADD R25, R25, 0x80 ;  /* 0x0000008019197836 */ /* 0x000fce0000000000 */
.L_x_2136:
[----:B------:R-:W-:Y:S05]  /*2dd0*/  BSYNC.RECONVERGENT B6 ;  /* 0x0000000000067941 */ /* 0x000fea0003800200 */
.L_x_2135:
[----:B------:R-:W0:Y:S01]  /*2de0*/  LDCU UR4, c[0x0][0x380] ;  /* 0x00007000ff0477ac */ /* 0x000e220008000800 */
[----:B------:R-:W-:Y:S01]  /*2df0*/  BSSY.RECONVERGENT B6, `(.L_x_2188) ;  /* 0x00002c5000067945 */ /* 0x000fe20003800200 */
[----:B0-----:R-:W-:-:S13]  /*2e00*/  ISETP.GE.AND P0, PT, R25, UR4, PT ;  /* 0x0000000419007c0c */ /* 0x001fda000bf06270 */
[----:B------:R-:W-:Y:S05]  /*2e10*/  @P0 BRA `(.L_x_2189) ;  /* 0x0000002c00080947 */ /* 0x000fea0003800000 */
[----:B------:R-:W0:Y:S01]  /*2e20*/  LDCU UR4, c[0x0][0x388] ;  /* 0x00007100ff0477ac */ /* 0x000e220008000800 */
[----:B-12-4-:R-:W-:Y:S01]  /*2e30*/  CS2R R4, SRZ ;  /* 0x0000000000047805 */ /* 0x016fe2000001ff00 */
        /* <DEDUP_REMOVED lines=275> */
.L_x_2191:
[----:B------:R-:W-:Y:S02]  /*3f70*/  IMAD.MOV.U32 R4, RZ, RZ, R0 ;  /* 0x000000ffff047224 */ /* 0x000fe400078e0000 */
[----:B------:R-:W-:-:S07]  /*3f80*/  IMAD.MOV.U32 R5, RZ, RZ, RZ ;  /* 0x000000ffff057224 */ /* 0x000fce00078e00ff */
.L_x_2190:
[----:B------:R-:W3:Y:S01]  /*3f90*/  LDCU.64 UR6, c[0x0][0x520] ;  /* 0x0000a400ff0677ac */ /* 0x000ee20008000a00 */
[----:B------:R-:W-:-:S04]  /*3fa0*/  UPRMT UR4, UR41, 0x9910, URZ ;  /* 0x0000991029047896 */ /* 0x000fc800080000ff */
[----:B------:R-:W-:Y:S01]  /*3fb0*/  UISETP.GT.AND UP0, UPT, UR4, 0x9, UPT ;  /* 0x000000090400788c */ /* 0x000fe2000bf04270 */
[----:B---3-5:R-:W-:-:S04]  /*3fc0*/  IADD3 R8, P0, PT, R4, UR6, RZ ;  /* 0x0000000604087c10 */ /* 0x028fc8000ff1e0ff */
        /* <DEDUP_REMOVED lines=22> */
.L_x_2197:
[----:B------:R-:W0:Y:S02]  /*4130*/  F2I.FTZ.TRUNC.NTZ R3, R0 ;  /* 0x0000000000037305 */ /* 0x000e24000021f100 */
[----:B0-----:R0:W-:Y:S01]  /*4140*/  STG.E.U8 desc[UR36][R8.64], R3 ;  /* 0x0000000308007986 */ /* 0x0011e2000c101124 */
[----:B------:R-:W-:Y:S05]  /*4150*/  BRA `(.L_x_2198) ;  /* 0x0000001800347947 */ /* 0x000fea0003800000 */
.L_x_2195:
        /* <DEDUP_REMOVED lines=12> */
.L_x_2199:
[----:B------:R-:W0:Y:S02]  /*4220*/  F2I.S64.TRUNC R4, R4 ;  /* 0x0000000400047311 */ /* 0x000e24000020d900 */
[----:B0-----:R-:W-:-:S05]  /*4230*/  IMAD.MOV.U32 R3, RZ, RZ, R4 ;  /* 0x000000ffff037224 */ /* 0x001fca00078e0004 */
[----:B------:R0:W-:Y:S01]  /*4240*/  STG.E.U8 desc[UR36][R8.64], R3 ;  /* 0x0000000308007986 */ /* 0x0001e2000c101124 */
[----:B------:R-:W-:Y:S05]  /*4250*/  BRA `(.L_x_2198) ;  /* 0x0000001400f47947 */ /* 0x000fea0003800000 */
.L_x_2194:
        /* <DEDUP_REMOVED lines=18> */
.L_x_2202:
[----:B------:R-:W0:Y:S02]  /*4380*/  F2I.S64.TRUNC R4, R4 ;  /* 0x0000000400047311 */ /* 0x000e24000020d900 */
[----:B0-----:R0:W-:Y:S01]  /*4390*/  STG.E.64 desc[UR36][R8.64], R4 ;  /* 0x0000000408007986 */ /* 0x0011e2000c101b24 */
[----:B------:R-:W-:Y:S05]  /*43a0*/  BRA `(.L_x_2198) ;  /* 0x0000001400a07947 */ /* 0x000fea0003800000 */
.L_x_2201:
        /* <DEDUP_REMOVED lines=12> */
.L_x_2203:
[----:B------:R-:W0:Y:S02]  /*4470*/  F2I.FTZ.TRUNC.NTZ R3, R0 ;  /* 0x0000000000037305 */ /* 0x000e24000021f100 */
[----:B0-----:R0:W-:Y:S01]  /*4480*/  STG.E desc[UR36][R8.64], R3 ;  /* 0x0000000308007986 */ /* 0x0011e2000c101924 */
[----:B------:R-:W-:Y:S05]  /*4490*/  BRA `(.L_x_2198) ;  /* 0x0000001400647947 */ /* 0x000fea0003800000 */
.L_x_2200:
        /* <DEDUP_REMOVED lines=12> */
.L_x_2204:
[----:B------:R-:W0:Y:S02]  /*4560*/  F2I.FTZ.TRUNC.NTZ R3, R0 ;  /* 0x0000000000037305 */ /* 0x000e24000021f100 */
[----:B0-----:R0:W-:Y:S01]  /*4570*/  STG.E.U16 desc[UR36][R8.64], R3 ;  /* 0x0000000308007986 */ /* 0x0011e2000c101524 */
[----:B------:R-:W-:Y:S05]  /*4580*/  BRA `(.L_x_2198) ;  /* 0x0000001400287947 */ /* 0x000fea0003800000 */
.L_x_2193:
        /* <DEDUP_REMOVED lines=18> */
.L_x_2207:
[----:B------:R0:W-:Y:S01]  /*46b0*/  STG.E desc[UR36][R8.64], R3 ;  /* 0x0000000308007986 */ /* 0x0001e2000c101924 */
[----:B------:R-:W-:Y:S05]  /*46c0*/  BRA `(.L_x_2198) ;  /* 0x0000001000d87947 */ /* 0x000fea0003800000 */
.L_x_2206:
        /* <DEDUP_REMOVED lines=12> */
.L_x_2208:
[----:B------:R-:W-:-:S05]  /*4790*/  F2FP.F16.F32.PACK_AB R0, RZ, R0 ;  /* 0x00000000ff00723e */ /* 0x000fca00000000ff */
[----:B------:R0:W-:Y:S01]  /*47a0*/  STG.E.U16 desc[UR36][R8.64], R0 ;  /* 0x0000000008007986 */ /* 0x0001e2000c101524 */
[----:B------:R-:W-:Y:S05]  /*47b0*/  BRA `(.L_x_2198) ;  /* 0x00000010009c7947 */ /* 0x000fea0003800000 */
.L_x_2205:
        /* <DEDUP_REMOVED lines=18> */
.L_x_2211:
[----:B------:R0:W-:Y:S01]  /*48e0*/  STG.E.64 desc[UR36][R8.64], R4 ;  /* 0x0000000408007986 */ /* 0x0001e2000c101b24 */
[----:B------:R-:W-:Y:S05]  /*48f0*/  BRA `(.L_x_2198) ;  /* 0x00000010004c7947 */ /* 0x000fea0003800000 */
.L_x_2210:
        /* <DEDUP_REMOVED lines=12> */
.L_x_2212:
[----:B------:R-:W-:-:S04]  /*49c0*/  F2FP.F16.F32.PACK_AB R0, RZ, R0 ;  /* 0x00000000ff00723e */ /* 0x000fc800000000ff */
[----:B------:R-:W-:-:S05]  /*49d0*/  PRMT R0, R0, 0x5410, RZ ;  /* 0x0000541000007816 */ /* 0x000fca00000000ff */
[----:B------:R0:W-:Y:S01]  /*49e0*/  STG.E desc[UR36][R8.64], R0 ;  /* 0x0000000008007986 */ /* 0x0001e2000c101924 */
[----:B------:R-:W-:Y:S05]  /*49f0*/  BRA `(.L_x_2198) ;  /* 0x00000010000c7947 */ /* 0x000fea0003800000 */
.L_x_2209:
        /* <DEDUP_REMOVED lines=16> */
.L_x_2213:
[----:B-1----:R1:W-:Y:S01]  /*4b00*/  STG.E.64 desc[UR36][R8.64], R4 ;  /* 0x0000000408007986 */ /* 0x0023e2000c101b24 */
[----:B------:R-:W-:Y:S05]  /*4b10*/  BRA `(.L_x_2198) ;  /* 0x0000000c00c47947 */ /* 0x000fea0003800000 */
.L_x_2192:
        /* <DEDUP_REMOVED lines=12> */
.L_x_2216:
        /* <DEDUP_REMOVED lines=17> */
.L_x_2217:
[----:B-1----:R1:W-:Y:S01]  /*4cf0*/  STG.E.128 desc[UR36][R8.64], R4 ;  /* 0x0000000408007986 */ /* 0x0023e2000c101d24 */
[----:B------:R-:W-:Y:S05]  /*4d00*/  BRA `(.L_x_2198) ;  /* 0x0000000c00487947 */ /* 0x000fea0003800000 */
.L_x_2215:
        /* <DEDUP_REMOVED lines=18> */
.L_x_2220:
        /* <DEDUP_REMOVED lines=10> */
.L_x_2221:
[----:B------:R-:W-:-:S04]  /*4ed0*/  SHF.R.U32.HI R0, RZ, 0x18, R0 ;  /* 0x00000018ff007819 */ /* 0x000fc80000011600 */
[----:B------:R-:W-:-:S05]  /*4ee0*/  LOP3.LUT R3, R3, 0x80, R0, 0xf8, !PT ;  /* 0x0000008003037812 */ /* 0x000fca00078ef800 */
[----:B------:R0:W-:Y:S01]  /*4ef0*/  STG.E.U8 desc[UR36][R8.64], R3 ;  /* 0x0000000308007986 */ /* 0x0001e2000c101124 */
[----:B------:R-:W-:Y:S05]  /*4f00*/  BRA `(.L_x_2198) ;  /* 0x0000000800c87947 */ /* 0x000fea0003800000 */
.L_x_2219:
        /* <DEDUP_REMOVED lines=12> */
.L_x_2222:
        /* <DEDUP_REMOVED lines=10> */
.L_x_2223:
[----:B------:R-:W-:Y:S01]  /*5070*/  IMAD.MOV.U32 R3, RZ, RZ, 0x7f ;  /* 0x0000007fff037424 */ /* 0x000fe200078e00ff */
[----:B------:R-:W-:-:S04]  /*5080*/  ISETP.GT.U32.AND P0, PT, R4, 0x7f800000, PT ;  /* 0x7f8000000400780c */ /* 0x000fc80003f04070 */
[----:B------:R-:W-:-:S09]  /*5090*/  SEL R3, R3, 0x7c, P0 ;  /* 0x0000007c03037807 */ /* 0x000fd20000000000 */
.L_x_2224:
[----:B------:R-:W-:-:S04]  /*50a0*/  SHF.R.U32.HI R0, RZ, 0x18, R0 ;  /* 0x00000018ff007819 */ /* 0x000fc80000011600 */
[----:B------:R-:W-:-:S05]  /*50b0*/  LOP3.LUT R3, R3, 0x80, R0, 0xf8, !PT ;  /* 0x0000008003037812 */ /* 0x000fca00078ef800 */
[----:B------:R0:W-:Y:S01]  /*50c0*/  STG.E.U8 desc[UR36][R8.64], R3 ;  /* 0x0000000308007986 */ /* 0x0001e2000c101124 */
[----:B------:R-:W-:Y:S05]  /*50d0*/  BRA `(.L_x_2198) ;  /* 0x0000000800547947 */ /* 0x000fea0003800000 */
.L_x_2218:
        /* <DEDUP_REMOVED lines=12> */
.L_x_2225:
[----:B------:R-:W-:-:S05]  /*51a0*/  F2FP.BF16.F32.PACK_AB R0, RZ, R0 ;  /* 0x00000000ff00723e */ /* 0x000fca00000010ff */
[----:B------:R0:W-:Y:S01]  /*51b0*/  STG.E.U16 desc[UR36][R8.64], R0 ;  /* 0x0000000008007986 */ /* 0x0001e2000c101524 */
[----:B------:R-:W-:Y:S05]  /*51c0*/  BRA `(.L_x_2198) ;  /* 0x0000000800187947 */ /* 0x000fea0003800000 */
.L_x_2214:
        /* <DEDUP_REMOVED lines=20> */
.L_x_2229:
[----:B------:R-:W0:Y:S02]  /*5310*/  F2I.FTZ.U32.TRUNC.NTZ R3, R0 ;  /* 0x0000000000037305 */ /* 0x000e24000021f000 */
[----:B0-----:R2:W-:Y:S01]  /*5320*/  STG.E.U16 desc[UR36][R8.64], R3 ;  /* 0x0000000308007986 */ /* 0x0015e2000c101524 */
[----:B------:R-:W-:Y:S05]  /*5330*/  BRA `(.L_x_2198) ;  /* 0x0000000400bc7947 */ /* 0x000fea0003800000 */
.L_x_2228:
        /* <DEDUP_REMOVED lines=12> */
.L_x_2230:
        /* <DEDUP_REMOVED lines=15> */
.L_x_2232:
[----:B------:R-:W-:-:S04]  /*54f0*/  SHF.R.U32.HI R0, RZ, 0x18, R0 ;  /* 0x00000018ff007819 */ /* 0x000fc80000011600 */
[----:B------:R-:W-:-:S04]  /*5500*/  LOP3.LUT R0, R3, 0x80, R0, 0xf8, !PT ;  /* 0x0000008003007812 */ /* 0x000fc800078ef800 */
[----:B------:R-:W-:-:S07]  /*5510*/  PRMT R4, R0, 0x7610, R4 ;  /* 0x0000761000047816 */ /* 0x000fce0000000004 */
.L_x_2231:
[----:B------:R1:W-:Y:S01]  /*5520*/  STG.E.U8 desc[UR36][R8.64], R4 ;  /* 0x0000000408007986 */ /* 0x0003e2000c101124 */
[----:B------:R-:W-:Y:S05]  /*5530*/  BRA `(.L_x_2198) ;  /* 0x00000004003c7947 */ /* 0x000fea0003800000 */
.L_x_2227:
[----:B------:R0:W-:Y:S01]  /*5540*/  STG.E.U8 desc[UR36][R8.64], R18 ;  /* 0x0000001208007986 */ /* 0x0001e2000c101124 */
[----:B------:R-:W-:Y:S05]  /*5550*/  BRA `(.L_x_2198) ;  /* 0x0000000400347947 */ /* 0x000fea0003800000 */
.L_x_2226:
        /* <DEDUP_REMOVED lines=18> */
.L_x_2235:
        /* <DEDUP_REMOVED lines=11> */
.L_x_2236:
[----:B------:R3:W-:Y:S01]  /*5730*/  STG.E.U8 desc[UR36][R8.64], R4 ;  /* 0x0000000408007986 */ /* 0x0007e2000c101124 */
[----:B------:R-:W-:Y:S05]  /*5740*/  BRA `(.L_x_2198) ;  /* 0x0000000000b87947 */ /* 0x000fea0003800000 */
.L_x_2196:
        /* <DEDUP_REMOVED lines=16> */
.L_x_2237:
[----:B------:R-:W-:Y:S05]  /*5850*/  BRA `(.L_x_2198) ;  /* 0x0000000000747947 */ /* 0x000fea0003800000 */
.L_x_2234:
        /* <DEDUP_REMOVED lines=12> */
.L_x_2238:
[----:B------:R-:W0:Y:S02]  /*5920*/  F2I.U64.TRUNC R4, R4 ;  /* 0x0000000400047311 */ /* 0x000e24000020d800 */
[----:B0-----:R4:W-:Y:S01]  /*5930*/  STG.E.64 desc[UR36][R8.64], R4 ;  /* 0x0000000408007986 */ /* 0x0019e2000c101b24 */
[----:B------:R-:W-:Y:S05]  /*5940*/  BRA `(.L_x_2198) ;  /* 0x0000000000387947 */ /* 0x000fea0003800000 */
.L_x_2233:
        /* <DEDUP_REMOVED lines=12> */
.L_x_2239:
[----:B------:R-:W0:Y:S02]  /*5a10*/  F2I.FTZ.U32.TRUNC.NTZ R3, R0 ;  /* 0x0000000000037305 */ /* 0x000e24000021f000 */
[----:B0-----:R5:W-:Y:S02]  /*5a20*/  STG.E desc[UR36][R8.64], R3 ;  /* 0x0000000308007986 */ /* 0x001be4000c101924 */
.L_x_2198:
[----:B------:R-:W-:-:S07]  /*5a30*/  VIADD R25, R25, 0x80 ;  /* 0x0000008019197836 */ /* 0x000fce0000000000 */
.L_x_2189:
[----:B------:R-:W-:Y:S05]  /*5a40*/  BSYNC.RECONVERGENT B6 ;  /* 0x0000000000067941 */ /* 0x000fea0003800200 */
.L_x_2188:
        /* <DEDUP_REMOVED lines=281> */
.L_x_2243:
[----:B------:R-:W-:Y:S02]  /*6be0*/  IMAD.MOV.U32 R4, RZ, RZ, R0 ;  /* 0x000000ffff047224 */ /* 0x000fe400078e0000 */
[----:B------:R-:W-:-:S07]  /*6bf0*/  IMAD.MOV.U32 R5, RZ, RZ, RZ ;  /* 0x000000ffff057224 */ /* 0x000fce00078e00ff */
.L_x_2242:
        /* <DEDUP_REMOVED lines=26> */
.L_x_2249:
[----:B------:R-:W0:Y:S02]  /*6da0*/  F2I.FTZ.TRUNC.NTZ R3, R0 ;  /* 0x0000000000037305 */ /* 0x000e24000021f100 */
[----:B0-----:R0:W-:Y:S01]  /*6db0*/  STG.E.U8 desc[UR36][R8.64], R3 ;  /* 0x0000000308007986 */ /* 0x0011e2000c101124 */
[----:B------:R-:W-:Y:S05]  /*6dc0*/  BRA `(.L_x_2250) ;  /* 0x0000001800347947 */ /* 0x000fea0003800000 */
.L_x_2247:
        /* <DEDUP_REMOVED lines=12> */
.L_x_2251:
[----:B------:R-:W0:Y:S02]  /*6e90*/  F2I.S64.TRUNC R4, R4 ;  /* 0x0000000400047311 */ /* 0x000e24000020d900 */
[----:B0-----:R-:W-:-:S05]  /*6ea0*/  IMAD.MOV.U32 R3, RZ, RZ, R4 ;  /* 0x000000ffff037224 */ /* 0x001fca00078e0004 */
[----:B------:R0:W-:Y:S01]  /*6eb0*/  STG.E.U8 desc[UR36][R8.64], R3 ;  /* 0x0000000308007986 */ /* 0x0001e2000c101124 */
[----:B------:R-:W-:Y:S05]  /*6ec0*/  BRA `(.L_x_2250) ;  /* 0x0000001400f47947 */ /* 0x000fea0003800000 */
.L_x_2246:
        /* <DEDUP_REMOVED lines=18> */
.L_x_2254:
[----:B------:R-:W0:Y:S02]  /*6ff0*/  F2I.S64.TRUNC R4, R4 ;  /* 0x0000000400047311 */ /* 0x000e24000020d900 */
[----:B0-----:R0:W-:Y:S01]  /*7000*/  STG.E.64 desc[UR36][R8.64], R4 ;  /* 0x0000000408007986 */ /* 0x0011e2000c101b24 */
[----:B------:R-:W-:Y:S05]  /*7010*/  BRA `(.L_x_2250) ;  /* 0x0000001400a07947 */ /* 0x000fea0003800000 */
.L_x_2253:
        /* <DEDUP_REMOVED lines=12> */
.L_x_2255:
[----:B------:R-:W0:Y:S02]  /*70e0*/  F2I.FTZ.TRUNC.NTZ R3, R0 ;  /* 0x0000000000037305 */ /* 0x000e24000021f100 */
[----:B0-----:R0:W-:Y:S01]  /*70f0*/  STG.E desc[UR36][R8.64], R3 ;  /* 0x0000000308007986 */ /* 0x0011e2000c101924 */
[----:B------:R-:W-:Y:S05]  /*7100*/  BRA `(.L_x_2250) ;  /* 0x0000001400647947 */ /* 0x000fea0003800000 */
.L_x_2252:
        /* <DEDUP_REMOVED lines=12> */
.L_x_2256:
[----:B------:R-:W0:Y:S02]  /*71d0*/  F2I.FTZ.TRUNC.NTZ R3, R0 ;  /* 0x0000000000037305 */ /* 0x000e24000021f100 */
[----:B0-----:R0:W-:Y:S01]  /*71e0*/  STG.E.U16 desc[UR36][R8.64], R3 ;  /* 0x0000000308007986 */ /* 0x0011e2000c101524 */
[----:B------:R-:W-:Y:S05]  /*71f0*/  BRA `(.L_x_2250) ;  /* 0x0000001400287947 */ /* 0x000fea0003800000 */
.L_x_2245:
        /* <DEDUP_REMOVED lines=18> */
.L_x_2259:
[----:B------:R4:W-:Y:S01]  /*7320*/  STG.E desc[UR36][R8.64], R3 ;  /* 0x0000000308007986 */ /* 0x0009e2000c101924 */
[----:B------:R-:W-:Y:S05]  /*7330*/  BRA `(.L_x_2250) ;  /* 0x0000001000d87947 */ /* 0x000fea0003800000 */
.L_x_2258:
        /* <DEDUP_REMOVED lines=12> */
.L_x_2260:
[----:B------:R-:W-:-:S05]  /*7400*/  F2FP.F16.F32.PACK_AB R0, RZ, R0 ;  /* 0x00000000ff00723e */ /* 0x000fca00000000ff */
[----:B------:R5:W-:Y:S01]  /*7410*/  STG.E.U16 desc[UR36][R8.64], R0 ;  /* 0x0000000008007986 */ /* 0x000be2000c101524 */
[----:B------:R-:W-:Y:S05]  /*7420*/  BRA `(.L_x_2250) ;  /* 0x00000010009c7947 */ /* 0x000fea0003800000 */
.L_x_2257:
        /* <DEDUP_REMOVED lines=18> */
.L_x_2263:
[----:B------:R3:W-:Y:S01]  /*7550*/  STG.E.64 desc[UR36][R8.64], R4 ;  /* 0x0000000408007986 */ /* 0x0007e2000c101b24 */
[----:B------:R-:W-:Y:S05]  /*7560*/  BRA `(.L_x_2250) ;  /* 0x00000010004c7947 */ /* 0x000fea0003800000 */
.L_x_2262:
        /* <DEDUP_REMOVED lines=12> */
.L_x_2264:
[----:B------:R-:W-:-:S04]  /*7630*/  F2FP.F16.F32.PACK_AB R0, RZ, R0 ;  /* 0x00000000ff00723e */ /* 0x000fc800000000ff */
[----:B------:R-:W-:-:S05]  /*7640*/  PRMT R0, R0, 0x5410, RZ ;  /* 0x0000541000007816 */ /* 0x000fca00000000ff */
[----:B------:R2:W-:Y:S01]  /*7650*/  STG.E desc[UR36][R8.64], R0 ;  /* 0x0000000008007986 */ /* 0x0005e2000c101924 */
[----:B------:R-:W-:Y:S05]  /*7660*/  BRA `(.L_x_2250) ;  /* 0x00000010000c7947 */ /* 0x000fea0003800000 */
.L_x_2261:
        /* <DEDUP_REMOVED lines=16> */
.L_x_2265:
[----:B-1----:R1:W-:Y:S01]  /*7770*/  STG.E.64 desc[UR36][R8.64], R4 ;  /* 0x0000000408007986 */ /* 0x0023e2000c101b24 */
[----:B------:R-:W-:Y:S05]  /*7780*/  BRA `(.L_x_2250) ;  /* 0x0000000c00c47947 */ /* 0x000fea0003800000 */
.L_x_2244:
        /* <DEDUP_REMOVED lines=12> */
.L_x_2268:
        /* <DEDUP_REMOVED lines=17> */
.L_x_2269:
[----:B-1----:R1:W-:Y:S01]  /*7960*/  STG.E.128 desc[UR36][R8.64], R4 ;  /* 0x0000000408007986 */ /* 0x0023e2000c101d24 */
[----:B------:R-:W-:Y:S05]  /*7970*/  BRA `(.L_x_2250) ;  /* 0x0000000c00487947 */ /* 0x000fea0003800000 */
.L_x_2267:
        /* <DEDUP_REMOVED lines=18> */
.L_x_2272:
        /* <DEDUP_REMOVED lines=10> */
.L_x_2273:
[----:B------:R-:W-:-:S04]  /*7b40*/  SHF.R.U32.HI R0, RZ, 0x18, R0 ;  /* 0x00000018ff007819 */ /* 0x000fc80000011600 */
[----:B------:R-:W-:-:S05]  /*7b50*/  LOP3.LUT R3, R3, 0x80, R0, 0xf8, !PT ;  /* 0x0000008003037812 */ /* 0x000fca00078ef800 */
[----:B------:R0:W-:Y:S01]  /*7b60*/  STG.E.U8 desc[UR36][R8.64], R3 ;  /* 0x0000000308007986 */ /* 0x0001e2000c101124 */
[----:B------:R-:W-:Y:S05]  /*7b70*/  BRA `(.L_x_2250) ;  /* 0x0000000800c87947 */ /* 0x000fea0003800000 */
.L_x_2271:
        /* <DEDUP_REMOVED lines=12> */
.L_x_2274:
        /* <DEDUP_REMOVED lines=10> */
.L_x_2275:
[----:B------:R-:W-:Y:S01]  /*7ce0*/  IMAD.MOV.U32 R3, RZ, RZ, 0x7f ;  /* 0x0000007fff037424 */ /* 0x000fe200078e00ff */
[----:B------:R-:W-:-:S04]  /*7cf0*/  ISETP.GT.U32.AND P0, PT, R4, 0x7f800000, PT ;  /* 0x7f8000000400780c */ /* 0x000fc80003f04070 */
[----:B------:R-:W-:-:S09]  /*7d00*/  SEL R3, R3, 0x7c, P0 ;  /* 0x0000007c03037807 */ /* 0x000fd20000000000 */
.L_x_2276:
[----:B------:R-:W-:-:S04]  /*7d10*/  SHF.R.U32.HI R0, RZ, 0x18, R0 ;  /* 0x00000018ff007819 */ /* 0x000fc80000011600 */
[----:B------:R-:W-:-:S05]  /*7d20*/  LOP3.LUT R3, R3, 0x80, R0, 0xf8, !PT ;  /* 0x0000008003037812 */ /* 0x000fca00078ef800 */
[----:B------:R0:W-:Y:S01]  /*7d30*/  STG.E.U8 desc[UR36][R8.64], R3 ;  /* 0x0000000308007986 */ /* 0x0001e2000c101124 */
[----:B------:R-:W-:Y:S05]  /*7d40*/  BRA `(.L_x_2250) ;  /* 0x0000000800547947 */ /* 0x000fea0003800000 */
.L_x_2270:
        /* <DEDUP_REMOVED lines=12> */
.L_x_2277:
[----:B------:R-:W-:-:S05]  /*7e10*/  F2FP.BF16.F32.PACK_AB R0, RZ, R0 ;  /* 0x00000000ff00723e */ /* 0x000fca00000010ff */
[----:B------:R0:W-:Y:S01]  /*7e20*/  STG.E.U16 desc[UR36][R8.64], R0 ;  /* 0x0000000008007986 */ /* 0x0001e2000c101524 */
[----:B------:R-:W-:Y:S05]  /*7e30*/  BRA `(.L_x_2250) ;  /* 0x0000000800187947 */ /* 0x000fea0003800000 */
.L_x_2266:
        /* <DEDUP_REMOVED lines=20> */
.L_x_2281:
[----:B------:R-:W0:Y:S02]  /*7f80*/  F2I.FTZ.U32.TRUNC.NTZ R3, R0 ;  /* 0x0000000000037305 */ /* 0x000e24000021f000 */
[----:B0-----:R0:W-:Y:S01]  /*7f90*/  STG.E.U16 desc[UR36][R8.64], R3 ;  /* 0x0000000308007986 */ /* 0x0011e2000c101524 */
[----:B------:R-:W-:Y:S05]  /*7fa0*/  BRA `(.L_x_2250) ;  /* 0x0000000400bc7947 */ /* 0x000fea0003800000 */
.L_x_2280:
        /* <DEDUP_REMOVED lines=12> */
.L_x_2282:
        /* <DEDUP_REMOVED lines=15> */
.L_x_2284:
[----:B------:R-:W-:-:S04]  /*8160*/  SHF.R.U32.HI R0, RZ, 0x18, R0 ;  /* 0x00000018ff007819 */ /* 0x000fc80000011600 */
[----:B------:R-:W-:-:S04]  /*8170*/  LOP3.LUT R0, R3, 0x80, R0, 0xf8, !PT ;  /* 0x0000008003007812 */ /* 0x000fc800078ef800 */
[----:B------:R-:W-:-:S07]  /*8180*/  PRMT R4, R0, 0x7610, R4 ;  /* 0x0000761000047816 */ /* 0x000fce0000000004 */
.L_x_2283:
[----:B------:R0:W-:Y:S01]  /*8190*/  STG.E.U8 desc[UR36][R8.64], R4 ;  /* 0x0000000408007986 */ /* 0x0001e2000c101124 */
[----:B------:R-:W-:Y:S05]  /*81a0*/  BRA `(.L_x_2250) ;  /* 0x00000004003c7947 */ /* 0x000fea0003800000 */
.L_x_2279:
[----:B------:R0:W-:Y:S01]  /*81b0*/  STG.E.U8 desc[UR36][R8.64], R18 ;  /* 0x0000001208007986 */ /* 0x0001e2000c101124 */
[----:B------:R-:W-:Y:S05]  /*81c0*/  BRA `(.L_x_2250) ;  /* 0x0000000400347947 */ /* 0x000fea0003800000 */
.L_x_2278:
        /* <DEDUP_REMOVED lines=18> */
.L_x_2287:
        /* <DEDUP_REMOVED lines=11> */
.L_x_2288:
[----:B------:R0:W-:Y:S01]  /*83a0*/  STG.E.U8 desc[UR36][R8.64], R4 ;  /* 0x0000000408007986 */ /* 0x0001e2000c101124 */
[----:B------:R-:W-:Y:S05]  /*83b0*/  BRA `(.L_x_2250) ;  /* 0x0000000000b87947 */ /* 0x000fea0003800000 */
.L_x_2248:
        /* <DEDUP_REMOVED lines=16> */
.L_x_2289:
[----:B------:R-:W-:Y:S05]  /*84c0*/  BRA `(.L_x_2250) ;  /* 0x0000000000747947 */ /* 0x000fea0003800000 */
.L_x_2286:
        /* <DEDUP_REMOVED lines=12> */
.L_x_2290:
[----:B------:R-:W0:Y:S02]  /*8590*/  F2I.U64.TRUNC R4, R4 ;  /* 0x0000000400047311 */ /* 0x000e24000020d800 */
[----:B0-----:R0:W-:Y:S01]  /*85a0*/  STG.E.64 desc[UR36][R8.64], R4 ;  /* 0x0000000408007986 */ /* 0x0011e2000c101b24 */
[----:B------:R-:W-:Y:S05]  /*85b0*/  BRA `(.L_x_2250) ;  /* 0x0000000000387947 */ /* 0x000fea0003800000 */
.L_x_2285:
        /* <DEDUP_REMOVED lines=12> */
.L_x_2291:
[----:B------:R-:W0:Y:S02]  /*8680*/  F2I.FTZ.U32.TRUNC.NTZ R3, R0 ;  /* 0x0000000000037305 */ /* 0x000e24000021f000 */
[----:B0-----:R0:W-:Y:S02]  /*8690*/  STG.E desc[UR36][R8.64], R3 ;  /* 0x0000000308007986 */ /* 0x0011e4000c101924 */
.L_x_2250:
[----:B------:R-:W-:-:S07]  /*86a0*/  VIADD R25, R25, 0x80 ;  /* 0x0000008019197836 */ /* 0x000fce0000000000 */
.L_x_2241:
[----:B------:R-:W-:Y:S05]  /*86b0*/  BSYNC.RECONVERGENT B6 ;  /* 0x0000000000067941 */ /* 0x000fea0003800200 */
.L_x_2240:
        /* <DEDUP_REMOVED lines=280> */
.L_x_2293:
[----:B------:R-:W-:Y:S02]  /*9840*/  IMAD.MOV.U32 R4, RZ, RZ, R0 ;  /* 0x000000ffff047224 */ /* 0x000fe400078e0000 */
[----:B------:R-:W-:-:S07]  /*9850*/  IMAD.MOV.U32 R5, RZ, RZ, RZ ;  /* 0x000000ffff057224 */ /* 0x000fce00078e00ff */
.L_x_2292:
        /* <DEDUP_REMOVED lines=26> */
.L_x_2299:
[----:B------:R-:W0:Y:S02]  /*9a00*/  F2I.FTZ.TRUNC.NTZ R3, R0 ;  /* 0x0000000000037305 */ /* 0x000e24000021f100 */
[----:B0-----:R-:W-:Y:S01]  /*9a10*/  STG.E.U8 desc[UR36][R8.64], R3 ;  /* 0x0000000308007986 */ /* 0x001fe2000c101124 */
[----:B------:R-:W-:Y:S05]  /*9a20*/  EXIT ;  /* 0x000000000000794d */ /* 0x000fea0003800000 */
.L_x_2297:
        /* <DEDUP_REMOVED lines=12> */
.L_x_2300:
[----:B------:R-:W0:Y:S02]  /*9af0*/  F2I.S64.TRUNC R2, R3 ;  /* 0x0000000300027311 */ /* 0x000e24000020d900 */
[----:B0-----:R-:W-:Y:S01]  /*9b00*/  STG.E.U8 desc[UR36][R8.64], R2 ;  /* 0x0000000208007986 */ /* 0x001fe2000c101124 */
[----:B------:R-:W-:Y:S05]  /*9b10*/  EXIT ;  /* 0x000000000000794d */ /* 0x000fea0003800000 */
.L_x_2296:
        /* <DEDUP_REMOVED lines=18> */
.L_x_2303:
[----:B------:R-:W0:Y:S02]  /*9c40*/  F2I.S64.TRUNC R2, R3 ;  /* 0x0000000300027311 */ /* 0x000e24000020d900 */
[----:B0-----:R-:W-:Y:S01]  /*9c50*/  STG.E.64 desc[UR36][R8.64], R2 ;  /* 0x0000000208007986 */ /* 0x001fe2000c101b24 */
[----:B------:R-:W-:Y:S05]  /*9c60*/  EXIT ;  /* 0x000000000000794d */ /* 0x000fea0003800000 */
.L_x_2302:
        /* <DEDUP_REMOVED lines=12> */
.L_x_2304:
[----:B------:R-:W0:Y:S02]  /*9d30*/  F2I.FTZ.TRUNC.NTZ R3, R0 ;  /* 0x0000000000037305 */ /* 0x000e24000021f100 */
[----:B0-----:R-:W-:Y:S01]  /*9d40*/  STG.E desc[UR36][R8.64], R3 ;  /* 0x0000000308007986 */ /* 0x001fe2000c101924 */
[----:B------:R-:W-:Y:S05]  /*9d50*/  EXIT ;  /* 0x000000000000794d */ /* 0x000fea0003800000 */
.L_x_2301:
        /* <DEDUP_REMOVED lines=12> */
.L_x_2305:
[----:B------:R-:W0:Y:S02]  /*9e20*/  F2I.FTZ.TRUNC.NTZ R3, R0 ;  /* 0x0000000000037305 */ /* 0x000e24000021f100 */
[----:B0-----:R-:W-:Y:S01]  /*9e30*/  STG.E.U16 desc[UR36][R8.64], R3 ;  /* 0x0000000308007986 */ /* 0x001fe2000c101524 */
[----:B------:R-:W-:Y:S05]  /*9e40*/  EXIT ;  /* 0x000000000000794d */ /* 0x000fea0003800000 */
.L_x_2295:
        /* <DEDUP_REMOVED lines=18> */
.L_x_2308:
[----:B------:R-:W-:Y:S01]  /*9f70*/  STG.E desc[UR36][R8.64], R3 ;  /* 0x0000000308007986 */ /* 0x000fe2000c101924 */
[----:B------:R-:W-:Y:S05]  /*9f80*/  EXIT ;  /* 0x000000000000794d */ /* 0x000fea0003800000 */
.L_x_2307:
        /* <DEDUP_REMOVED lines=12> */
.L_x_2309:
[----:B------:R-:W-:-:S05]  /*a050*/  F2FP.F16.F32.PACK_AB R0, RZ, R0 ;  /* 0x00000000ff00723e */ /* 0x000fca00000000ff */
[----:B------:R-:W-:Y:S01]  /*a060*/  STG.E.U16 desc[UR36][R8.64], R0 ;  /* 0x0000000008007986 */ /* 0x000fe2000c101524 */
[----:B------:R-:W-:Y:S05]  /*a070*/  EXIT ;  /* 0x000000000000794d */ /* 0x000fea0003800000 */
.L_x_2306:
        /* <DEDUP_REMOVED lines=18> */
.L_x_2312:
[----:B------:R-:W-:Y:S01]  /*a1a0*/  STG.E.64 desc[UR36][R8.64], R4 ;  /* 0x0000000408007986 */ /* 0x000fe2000c101b24 */
[----:B------:R-:W-:Y:S05]  /*a1b0*/  EXIT ;  /* 0x000000000000794d */ /* 0x000fea0003800000 */
.L_x_2311:
        /* <DEDUP_REMOVED lines=12> */
.L_x_2313:
[----:B------:R-:W-:-:S04]  /*a280*/  F2FP.F16.F32.PACK_AB R0, RZ, R0 ;  /* 0x00000000ff00723e */ /* 0x000fc800000000ff */
[----:B------:R-:W-:-:S05]  /*a290*/  PRMT R0, R0, 0x5410, RZ ;  /* 0x0000541000007816 */ /* 0x000fca00000000ff */
[----:B------:R-:W-:Y:S01]  /*a2a0*/  STG.E desc[UR36][R8.64], R0 ;  /* 0x0000000008007986 */ /* 0x000fe2000c101924 */
[----:B------:R-:W-:Y:S05]  /*a2b0*/  EXIT ;  /* 0x000000000000794d */ /* 0x000fea0003800000 */
.L_x_2310:
        /* <DEDUP_REMOVED lines=16> */
.L_x_2314:
[----:B-1----:R-:W-:Y:S01]  /*a3c0*/  STG.E.64 desc[UR36][R8.64], R4 ;  /* 0x0000000408007986 */ /* 0x002fe2000c101b24 */
[----:B------:R-:W-:Y:S05]  /*a3d0*/  EXIT ;  /* 0x000000000000794d */ /* 0x000fea0003800000 */
.L_x_2294:
        /* <DEDUP_REMOVED lines=12> */
.L_x_2317:
        /* <DEDUP_REMOVED lines=17> */
.L_x_2318:
[----:B-1----:R-:W-:Y:S01]  /*a5b0*/  STG.E.128 desc[UR36][R8.64], R4 ;  /* 0x0000000408007986 */ /* 0x002fe2000c101d24 */
[----:B------:R-:W-:Y:S05]  /*a5c0*/  EXIT ;  /* 0x000000000000794d */ /* 0x000fea0003800000 */
.L_x_2316:
        /* <DEDUP_REMOVED lines=18> */
.L_x_2321:
        /* <DEDUP_REMOVED lines=10> */
.L_x_2322:
[----:B------:R-:W-:-:S04]  /*a790*/  SHF.R.U32.HI R3, RZ, 0x18, R0 ;  /* 0x00000018ff037819 */ /* 0x000fc80000011600 */
[----:B------:R-:W-:-:S05]  /*a7a0*/  LOP3.LUT R3, R2, 0x80, R3, 0xf8, !PT ;  /* 0x0000008002037812 */ /* 0x000fca00078ef803 */
[----:B------:R-:W-:Y:S01]  /*a7b0*/  STG.E.U8 desc[UR36][R8.64], R3 ;  /* 0x0000000308007986 */ /* 0x000fe2000c101124 */
[----:B------:R-:W-:Y:S05]  /*a7c0*/  EXIT ;  /* 0x000000000000794d */ /* 0x000fea0003800000 */
.L_x_2320:
        /* <DEDUP_REMOVED lines=12> */
.L_x_2323:
        /* <DEDUP_REMOVED lines=10> */
.L_x_2324:
[----:B------:R-:W-:Y:S01]  /*a930*/  IMAD.MOV.U32 R3, RZ, RZ, 0x7f ;  /* 0x0000007fff037424 */ /* 0x000fe200078e00ff */
[----:B------:R-:W-:-:S04]  /*a940*/  ISETP.GT.U32.AND P0, PT, R4, 0x7f800000, PT ;  /* 0x7f8000000400780c */ /* 0x000fc80003f04070 */
[----:B------:R-:W-:-:S09]  /*a950*/  SEL R3, R3, 0x7c, P0 ;  /* 0x0000007c03037807 */ /* 0x000fd20000000000 */
.L_x_2325:
[----:B------:R-:W-:-:S04]  /*a960*/  SHF.R.U32.HI R0, RZ, 0x18, R0 ;  /* 0x00000018ff007819 */ /* 0x000fc80000011600 */
[----:B------:R-:W-:-:S05]  /*a970*/  LOP3.LUT R3, R3, 0x80, R0, 0xf8, !PT ;  /* 0x0000008003037812 */ /* 0x000fca00078ef800 */
[----:B------:R-:W-:Y:S01]  /*a980*/  STG.E.U8 desc[UR36][R8.64], R3 ;  /* 0x0000000308007986 */ /* 0x000fe2000c101124 */
[----:B------:R-:W-:Y:S05]  /*a990*/  EXIT ;  /* 0x000000000000794d */ /* 0x000fea0003800000 */
.L_x_2319:
        /* <DEDUP_REMOVED lines=12> */
.L_x_2326:
[----:B------:R-:W-:-:S05]  /*aa60*/  F2FP.BF16.F32.PACK_AB R0, RZ, R0 ;  /* 0x00000000ff00723e */ /* 0x000fca00000010ff */
[----:B------:R-:W-:Y:S01]  /*aa70*/  STG.E.U16 desc[UR36][R8.64], R0 ;  /* 0x0000000008007986 */ /* 0x000fe2000c101524 */
[----:B------:R-:W-:Y:S05]  /*aa80*/  EXIT ;  /* 0x000000000000794d */ /* 0x000fea0003800000 */
.L_x_2315:
        /* <DEDUP_REMOVED lines=20> */
.L_x_2330:
[----:B------:R-:W0:Y:S02]  /*abd0*/  F2I.FTZ.U32.TRUNC.NTZ R3, R0 ;  /* 0x0000000000037305 */ /* 0x000e24000021f000 */
[----:B0-----:R-:W-:Y:S01]  /*abe0*/  STG.E.U16 desc[UR36][R8.64], R3 ;  /* 0x0000000308007986 */ /* 0x001fe2000c101524 */
[----:B------:R-:W-:Y:S05]  /*abf0*/  EXIT ;  /* 0x000000000000794d */ /* 0x000fea0003800000 */
.L_x_2329:
        /* <DEDUP_REMOVED lines=12> */
.L_x_2331:
        /* <DEDUP_REMOVED lines=15> */
.L_x_2333:
[----:B------:R-:W-:-:S04]  /*adb0*/  SHF.R.U32.HI R0, RZ, 0x18, R0 ;  /* 0x00000018ff007819 */ /* 0x000fc80000011600 */
[----:B------:R-:W-:-:S04]  /*adc0*/  LOP3.LUT R0, R3, 0x80, R0, 0xf8, !PT ;  /* 0x0000008003007812 */ /* 0x000fc800078ef800 */
[----:B------:R-:W-:-:S07]  /*add0*/  PRMT R4, R0, 0x7610, R4 ;  /* 0x0000761000047816 */ /* 0x000fce0000000004 */
.L_x_2332:
[----:B------:R-:W-:Y:S01]  /*ade0*/  STG.E.U8 desc[UR36][R8.64], R4 ;  /* 0x0000000408007986 */ /* 0x000fe2000c101124 */
[----:B------:R-:W-:Y:S05]  /*adf0*/  EXIT ;  /* 0x000000000000794d */ /* 0x000fea0003800000 */
.L_x_2328:
[----:B------:R-:W-:Y:S01]  /*ae00*/  STG.E.U8 desc[UR36][R8.64], R18 ;  /* 0x0000001208007986 */ /* 0x000fe2000c101124 */
[----:B------:R-:W-:Y:S05]  /*ae10*/  EXIT ;  /* 0x000000000000794d */ /* 0x000fea0003800000 */
.L_x_2327:
        /* <DEDUP_REMOVED lines=18> */
.L_x_2336:
        /* <DEDUP_REMOVED lines=11> */
.L_x_2337:
[----:B------:R-:W-:Y:S01]  /*aff0*/  STG.E.U8 desc[UR36][R8.64], R4 ;  /* 0x0000000408007986 */ /* 0x000fe2000c101124 */
[----:B------:R-:W-:Y:S05]  /*b000*/  EXIT ;  /* 0x000000000000794d */ /* 0x000fea0003800000 */
.L_x_2298:
        /* <DEDUP_REMOVED lines=16> */
.L_x_2338:
[----:B------:R-:W-:Y:S05]  /*b110*/  EXIT ;  /* 0x000000000000794d */ /* 0x000fea0003800000 */
.L_x_2335:
        /* <DEDUP_REMOVED lines=12> */
.L_x_2339:
[----:B------:R-:W0:Y:S02]  /*b1e0*/  F2I.U64.TRUNC R2, R3 ;  /* 0x0000000300027311 */ /* 0x000e24000020d800 */
[----:B0-----:R-:W-:Y:S01]  /*b1f0*/  STG.E.64 desc[UR36][R8.64], R2 ;  /* 0x0000000208007986 */ /* 0x001fe2000c101b24 */
[----:B------:R-:W-:Y:S05]  /*b200*/  EXIT ;  /* 0x000000000000794d */ /* 0x000fea0003800000 */
.L_x_2334:
        /* <DEDUP_REMOVED lines=12> */
.L_x_2340:
[----:B------:R-:W0:Y:S02]  /*b2d0*/  F2I.FTZ.U32.TRUNC.NTZ R3, R0 ;  /* 0x0000000000037305 */ /* 0x000e24000021f000 */
[----:B0-----:R-:W-:Y:S01]  /*b2e0*/  STG.E desc[UR36][R8.64], R3 ;  /* 0x0000000308007986 */ /* 0x001fe2000c101924 */
[----:B------:R-:W-:Y:S05]  /*b2f0*/  EXIT ;  /* 0x000000000000794d */ /* 0x000fea0003800000 */
.L_x_2341:
        /* <DEDUP_REMOVED lines=16> */
.L_x_7309:


//--------------------- .text._ZN2at6native27unrolled_elementwise_kernelINS0_11FillFunctorIN3c1015Float8_e5m2fnuzEEESt5arrayIPcLm1EELi4E23TrivialOffsetCalculatorILi0EjES9_ILi1EjENS0_6memory12LoadWithCastILi0EEENSC_13StoreWithCastILi1EEEEEviT_T0_T2_T3_T4_T5_ --------------------------
	.section	.text._ZN2at6native27unrolled_elementwise_kernelINS0_11FillFunctorIN3c1015Float8_e5m2fnuzEEESt5arrayIPcLm1EELi4E23TrivialOffsetCalculatorILi0EjES9_ILi1EjENS0_6memory12LoadWithCastILi0EEENSC_13StoreWithCastILi1EEEEEviT_T0_T2_T3_T4_T5_,"ax",@progbits
	.align	128
        .global         _ZN2at6native27unrolled_elementwise_kernelINS0_11FillFunctorIN3c1015Float8_e5m2fnuzEEESt5arrayIPcLm1EELi4E23TrivialOffsetCalculatorILi0EjES9_ILi1EjENS0_6memory12LoadWithCastILi0EEENSC_13StoreWithCastILi1EEEEEviT_T0_T2_T3_T4_T5_
        .type           _ZN2at6native27unrolled_elementwise_kernelINS0_11FillFunctorIN3c1015Float8_e5m2fnuzEEESt5arrayIPcLm1EELi4E23TrivialOffsetCalculatorILi0EjES9_ILi1EjENS0_6memory12LoadWithCastILi0EEENSC_13StoreWithCastILi1EEEEEviT_T0_T2_T3_T4_T5_,@function
        .size           _ZN2at6native27unrolled_elementwise_kernelINS0_11FillFunctorIN3c1015Float8_e5m2fnuzEEESt5arrayIPcLm1EELi4E23TrivialOffsetCalculatorILi0EjES9_ILi1EjENS0_6memory12LoadWithCastILi0EEENSC_13StoreWithCastILi1EEEEEviT_T0_T2_T3_T4_T5_,(.L_x_7310 - _ZN2at6native27unrolled_elementwise_kernelINS0_11FillFunctorIN3c1015Float8_e5m2fnuzEEESt5arrayIPcLm1EELi4E23TrivialOffsetCalculatorILi0EjES9_ILi1EjENS0_6memory12LoadWithCastILi0EEENSC_13StoreWithCastILi1EEEEEviT_T0_T2_T3_T4_T5_)
        .other          _ZN2at6native27unrolled_elementwise_kernelINS0_11FillFunctorIN3c1015Float8_e5m2fnuzEEESt5arrayIPcLm1EELi4E23TrivialOffsetCalculatorILi0EjES9_ILi1EjENS0_6memory12LoadWithCastILi0EEENSC_13StoreWithCastILi1EEEEEviT_T0_T2_T3_T4_T5_,@"STO_CUDA_ENTRY STV_DEFAULT"
_ZN2at6native27unrolled_elementwise_kernelINS0_11FillFunctorIN3c1015Float8_e5m2fnuzEEESt5arrayIPcLm1EELi4E23TrivialOffsetCalculatorILi0EjES9_ILi1EjENS0_6memory12LoadWithCastILi0EEENSC_13StoreWithCastILi1EEEEEviT_T0_T2_T3_T4_T5_:
.text._ZN2at6native27unrolled_elementwise_kernelINS0_11FillFunctorIN3c1015Float8_e5m2fnuzEEESt5arrayIPcLm1EELi4E23TrivialOffsetCalculatorILi0EjES9_ILi1EjENS0_6memory12LoadWithCastILi0EEENSC_13StoreWithCastILi1EEEEEviT_T0_T2_T3_T4_T5_:
        /* <DEDUP_REMOVED lines=48> */
.L_x_2350:
[----:B------:R-:W-:Y:S01]  /*0300*/  IMAD.SHL.U32 R0, R0, 0x200000, RZ ;  /* 0x0020000000007824 */ /* 0x000fe200078e00ff */
[----:B------:R-:W-:-:S04]  /*0310*/  LEA R4, R4, 0x37800000, 0x17 ;  /* 0x3780000004047811 */ /* 0x000fc800078eb8ff */
[----:B------:R-:W-:-:S07]  /*0320*/  LOP3.LUT R0, R4, R0, R9, 0xfe, !PT ;  /* 0x0000000004007212 */ /* 0x000fce00078efe09 */
.L_x_2349:
[----:B------:R-:W0:Y:S02]  /*0330*/  F2I.FTZ.TRUNC.NTZ R5, R0 ;  /* 0x0000000000057305 */ /* 0x000e24000021f100 */
[----:B0-----:R4:W-:Y:S01]  /*0340*/  STG.E.U8 desc[UR36][R2.64], R5 ;  /* 0x0000000502007986 */ /* 0x0019e2000c101124 */
[----:B------:R-:W-:Y:S05]  /*0350*/  BRA `(.L_x_2343) ;  /* 0x0000002400007947 */ /* 0x000fea0003800000 */
.L_x_2347:
        /* <DEDUP_REMOVED lines=19> */
.L_x_2352:
[----:B------:R-:W-:Y:S01]  /*0490*/  IMAD.SHL.U32 R0, R0, 0x200000, RZ ;  /* 0x0020000000007824 */ /* 0x000fe200078e00ff */
[----:B------:R-:W-:-:S04]  /*04a0*/  LEA R5, R4, 0x37800000, 0x17 ;  /* 0x3780000004057811 */ /* 0x000fc800078eb8ff */
[----:B------:R-:W-:-:S07]  /*04b0*/  LOP3.LUT R4, R5, R0, R6, 0xfe, !PT ;  /* 0x0000000005047212 */ /* 0x000fce00078efe06 */
.L_x_2351:
[----:B------:R-:W0:Y:S02]  /*04c0*/  F2I.S64.TRUNC R4, R4 ;  /* 0x0000000400047311 */ /* 0x000e24000020d900 */
[----:B0-----:R-:W-:-:S05]  /*04d0*/  IMAD.MOV.U32 R7, RZ, RZ, R4 ;  /* 0x000000ffff077224 */ /* 0x001fca00078e0004 */
[----:B------:R3:W-:Y:S01]  /*04e0*/  STG.E.U8 desc[UR36][R2.64], R7 ;  /* 0x0000000702007986 */ /* 0x0007e2000c101124 */
[----:B------:R-:W-:Y:S05]  /*04f0*/  BRA `(.L_x_2343) ;  /* 0x0000002000987947 */ /* 0x000fea0003800000 */
.L_x_2346:
        /* <DEDUP_REMOVED lines=25> */
.L_x_2356:
[----:B------:R-:W-:Y:S01]  /*0690*/  IMAD.SHL.U32 R0, R0, 0x200000, RZ ;  /* 0x0020000000007824 */ /* 0x000fe200078e00ff */
[----:B------:R-:W-:-:S04]  /*06a0*/  LEA R5, R4, 0x37800000, 0x17 ;  /* 0x3780000004057811 */ /* 0x000fc800078eb8ff */
[----:B------:R-:W-:-:S07]  /*06b0*/  LOP3.LUT R4, R5, R0, R6, 0xfe, !PT ;  /* 0x0000000005047212 */ /* 0x000fce00078efe06 */
.L_x_2355:
[----:B------:R-:W0:Y:S02]  /*06c0*/  F2I.S64.TRUNC R4, R4 ;  /* 0x0000000400047311 */ /* 0x000e24000020d900 */
[----:B0-----:R1:W-:Y:S01]  /*06d0*/  STG.E.64 desc[UR36][R2.64], R4 ;  /* 0x0000000402007986 */ /* 0x0013e2000c101b24 */
[----:B------:R-:W-:Y:S05]  /*06e0*/  BRA `(.L_x_2343) ;  /* 0x00000020001c7947 */ /* 0x000fea0003800000 */
.L_x_2354:
        /* <DEDUP_REMOVED lines=19> */
.L_x_2358:
[----:B------:R-:W-:Y:S01]  /*0820*/  IMAD.SHL.U32 R0, R0, 0x200000, RZ ;  /* 0x0020000000007824 */ /* 0x000fe200078e00ff */
[----:B------:R-:W-:-:S04]  /*0830*/  LEA R5, R4, 0x37800000, 0x17 ;  /* 0x3780000004057811 */ /* 0x000fc800078eb8ff */
[----:B------:R-:W-:-:S07]  /*0840*/  LOP3.LUT R0, R5, R0, R6, 0xfe, !PT ;  /* 0x0000000005007212 */ /* 0x000fce00078efe06 */
.L_x_2357:
[----:B------:R-:W0:Y:S02]  /*0850*/  F2I.FTZ.TRUNC.NTZ R5, R0 ;  /* 0x0000000000057305 */ /* 0x000e24000021f100 */
[----:B0-----:R0:W-:Y:S01]  /*0860*/  STG.E desc[UR36][R2.64], R5 ;  /* 0x0000000502007986 */ /* 0x0011e2000c101924 */
[----:B------:R-:W-:Y:S05]  /*0870*/  BRA `(.L_x_2343) ;  /* 0x0000001c00b87947 */ /* 0x000fea0003800000 */
.L_x_2353:
        /* <DEDUP_REMOVED lines=19> */
.L_x_2360:
[----:B------:R-:W-:Y:S01]  /*09b0*/  IMAD.SHL.U32 R0, R0, 0x200000, RZ ;  /* 0x0020000000007824 */ /* 0x000fe200078e00ff */
[----:B------:R-:W-:-:S04]  /*09c0*/  LEA R5, R4, 0x37800000, 0x17 ;  /* 0x3780000004057811 */ /* 0x000fc800078eb8ff */
[----:B------:R-:W-:-:S07]  /*09d0*/  LOP3.LUT R0, R5, R0, R6, 0xfe, !PT ;  /* 0x0000000005007212 */ /* 0x000fce00078efe06 */
.L_x_2359:
[----:B------:R-:W0:Y:S02]  /*09e0*/  F2I.FTZ.TRUNC.NTZ R5, R0 ;  /* 0x0000000000057305 */ /* 0x000e24000021f100 */
[----:B0-----:R2:W-:Y:S01]  /*09f0*/  STG.E.U16 desc[UR36][R2.64], R5 ;  /* 0x0000000502007986 */ /* 0x0015e2000c101524 */
[----:B------:R-:W-:Y:S05]  /*0a00*/  BRA `(.L_x_2343) ;  /* 0x0000001c00547947 */ /* 0x000fea0003800000 */
.L_x_2345:
        /* <DEDUP_REMOVED lines=25> */
.L_x_2364:
[----:B------:R-:W-:Y:S01]  /*0ba0*/  IMAD.SHL.U32 R0, R0, 0x200000, RZ ;  /* 0x0020000000007824 */ /* 0x000fe200078e00ff */
[----:B------:R-:W-:-:S04]  /*0bb0*/  LEA R5, R4, 0x37800000, 0x17 ;  /* 0x3780000004057811 */ /* 0x000fc800078eb8ff */
[----:B------:R-:W-:-:S07]  /*0bc0*/  LOP3.LUT R5, R5, R0, R6, 0xfe, !PT ;  /* 0x0000000005057212 */ /* 0x000fce00078efe06 */
.L_x_2363:
[----:B------:R0:W-:Y:S01]  /*0bd0*/  STG.E desc[UR36][R2.64], R5 ;  /* 0x0000000502007986 */ /* 0x0001e2000c101924 */
[----:B------:R-:W-:Y:S05]  /*0be0*/  BRA `(.L_x_2343) ;  /* 0x0000001800dc7947 */ /* 0x000fea0003800000 */
.L_x_2362:
        /* <DEDUP_REMOVED lines=19> */
.L_x_2366:
[----:B------:R-:W-:Y:S01]  /*0d20*/  IMAD.SHL.U32 R0, R0, 0x200000, RZ ;  /* 0x0020000000007824 */ /* 0x000fe200078e00ff */
[----:B------:R-:W-:-:S04]  /*0d30*/  LEA R5, R4, 0x37800000, 0x17 ;  /* 0x3780000004057811 */ /* 0x000fc800078eb8ff */
[----:B------:R-:W-:-:S07]  /*0d40*/  LOP3.LUT R0, R5, R0, R6, 0xfe, !PT ;  /* 0x0000000005007212 */ /* 0x000fce00078efe06 */
.L_x_2365:
[----:B------:R-:W-:-:S05]  /*0d50*/  F2FP.F16.F32.PACK_AB R0, RZ, R0 ;  /* 0x00000000ff00723e */ /* 0x000fca00000000ff */
[----:B------:R5:W-:Y:S01]  /*0d60*/  STG.E.U16 desc[UR36][R2.64], R0 ;  /* 0x0000000002007986 */ /* 0x000be2000c101524 */
[----:B------:R-:W-:Y:S05]  /*0d70*/  BRA `(.L_x_2343) ;  /* 0x0000001800787947 */ /* 0x000fea0003800000 */
.L_x_2361:
        /* <DEDUP_REMOVED lines=25> */
.L_x_2370:
[----:B------:R-:W-:Y:S01]  /*0f10*/  IMAD.SHL.U32 R0, R0, 0x200000, RZ ;  /* 0x0020000000007824 */ /* 0x000fe200078e00ff */
[----:B------:R-:W-:-:S04]  /*0f20*/  LEA R5, R4, 0x37800000, 0x17 ;  /* 0x3780000004057811 */ /* 0x000fc800078eb8ff */
[----:B------:R-:W-:-:S07]  /*0f30*/  LOP3.LUT R4, R5, R0, R6, 0xfe, !PT ;  /* 0x0000000005047212 */ /* 0x000fce00078efe06 */
.L_x_2369:
[----:B------:R-:W-:-:S05]  /*0f40*/  IMAD.MOV.U32 R5, RZ, RZ, RZ ;  /* 0x000000ffff057224 */ /* 0x000fca00078e00ff */
[----:B------:R0:W-:Y:S01]  /*0f50*/  STG.E.64 desc[UR36][R2.64], R4 ;  /* 0x0000000402007986 */ /* 0x0001e2000c101b24 */
[----:B------:R-:W-:Y:S05]  /*0f60*/  BRA `(.L_x_2343) ;  /* 0x0000001400fc7947 */ /* 0x000fea0003800000 */
.L_x_2368:
        /* <DEDUP_REMOVED lines=19> */
.L_x_2372:
[----:B------:R-:W-:Y:S01]  /*10a0*/  IMAD.SHL.U32 R0, R0, 0x200000, RZ ;  /* 0x0020000000007824 */ /* 0x000fe200078e00ff */
[----:B------:R-:W-:-:S04]  /*10b0*/  LEA R5, R4, 0x37800000, 0x17 ;  /* 0x3780000004057811 */ /* 0x000fc800078eb8ff */
[----:B------:R-:W-:-:S07]  /*10c0*/  LOP3.LUT R0, R5, R0, R6, 0xfe, !PT ;  /* 0x0000000005007212 */ /* 0x000fce00078efe06 */
.L_x_2371:
[----:B------:R-:W-:-:S04]  /*10d0*/  F2FP.F16.F32.PACK_AB R0, RZ, R0 ;  /* 0x00000000ff00723e */ /* 0x000fc800000000ff */
[----:B------:R-:W-:-:S05]  /*10e0*/  PRMT R0, R0, 0x5410, RZ ;  /* 0x0000541000007816 */ /* 0x000fca00000000ff */
[----:B------:R0:W-:Y:S01]  /*10f0*/  STG.E desc[UR36][R2.64], R0 ;  /* 0x0000000002007986 */ /* 0x0001e2000c101924 */
[----:B------:R-:W-:Y:S05]  /*1100*/  BRA `(.L_x_2343) ;  /* 0x0000001400947947 */ /* 0x000fea0003800000 */
.L_x_2367:
        /* <DEDUP_REMOVED lines=20> */
.L_x_2374:
[----:B------:R-:W-:Y:S01]  /*1250*/  IMAD.SHL.U32 R0, R0, 0x200000, RZ ;  /* 0x0020000000007824 */ /* 0x000fe200078e00ff */
[----:B------:R-:W-:-:S04]  /*1260*/  LEA R5, R4, 0x37800000, 0x17 ;  /* 0x3780000004057811 */ /* 0x000fc800078eb8ff */
[----:B------:R-:W-:-:S05]  /*1270*/  LOP3.LUT R0, R5, R0, R6, 0xfe, !PT ;  /* 0x0000000005007212 */ /* 0x000fca00078efe06 */
[----:B------:R-:W-:-:S04]  /*1280*/  FMUL.FTZ R0, R0, 1 ;  /* 0x3f80000000007820 */ /* 0x000fc80000410000 */
[----:B------:R0:W1:Y:S03]  /*1290*/  F2F.F64.F32 R4, R0 ;  /* 0x0000000000047310 */ /* 0x0000660000201800 */
.L_x_2373:
[----:B-1----:R1:W-:Y:S01]  /*12a0*/  STG.E.64 desc[UR36][R2.64], R4 ;  /* 0x0000000402007986 */ /* 0x0023e2000c101b24 */
[----:B------:R-:W-:Y:S05]  /*12b0*/  BRA `(.L_x_2343) ;  /* 0x0000001400287947 */ /* 0x000fea0003800000 */
.L_x_2344:
        /* <DEDUP_REMOVED lines=12> */
.L_x_2377:
        /* <DEDUP_REMOVED lines=20> */
.L_x_2379:
[----:B------:R-:W-:Y:S01]  /*14c0*/  IMAD.SHL.U32 R0, R0, 0x200000, RZ ;  /* 0x0020000000007824 */ /* 0x000fe200078e00ff */
[----:B------:R-:W-:-:S04]  /*14d0*/  LEA R5, R4, 0x37800000, 0x17 ;  /* 0x3780000004057811 */ /* 0x000fc800078eb8ff */
[----:B------:R-:W-:-:S05]  /*14e0*/  LOP3.LUT R0, R5, R0, R6, 0xfe, !PT ;  /* 0x0000000005007212 */ /* 0x000fca00078efe06 */
[----:B------:R-:W-:-:S04]  /*14f0*/  FMUL.FTZ R0, R0, 1 ;  /* 0x3f80000000007820 */ /* 0x000fc80000410000 */
[----:B------:R0:W1:Y:S03]  /*1500*/  F2F.F64.F32 R4, R0 ;  /* 0x0000000000047310 */ /* 0x0000660000201800 */
.L_x_2378:
[----:B------:R-:W-:-:S05]  /*1510*/  CS2R R6, SRZ ;  /* 0x0000000000067805 */ /* 0x000fca000001ff00 */
[----:B-1----:R1:W-:Y:S01]  /*1520*/  STG.E.128 desc[UR36][R2.64], R4 ;  /* 0x0000000402007986 */ /* 0x0023e2000c101d24 */
[----:B------:R-:W-:Y:S05]  /*1530*/  BRA `(.L_x_2343) ;  /* 0x0000001000887947 */ /* 0x000fea0003800000 */
.L_x_2376:
        /* <DEDUP_REMOVED lines=25> */
.L_x_2383:
[----:B------:R-:W-:Y:S01]  /*16d0*/  IMAD.SHL.U32 R0, R0, 0x200000, RZ ;  /* 0x0020000000007824 */ /* 0x000fe200078e00ff */
[----:B------:R-:W-:-:S04]  /*16e0*/  LEA R5, R4, 0x37800000, 0x17 ;  /* 0x3780000004057811 */ /* 0x000fc800078eb8ff */
[----:B------:R-:W-:-:S07]  /*16f0*/  LOP3.LUT R0, R5, R0, R6, 0xfe, !PT ;  /* 0x0000000005007212 */ /* 0x000fce00078efe06 */
.L_x_2382:
        /* <DEDUP_REMOVED lines=11> */
.L_x_2384:
[----:B------:R-:W-:-:S05]  /*17b0*/  LOP3.LUT R7, R4, 0x80, R7, 0xf8, !PT ;  /* 0x0000008004077812 */ /* 0x000fca00078ef807 */
[----:B------:R0:W-:Y:S01]  /*17c0*/  STG.E.U8 desc[UR36][R2.64], R7 ;  /* 0x0000000702007986 */ /* 0x0001e2000c101124 */
[----:B------:R-:W-:Y:S05]  /*17d0*/  BRA `(.L_x_2343) ;  /* 0x0000000c00e07947 */ /* 0x000fea0003800000 */
.L_x_2381:
        /* <DEDUP_REMOVED lines=19> */
.L_x_2386:
[----:B------:R-:W-:Y:S01]  /*1910*/  IMAD.SHL.U32 R0, R0, 0x200000, RZ ;  /* 0x0020000000007824 */ /* 0x000fe200078e00ff */
[----:B------:R-:W-:-:S04]  /*1920*/  LEA R5, R4, 0x37800000, 0x17 ;  /* 0x3780000004057811 */ /* 0x000fc800078eb8ff */
[----:B------:R-:W-:-:S07]  /*1930*/  LOP3.LUT R0, R5, R0, R6, 0xfe, !PT ;  /* 0x0000000005007212 */ /* 0x000fce00078efe06 */
.L_x_2385:
        /* <DEDUP_REMOVED lines=13> */
.L_x_2387:
[----:B------:R-:W-:-:S05]  /*1a10*/  LOP3.LUT R7, R4, 0x80, R7, 0xf8, !PT ;  /* 0x0000008004077812 */ /* 0x000fca00078ef807 */
[----:B------:R0:W-:Y:S01]  /*1a20*/  STG.E.U8 desc[UR36][R2.64], R7 ;  /* 0x0000000702007986 */ /* 0x0001e2000c101124 */
[----:B------:R-:W-:Y:S05]  /*1a30*/  BRA `(.L_x_2343) ;  /* 0x0000000c00487947 */ /* 0x000fea0003800000 */
.L_x_2380:
        /* <DEDUP_REMOVED lines=19> */
.L_x_2389:
[----:B------:R-:W-:Y:S01]  /*1b70*/  IMAD.SHL.U32 R0, R0, 0x200000, RZ ;  /* 0x0020000000007824 */ /* 0x000fe200078e00ff */
[----:B------:R-:W-:-:S04]  /*1b80*/  LEA R5, R4, 0x37800000, 0x17 ;  /* 0x3780000004057811 */ /* 0x000fc800078eb8ff */
[----:B------:R-:W-:-:S07]  /*1b90*/  LOP3.LUT R0, R5, R0, R6, 0xfe, !PT ;  /* 0x0000000005007212 */ /* 0x000fce00078efe06 */
.L_x_2388:
[----:B------:R-:W-:-:S05]  /*1ba0*/  F2FP.BF16.F32.PACK_AB R0, RZ, R0 ;  /* 0x00000000ff00723e */ /* 0x000fca00000010ff */
[----:B------:R0:W-:Y:S01]  /*1bb0*/  STG.E.U16 desc[UR36][R2.64], R0 ;  /* 0x0000000002007986 */ /* 0x0001e2000c101524 */
[----:B------:R-:W-:Y:S05]  /*1bc0*/  BRA `(.L_x_2343) ;  /* 0x0000000800e47947 */ /* 0x000fea0003800000 */
.L_x_2375:
        /* <DEDUP_REMOVED lines=27> */
.L_x_2394:
[----:B------:R-:W-:Y:S01]  /*1d80*/  IMAD.SHL.U32 R0, R0, 0x200000, RZ ;  /* 0x0020000000007824 */ /* 0x000fe200078e00ff */
[----:B------:R-:W-:-:S04]  /*1d90*/  LEA R5, R4, 0x37800000, 0x17 ;  /* 0x3780000004057811 */ /* 0x000fc800078eb8ff */
[----:B------:R-:W-:-:S07]  /*1da0*/  LOP3.LUT R0, R5, R0, R6, 0xfe, !PT ;  /* 0x0000000005007212 */ /* 0x000fce00078efe06 */
.L_x_2393:
[----:B------:R-:W0:Y:S02]  /*1db0*/  F2I.FTZ.U32.TRUNC.NTZ R5, R0 ;  /* 0x0000000000057305 */ /* 0x000e24000021f000 */
[----:B0-----:R0:W-:Y:S01]  /*1dc0*/  STG.E.U16 desc[UR36][R2.64], R5 ;  /* 0x0000000502007986 */ /* 0x0011e2000c101524 */
[----:B------:R-:W-:Y:S05]  /*1dd0*/  BRA `(.L_x_2343) ;  /* 0x0000000800607947 */ /* 0x000fea0003800000 */
.L_x_2392:
        /* <DEDUP_REMOVED lines=19> */
.L_x_2396:
[----:B------:R-:W-:Y:S01]  /*1f10*/  IMAD.SHL.U32 R0, R0, 0x200000, RZ ;  /* 0x0020000000007824 */ /* 0x000fe200078e00ff */
[----:B------:R-:W-:-:S04]  /*1f20*/  LEA R5, R4, 0x37800000, 0x17 ;  /* 0x3780000004057811 */ /* 0x000fc800078eb8ff */
[----:B------:R-:W-:-:S07]  /*1f30*/  LOP3.LUT R0, R5, R0, R6, 0xfe, !PT ;  /* 0x0000000005007212 */ /* 0x000fce00078efe06 */
.L_x_2395:
        /* <DEDUP_REMOVED lines=11> */
.L_x_2398:
[----:B------:R-:W-:-:S04]  /*1ff0*/  SHF.R.U32.HI R4, RZ, 0x14, R0 ;  /* 0x00000014ff047819 */ /* 0x000fc80000011600 */
[----:B------:R-:W-:-:S04]  /*2000*/  LOP3.LUT R5, R4, 0x1, RZ, 0xc0, !PT ;  /* 0x0000000104057812 */ /* 0x000fc800078ec0ff */
[----:B------:R-:W-:-:S04]  /*2010*/  IADD3 R5, PT, PT, R0, 0x487ffff, R5 ;  /* 0x0487ffff00057810 */ /* 0x000fc80007ffe005 */
[----:B------:R-:W-:-:S04]  /*2020*/  SHF.R.U32.HI R5, RZ, 0x14, R5 ;  /* 0x00000014ff057819 */ /* 0x000fc80000011605 */
[----:B------:R-:W-:-:S07]  /*2030*/  LOP3.LUT R5, R5, 0xff, RZ, 0xc0, !PT ;  /* 0x000000ff05057812 */ /* 0x000fce00078ec0ff */
.L_x_2399:
[----:B------:R-:W-:-:S04]  /*2040*/  SHF.R.U32.HI R0, RZ, 0x18, R0 ;  /* 0x00000018ff007819 */ /* 0x000fc80000011600 */
[----:B------:R-:W-:-:S04]  /*2050*/  LOP3.LUT R0, R5, 0x80, R0, 0xf8, !PT ;  /* 0x0000008005007812 */ /* 0x000fc800078ef800 */
[----:B------:R-:W-:-:S07]  /*2060*/  PRMT R4, R0, 0x7610, R4 ;  /* 0x0000761000047816 */ /* 0x000fce0000000004 */
.L_x_2397:
[----:B------:R0:W-:Y:S01]  /*2070*/  STG.E.U8 desc[UR36][R2.64], R4 ;  /* 0x0000000402007986 */ /* 0x0001e2000c101124 */
[----:B------:R-:W-:Y:S05]  /*2080*/  BRA `(.L_x_2343) ;  /* 0x0000000400b47947 */ /* 0x000fea0003800000 */
.L_x_2391:
[----:B------:R0:W-:Y:S01]  /*2090*/  STG.E.U8 desc[UR36][R2.64], R17 ;  /* 0x0000001102007986 */ /* 0x0001e2000c101124 */
[----:B------:R-:W-:Y:S05]  /*20a0*/  BRA `(.L_x_2343) ;  /* 0x0000000400ac7947 */ /* 0x000fea0003800000 */
.L_x_2390:
[----:B------:R-:W-:-:S09]  /*20b0*/  UISETP.NE.AND UP0, UPT, UR4, 0x1c, UPT ;  /* 0x0000001c0400788c */ /* 0x000fd2000bf05270 */
[----:B------:R-:W-:Y:S05]  /*20c0*/  BRA.U !UP0, `(.L_x_2400) ;  /* 0x0000000508447547 */ /* 0x000fea000b800000 */
[----:B------:R-:W-:-:S09]  /*20d0*/  UISETP.NE.AND UP0, UPT, UR4, 0x1d, UPT ;  /* 0x0000001d0400788c */ /* 0x000fd2000bf05270 */
[----:B------:R-:W-:Y:S05]  /*20e0*/  BRA.U !UP0, `(.L_x_2401) ;  /* 0x0000000108d87547 */ /* 0x000fea000b800000 */
[----:B------:R-:W-:-:S09]  /*20f0*/  UISETP.NE.AND UP0, UPT, UR4, 0x2c, UPT ;  /* 0x0000002c0400788c */ /* 0x000fd2000bf05270 */
[----:B------:R-:W-:Y:S05]  /*2100*/  BRA.U !UP0, `(.L_x_2402) ;  /* 0x0000000108447547 */ /* 0x000fea000b800000 */
.L_x_2348:
        /* <DEDUP_REMOVED lines=16> */
.L_x_2403:
[----:B------:R-:W-:Y:S05]  /*2210*/  BRA `(.L_x_2343) ;  /* 0x0000000400507947 */ /* 0x000fea0003800000 */
.L_x_2402:
        /* <DEDUP_REMOVED lines=19> */
.L_x_2405:
[----:B------:R-:W-:Y:S01]  /*2350*/  IMAD.SHL.U32 R0, R0, 0x200000, RZ ;  /* 0x0020000000007824 */ /* 0x000fe200078e00ff */
[----:B------:R-:W-:-:S04]  /*2360*/  LEA R5, R4, 0x37800000, 0x17 ;  /* 0x3780000004057811 */ /* 0x000fc800078eb8ff */
[----:B------:R-:W-:-:S07]  /*2370*/  LOP3.LUT R0, R5, R0, R6, 0xfe, !PT ;  /* 0x0000000005007212 */ /* 0x000fce00078efe06 */
.L_x_2404:
        /* <DEDUP_REMOVED lines=11> */
.L_x_2406:
[----:B------:R0:W-:Y:S01]  /*2430*/  STG.E.U8 desc[UR36][R2.64], R4 ;  /* 0x0000000402007986 */ /* 0x0001e2000c101124 */
[----:B------:R-:W-:Y:S05]  /*2440*/  BRA `(.L_x_2343) ;  /* 0x0000000000c47947 */ /* 0x000fea0003800000 */
.L_x_2401:
        /* <DEDUP_REMOVED lines=19> */
.L_x_2408:
[----:B------:R-:W-:Y:S01]  /*2580*/  IMAD.SHL.U32 R0, R0, 0x200000, RZ ;  /* 0x0020000000007824 */ /* 0x000fe200078e00ff */
[----:B------:R-:W-:-:S04]  /*2590*/  LEA R5, R4, 0x37800000, 0x17 ;  /* 0x3780000004057811 */ /* 0x000fc800078eb8ff */
[----:B------:R-:W-:-:S07]  /*25a0*/  LOP3.LUT R4, R5, R0, R6, 0xfe, !PT ;  /* 0x0000000005047212 */ /* 0x000fce00078efe06 */
.L_x_2407:
[----:B------:R-:W0:Y:S02]  /*25b0*/  F2I.U64.TRUNC R4, R4 ;  /* 0x0000000400047311 */ /* 0x000e24000020d800 */
[----:B0-----:R0:W-:Y:S01]  /*25c0*/  STG.E.64 desc[UR36][R2.64], R4 ;  /* 0x0000000402007986 */ /* 0x0011e2000c101b24 */
[----:B------:R-:W-:Y:S05]  /*25d0*/  BRA `(.L_x_2343) ;  /* 0x0000000000607947 */ /* 0x000fea0003800000 */
.L_x_2400:
        /* <DEDUP_REMOVED lines=19> */
.L_x_2410:
[----:B------:R-:W-:Y:S01]  /*2710*/  IMAD.SHL.U32 R0, R0, 0x200000, RZ ;  /* 0x0020000000007824 */ /* 0x000fe200078e00ff */
[----:B------:R-:W-:-:S04]  /*2720*/  LEA R5, R4, 0x37800000, 0x17 ;  /* 0x3780000004057811 */ /* 0x000fc800078eb8ff */
[----:B------:R-:W-:-:S07]  /*2730*/  LOP3.LUT R0, R5, R0, R6, 0xfe, !PT ;  /* 0x0000000005007212 */ /* 0x000fce00078efe06 */
.L_x_2409:
[----:B------:R-:W0:Y:S02]  /*2740*/  F2I.FTZ.U32.TRUNC.NTZ R5, R0 ;  /* 0x0000000000057305 */ /* 0x000e24000021f000 */
[----:B0-----:R0:W-:Y:S02]  /*2750*/  STG.E desc[UR36][R2.64], R5 ;  /* 0x0000000502007986 */ /* 0x0011e4000c101924 */
.L_x_2343:
[----:B------:R-:W-:Y:S05]  /*2760*/  BSYNC.RECONVERGENT B6 ;  /* 0x0000000000067941 */ /* 0x000fea0003800200 */
.L_x_2342:
        /* <DEDUP_REMOVED lines=39> */
.L_x_2419:
[----:B------:R-:W-:Y:S01]  /*29e0*/  IMAD.SHL.U32 R0, R0, 0x200000, RZ ;  /* 0x0020000000007824 */ /* 0x000fe200078e00ff */
[----:B------:R-:W-:-:S04]  /*29f0*/  LEA R5, R4, 0x37800000, 0x17 ;  /* 0x3780000004057811 */ /* 0x000fc800078eb8ff */
[----:B------:R-:W-:-:S07]  /*2a00*/  LOP3.LUT R0, R5, R0, R6, 0xfe, !PT ;  /* 0x0000000005007212 */ /* 0x000fce00078efe06 */
.L_x_2418:
[----:B------:R-:W0:Y:S02]  /*2a10*/  F2I.FTZ.TRUNC.NTZ R5, R0 ;  /* 0x0000000000057305 */ /* 0x000e24000021f100 */
[----:B0-----:R0:W-:Y:S01]  /*2a20*/  STG.E.U8 desc[UR36][R2.64], R5 ;  /* 0x0000000502007986 */ /* 0x0011e2000c101124 */
[----:B------:R-:W-:Y:S05]  /*2a30*/  BRA `(.L_x_2420) ;  /* 0x0000002400007947 */ /* 0x000fea0003800000 */
.L_x_2416:
        /* <DEDUP_REMOVED lines=19> */
.L_x_2422:
[----:B------:R-:W-:Y:S01]  /*2b70*/  IMAD.SHL.U32 R0, R0, 0x200000, RZ ;  /* 0x0020000000007824 */ /* 0x000fe200078e00ff */
[----:B------:R-:W-:-:S04]  /*2b80*/  LEA R5, R4, 0x37800000, 0x17 ;  /* 0x3780000004057811 */ /* 0x000fc800078eb8ff */
[----:B------:R-:W-:-:S07]  /*2b90*/  LOP3.LUT R4, R5, R0, R6, 0xfe, !PT ;  /* 0x0000000005047212 */ /* 0x000fce00078efe06 */
.L_x_2421:
[----:B------:R-:W0:Y:S02]  /*2ba0*/  F2I.S64.TRUNC R4, R4 ;  /* 0x0000000400047311 */ /* 0x000e24000020d900 */
[----:B0-----:R-:W-:-:S05]  /*2bb0*/  IMAD.MOV.U32 R7, RZ, RZ, R4 ;  /* 0x000000ffff077224 */ /* 0x001fca00078e0004 */
[----:B------:R5:W-:Y:S01]  /*2bc0*/  STG.E.U8 desc[UR36][R2.64], R7 ;  /* 0x0000000702007986 */ /* 0x000be2000c101124 */
[----:B------:R-:W-:Y:S05]  /*2bd0*/  BRA `(.L_x_2420) ;  /* 0x0000002000987947 */ /* 0x000fea0003800000 */
.L_x_2415:
        /* <DEDUP_REMOVED lines=25> */
.L_x_2426:
[----:B------:R-:W-:Y:S01]  /*2d70*/  IMAD.SHL.U32 R0, R0, 0x200000, RZ ;  /* 0x0020000000007824 */ /* 0x000fe200078e00ff */
[----:B------:R-:W-:-:S04]  /*2d80*/  LEA R5, R4, 0x37800000, 0x17 ;  /* 0x3780000004057811 */ /* 0x000fc800078eb8ff */
[----:B------:R-:W-:-:S07]  /*2d90*/  LOP3.LUT R4, R5, R0, R6, 0xfe, !PT ;  /* 0x0000000005047212 */ /* 0x000fce00078efe06 */
.L_x_2425:
[----:B------:R-:W0:Y:S02]  /*2da0*/  F2I.S64.TRUNC R4, R4 ;  /* 0x0000000400047311 */ /* 0x000e24000020d900 */
[----:B0-----:R0:W-:Y:S01]  /*2db0*/  STG.E.64 desc[UR36][R2.64], R4 ;  /* 0x0000000402007986 */ /* 0x0011e2000c101b24 */
[----:B------:R-:W-:Y:S05]  /*2dc0*/  BRA `(.L_x_2420) ;  /* 0x00000020001c7947 */ /* 0x000fea0003800000 */
.L_x_2424:
        /* <DEDUP_REMOVED lines=19> */
.L_x_2428:
[----:B------:R-:W-:Y:S01]  /*2f00*/  IMAD.SHL.U32 R0, R0, 0x200000, RZ ;  /* 0x0020000000007824 */ /* 0x000fe200078e00ff */
[----:B------:R-:W-:-:S04]  /*2f10*/  LEA R5, R4, 0x37800000, 0x17 ;  /* 0x3780000004057811 */ /* 0x000fc800078eb8ff */
[----:B------:R-:W-:-:S07]  /*2f20*/  LOP3.LUT R0, R5, R0, R6, 0xfe, !PT ;  /* 0x0000000005007212 */ /* 0x000fce00078efe06 */
.L_x_2427:
[----:B------:R-:W0:Y:S02]  /*2f30*/  F2I.FTZ.TRUNC.NTZ R5, R0 ;  /* 0x0000000000057305 */ /* 0x000e24000021f100 */
[----:B0-----:R0:W-:Y:S01]  /*2f40*/  STG.E desc[UR36][R2.64], R5 ;  /* 0x0000000502007986 */ /* 0x0011e2000c101924 */
[----:B------:R-:W-:Y:S05]  /*2f50*/  BRA `(.L_x_2420) ;  /* 0x0000001c00b87947 */ /* 0x000fea0003800000 */
.L_x_2423:
        /* <DEDUP_REMOVED lines=19> */
.L_x_2430:
[----:B------:R-:W-:Y:S01]  /*3090*/  IMAD.SHL.U32 R0, R0, 0x200000, RZ ;  /* 0x0020000000007824 */ /* 0x000fe200078e00ff */
[----:B------:R-:W-:-:S04]  /*30a0*/  LEA R5, R4, 0x37800000, 0x17 ;  /* 0x3780000004057811 */ /* 0x000fc800078eb8ff */
[----:B------:R-:W-:-:S07]  /*30b0*/  LOP3.LUT R0, R5, R0, R6, 0xfe, !PT ;  /* 0x0000000005007212 */ /* 0x000fce00078efe06 */
.L_x_2429:
[----:B------:R-:W0:Y:S02]  /*30c0*/  F2I.FTZ.TRUNC.NTZ R5, R0 ;  /* 0x0000000000057305 */ /* 0x000e24000021f100 */
[----:B0-----:R0:W-:Y:S01]  /*30d0*/  STG.E.U16 desc[UR36][R2.64], R5 ;  /* 0x0000000502007986 */ /* 0x0011e2000c101524 */
[----:B------:R-:W-:Y:S05]  /*30e0*/  BRA `(.L_x_2420) ;  /* 0x0000001c00547947 */ /* 0x000fea0003800000 */
.L_x_2414:
        /* <DEDUP_REMOVED lines=25> */
.L_x_2434:
[----:B------:R-:W-:Y:S01]  /*3280*/  IMAD.SHL.U32 R0, R0, 0x200000, RZ ;  /* 0x0020000000007824 */ /* 0x000fe200078e00ff */
[----:B------:R-:W-:-:S04]  /*3290*/  LEA R5, R4, 0x37800000, 0x17 ;  /* 0x3780000004057811 */ /* 0x000fc800078eb8ff */
[----:B------:R-:W-:-:S07]  /*32a0*/  LOP3.LUT R5, R5, R0, R6, 0xfe, !PT ;  /* 0x0000000005057212 */ /* 0x000fce00078efe06 */
.L_x_2433:
[----:B------:R1:W-:Y:S01]  /*32b0*/  STG.E desc[UR36][R2.64], R5 ;  /* 0x0000000502007986 */ /* 0x0003e2000c101924 */
[----:B------:R-:W-:Y:S05]  /*32c0*/  BRA `(.L_x_2420) ;  /* 0x0000001800dc7947 */ /* 0x000fea0003800000 */
.L_x_2432:
        /* <DEDUP_REMOVED lines=19> */
.L_x_2436:
[----:B------:R-:W-:Y:S01]  /*3400*/  IMAD.SHL.U32 R0, R0, 0x200000, RZ ;  /* 0x0020000000007824 */ /* 0x000fe200078e00ff */
[----:B------:R-:W-:-:S04]  /*3410*/  LEA R5, R4, 0x37800000, 0x17 ;  /* 0x3780000004057811 */ /* 0x000fc800078eb8ff */
[----:B------:R-:W-:-:S07]  /*3420*/  LOP3.LUT R0, R5, R0, R6, 0xfe, !PT ;  /* 0x0000000005007212 */ /* 0x000fce00078efe06 */
.L_x_2435:
[----:B------:R-:W-:-:S05]  /*3430*/  F2FP.F16.F32.PACK_AB R0, RZ, R0 ;  /* 0x00000000ff00723e */ /* 0x000fca00000000ff */
[----:B------:R0:W-:Y:S01]  /*3440*/  STG.E.U16 desc[UR36][R2.64], R0 ;  /* 0x0000000002007986 */ /* 0x0001e2000c101524 */
[----:B------:R-:W-:Y:S05]  /*3450*/  BRA `(.L_x_2420) ;  /* 0x0000001800787947 */ /* 0x000fea0003800000 */
.L_x_2431:
        /* <DEDUP_REMOVED lines=25> */
.L_x_2440:
[----:B------:R-:W-:Y:S01]  /*35f0*/  IMAD.SHL.U32 R0, R0, 0x200000, RZ ;  /* 0x0020000000007824 */ /* 0x000fe200078e00ff */
[----:B------:R-:W-:-:S04]  /*3600*/  LEA R5, R4, 0x37800000, 0x17 ;  /* 0x3780000004057811 */ /* 0x000fc800078eb8ff */
[----:B------:R-:W-:-:S07]  /*3610*/  LOP3.LUT R4, R5, R0, R6, 0xfe, !PT ;  /* 0x0000000005047212 */ /* 0x000fce00078efe06 */
.L_x_2439:
[----:B------:R-:W-:-:S05]  /*3620*/  IMAD.MOV.U32 R5, RZ, RZ, RZ ;  /* 0x000000ffff057224 */ /* 0x000fca00078e00ff */
[----:B------:R2:W-:Y:S01]  /*3630*/  STG.E.64 desc[UR36][R2.64], R4 ;  /* 0x0000000402007986 */ /* 0x0005e2000c101b24 */
[----:B------:R-:W-:Y:S05]  /*3640*/  BRA `(.L_x_2420) ;  /* 0x0000001400fc7947 */ /* 0x000fea0003800000 */
.L_x_2438:
        /* <DEDUP_REMOVED lines=19> */
.L_x_2442:
[----:B------:R-:W-:Y:S01]  /*3780*/  IMAD.SHL.U32 R0, R0, 0x200000, RZ ;  /* 0x0020000000007824 */ /* 0x000fe200078e00ff */
[----:B------:R-:W-:-:S04]  /*3790*/  LEA R5, R4, 0x37800000, 0x17 ;  /* 0x3780000004057811 */ /* 0x000fc800078eb8ff */
[----:B------:R-:W-:-:S07]  /*37a0*/  LOP3.LUT R0, R5, R0, R6, 0xfe, !PT ;  /* 0x0000000005007212 */ /* 0x000fce00078efe06 */
.L_x_2441:
[----:B------:R-:W-:-:S04]  /*37b0*/  F2FP.F16.F32.PACK_AB R0, RZ, R0 ;  /* 0x00000000ff00723e */ /* 0x000fc800000000ff */
[----:B------:R-:W-:-:S05]  /*37c0*/  PRMT R0, R0, 0x5410, RZ ;  /* 0x0000541000007816 */ /* 0x000fca00000000ff */
[----:B------:R3:W-:Y:S01]  /*37d0*/  STG.E desc[UR36][R2.64], R0 ;  /* 0x0000000002007986 */ /* 0x0007e2000c101924 */
[----:B------:R-:W-:Y:S05]  /*37e0*/  BRA `(.L_x_2420) ;  /* 0x0000001400947947 */ /* 0x000fea0003800000 */
.L_x_2437:
        /* <DEDUP_REMOVED lines=20> */
.L_x_2444:
[----:B------:R-:W-:Y:S01]  /*3930*/  IMAD.SHL.U32 R0, R0, 0x200000, RZ ;  /* 0x0020000000007824 */ /* 0x000fe200078e00ff */
[----:B------:R-:W-:-:S04]  /*3940*/  LEA R5, R4, 0x37800000, 0x17 ;  /* 0x3780000004057811 */ /* 0x000fc800078eb8ff */
[----:B------:R-:W-:-:S05]  /*3950*/  LOP3.LUT R0, R5, R0, R6, 0xfe, !PT ;  /* 0x0000000005007212 */ /* 0x000fca00078efe06 */
[----:B------:R-:W-:-:S04]  /*3960*/  FMUL.FTZ R0, R0, 1 ;  /* 0x3f80000000007820 */ /* 0x000fc80000410000 */
[----:B------:R0:W1:Y:S03]  /*3970*/  F2F.F64.F32 R4, R0 ;  /* 0x0000000000047310 */ /* 0x0000660000201800 */
.L_x_2443:
[----:B-1----:R4:W-:Y:S01]  /*3980*/  STG.E.64 desc[UR36][R2.64], R4 ;  /* 0x0000000402007986 */ /* 0x0029e2000c101b24 */
[----:B------:R-:W-:Y:S05]  /*3990*/  BRA `(.L_x_2420) ;  /* 0x0000001400287947 */ /* 0x000fea0003800000 */
.L_x_2413:
        /* <DEDUP_REMOVED lines=12> */
.L_x_2447:
        /* <DEDUP_REMOVED lines=20> */
.L_x_2449:
[----:B------:R-:W-:Y:S01]  /*3ba0*/  IMAD.SHL.U32 R0, R0, 0x200000, RZ ;  /* 0x0020000000007824 */ /* 0x000fe200078e00ff */
[----:B------:R-:W-:-:S04]  /*3bb0*/  LEA R5, R4, 0x37800000, 0x17 ;  /* 0x3780000004057811 */ /* 0x000fc800078eb8ff */
[----:B------:R-:W-:-:S05]  /*3bc0*/  LOP3.LUT R0, R5, R0, R6, 0xfe, !PT ;  /* 0x0000000005007212 */ /* 0x000fca00078efe06 */
[----:B------:R-:W-:-:S04]  /*3bd0*/  FMUL.FTZ R0, R0, 1 ;  /* 0x3f80000000007820 */ /* 0x000fc80000410000 */
[----:B------:R0:W1:Y:S03]  /*3be0*/  F2F.F64.F32 R4, R0 ;  /* 0x0000000000047310 */ /* 0x0000660000201800 */
.L_x_2448:
[----:B------:R-:W-:-:S05]  /*3bf0*/  CS2R R6, SRZ ;  /* 0x0000000000067805 */ /* 0x000fca000001ff00 */
[----:B-1----:R1:W-:Y:S01]  /*3c00*/  STG.E.128 desc[UR36][R2.64], R4 ;  /* 0x0000000402007986 */ /* 0x0023e2000c101d24 */
[----:B------:R-:W-:Y:S05]  /*3c10*/  BRA `(.L_x_2420) ;  /* 0x0000001000887947 */ /* 0x000fea0003800000 */
.L_x_2446:
        /* <DEDUP_REMOVED lines=25> */
.L_x_2453:
[----:B------:R-:W-:Y:S01]  /*3db0*/  IMAD.SHL.U32 R0, R0, 0x200000, RZ ;  /* 0x0020000000007824 */ /* 0x000fe200078e00ff */
[----:B------:R-:W-:-:S04]  /*3dc0*/  LEA R5, R4, 0x37800000, 0x17 ;  /* 0x3780000004057811 */ /* 0x000fc800078eb8ff */
[----:B------:R-:W-:-:S07]  /*3dd0*/  LOP3.LUT R0, R5, R0, R6, 0xfe, !PT ;  /* 0x0000000005007212 */ /* 0x000fce00078efe06 */
.L_x_2452:
        /* <DEDUP_REMOVED lines=11> */
.L_x_2454:
[----:B------:R-:W-:-:S05]  /*3e90*/  LOP3.LUT R7, R4, 0x80, R7, 0xf8, !PT ;  /* 0x0000008004077812 */ /* 0x000fca00078ef807 */
[----:B------:R0:W-:Y:S01]  /*3ea0*/  STG.E.U8 desc[UR36][R2.64], R7 ;  /* 0x0000000702007986 */ /* 0x0001e2000c101124 */
[----:B------:R-:W-:Y:S05]  /*3eb0*/  BRA `(.L_x_2420) ;  /* 0x0000000c00e07947 */ /* 0x000fea0003800000 */
.L_x_2451:
        /* <DEDUP_REMOVED lines=19> */
.L_x_2456:
[----:B------:R-:W-:Y:S01]  /*3ff0*/  IMAD.SHL.U32 R0, R0, 0x200000, RZ ;  /* 0x0020000000007824 */ /* 0x000fe200078e00ff */
[----:B------:R-:W-:-:S04]  /*4000*/  LEA R5, R4, 0x37800000, 0x17 ;  /* 0x3780000004057811 */ /* 0x000fc800078eb8ff */
[----:B------:R-:W-:-:S07]  /*4010*/  LOP3.LUT R0, R5, R0, R6, 0xfe, !PT ;  /* 0x0000000005007212 */ /* 0x000fce00078efe06 */
.L_x_2455:
        /* <DEDUP_REMOVED lines=10> */
.L_x_2457:
[----:B------:R-:W-:Y:S01]  /*40c0*/  IMAD.MOV.U32 R5, RZ, RZ, 0x7f ;  /* 0x0000007fff057424 */ /* 0x000fe200078e00ff */
[----:B------:R-:W-:-:S04]  /*40d0*/  ISETP.GT.U32.AND P0, PT, R6, 0x7f800000, PT ;  /* 0x7f8000000600780c */ /* 0x000fc80003f04070 */
[----:B------:R-:W-:-:S09]  /*40e0*/  SEL R5, R5, 0x7c, P0 ;  /* 0x0000007c05057807 */ /* 0x000fd20000000000 */
.L_x_2458:
[----:B------:R-:W-:-:S04]  /*40f0*/  SHF.R.U32.HI R0, RZ, 0x18, R0 ;  /* 0x00000018ff007819 */ /* 0x000fc80000011600 */
[----:B------:R-:W-:-:S05]  /*4100*/  LOP3.LUT R5, R5, 0x80, R0, 0xf8, !PT ;  /* 0x0000008005057812 */ /* 0x000fca00078ef800 */
[----:B------:R0:W-:Y:S01]  /*4110*/  STG.E.U8 desc[UR36][R2.64], R5 ;  /* 0x0000000502007986 */ /* 0x0001e2000c101124 */
[----:B------:R-:W-:Y:S05]  /*4120*/  BRA `(.L_x_2420) ;  /* 0x0000000c00447947 */ /* 0x000fea0003800000 */
.L_x_2450:
        /* <DEDUP_REMOVED lines=19> */
.L_x_2460:
[----:B------:R-:W-:Y:S01]  /*4260*/  IMAD.SHL.U32 R0, R0, 0x200000, RZ ;  /* 0x0020000000007824 */ /* 0x000fe200078e00ff */
[----:B------:R-:W-:-:S04]  /*4270*/  LEA R5, R4, 0x37800000, 0x17 ;  /* 0x3780000004057811 */ /* 0x000fc800078eb8ff */
[----:B------:R-:W-:-:S07]  /*4280*/  LOP3.LUT R0, R5, R0, R6, 0xfe, !PT ;  /* 0x0000000005007212 */ /* 0x000fce00078efe06 */
.L_x_2459:
[----:B------:R-:W-:-:S05]  /*4290*/  F2FP.BF16.F32.PACK_AB R0, RZ, R0 ;  /* 0x00000000ff00723e */ /* 0x000fca00000010ff */
[----:B------:R0:W-:Y:S01]  /*42a0*/  STG.E.U16 desc[UR36][R2.64], R0 ;  /* 0x0000000002007986 */ /* 0x0001e2000c101524 */
[----:B------:R-:W-:Y:S05]  /*42b0*/  BRA `(.L_x_2420) ;  /* 0x0000000800e07947 */ /* 0x000fea0003800000 */
.L_x_2445:
        /* <DEDUP_REMOVED lines=27> */
.L_x_2465:
[----:B------:R-:W-:Y:S01]  /*4470*/  IMAD.SHL.U32 R0, R0, 0x200000, RZ ;  /* 0x0020000000007824 */ /* 0x000fe200078e00ff */
[----:B------:R-:W-:-:S04]  /*4480*/  LEA R5, R4, 0x37800000, 0x17 ;  /* 0x3780000004057811 */ /* 0x000fc800078eb8ff */
[----:B------:R-:W-:-:S07]  /*4490*/  LOP3.LUT R0, R5, R0, R6, 0xfe, !PT ;  /* 0x0000000005007212 */ /* 0x000fce00078efe06 */
.L_x_2464:
[----:B------:R-:W0:Y:S02]  /*44a0*/  F2I.FTZ.U32.TRUNC.NTZ R5, R0 ;  /* 0x0000000000057305 */ /* 0x000e24000021f000 */
[----:B0-----:R0:W-:Y:S01]  /*44b0*/  STG.E.U16 desc[UR36][R2.64], R5 ;  /* 0x0000000502007986 */ /* 0x0011e2000c101524 */
[----:B------:R-:W-:Y:S05]  /*44c0*/  BRA `(.L_x_2420) ;  /* 0x00000008005c7947 */ /* 0x000fea0003800000 */
.L_x_2463:
        /* <DEDUP_REMOVED lines=19> */
.L_x_2467:
[----:B------:R-:W-:Y:S01]  /*4600*/  IMAD.SHL.U32 R0, R0, 0x200000, RZ ;  /* 0x0020000000007824 */ /* 0x000fe200078e00ff */
[----:B------:R-:W-:-:S04]  /*4610*/  LEA R5, R4, 0x37800000, 0x17 ;  /* 0x3780000004057811 */ /* 0x000fc800078eb8ff */
[----:B------:R-:W-:-:S07]  /*4620*/  LOP3.LUT R0, R5, R0, R6, 0xfe, !PT ;  /* 0x0000000005007212 */ /* 0x000fce00078efe06 */
.L_x_2466:
        /* <DEDUP_REMOVED lines=15> */
.L_x_2469:
[----:B------:R-:W-:-:S04]  /*4720*/  SHF.R.U32.HI R0, RZ, 0x18, R0 ;  /* 0x00000018ff007819 */ /* 0x000fc80000011600 */
[----:B------:R-:W-:-:S04]  /*4730*/  LOP3.LUT R0, R5, 0x80, R0, 0xf8, !PT ;  /* 0x0000008005007812 */ /* 0x000fc800078ef800 */
[----:B------:R-:W-:-:S07]  /*4740*/  PRMT R4, R0, 0x7610, R4 ;  /* 0x0000761000047816 */ /* 0x000fce0000000004 */
.L_x_2468:
[----:B------:R0:W-:Y:S01]  /*4750*/  STG.E.U8 desc[UR36][R2.64], R4 ;  /* 0x0000000402007986 */ /* 0x0001e2000c101124 */
[----:B------:R-:W-:Y:S05]  /*4760*/  BRA `(.L_x_2420) ;  /* 0x0000000400b47947 */ /* 0x000fea0003800000 */
.L_x_2462:
[----:B------:R0:W-:Y:S01]  /*4770*/  STG.E.U8 desc[UR36][R2.64], R17 ;  /* 0x0000001102007986 */ /* 0x0001e2000c101124 */
[----:B------:R-:W-:Y:S05]  /*4780*/  BRA `(.L_x_2420) ;  /* 0x0000000400ac7947 */ /* 0x000fea0003800000 */
.L_x_2461:
        /* <DEDUP_REMOVED lines=25> */
.L_x_2473:
[----:B------:R-:W-:Y:S01]  /*4920*/  IMAD.SHL.U32 R0, R0, 0x200000, RZ ;  /* 0x0020000000007824 */ /* 0x000fe200078e00ff */
[----:B------:R-:W-:-:S04]  /*4930*/  LEA R5, R4, 0x37800000, 0x17 ;  /* 0x3780000004057811 */ /* 0x000fc800078eb8ff */
[----:B------:R-:W-:-:S07]  /*4940*/  LOP3.LUT R0, R5, R0, R6, 0xfe, !PT ;  /* 0x0000000005007212 */ /* 0x000fce00078efe06 */
.L_x_2472:
        /* <DEDUP_REMOVED lines=11> */
.L_x_2474:
[----:B------:R0:W-:Y:S01]  /*4a00*/  STG.E.U8 desc[UR36][R2.64], R4 ;  /* 0x0000000402007986 */ /* 0x0001e2000c101124 */
[----:B------:R-:W-:Y:S05]  /*4a10*/  BRA `(.L_x_2420) ;  /* 0x0000000400087947 */ /* 0x000fea0003800000 */
.L_x_2417:
        /* <DEDUP_REMOVED lines=16> */
.L_x_2475:
[----:B------:R-:W-:Y:S05]  /*4b20*/  BRA `(.L_x_2420) ;  /* 0x0000000000c47947 */ /* 0x000fea0003800000 */
.L_x_2471:
        /* <DEDUP_REMOVED lines=19> */
.L_x_2477:
[----:B------:R-:W-:Y:S01]  /*4c60*/  IMAD.SHL.U32 R0, R0, 0x200000, RZ ;  /* 0x0020000000007824 */ /* 0x000fe200078e00ff */
[----:B------:R-:W-:-:S04]  /*4c70*/  LEA R5, R4, 0x37800000, 0x17 ;  /* 0x3780000004057811 */ /* 0x000fc800078eb8ff */
[----:B------:R-:W-:-:S07]  /*4c80*/  LOP3.LUT R4, R5, R0, R6, 0xfe, !PT ;  /* 0x0000000005047212 */ /* 0x000fce00078efe06 */
.L_x_2476:
[----:B------:R-:W0:Y:S02]  /*4c90*/  F2I.U64.TRUNC R4, R4 ;  /* 0x0000000400047311 */ /* 0x000e24000020d800 */
[----:B0-----:R0:W-:Y:S01]  /*4ca0*/  STG.E.64 desc[UR36][R2.64], R4 ;  /* 0x0000000402007986 */ /* 0x0011e2000c101b24 */
[----:B------:R-:W-:Y:S05]  /*4cb0*/  BRA `(.L_x_2420) ;  /* 0x0000000000607947 */ /* 0x000fea0003800000 */
.L_x_2470:
        /* <DEDUP_REMOVED lines=19> */
.L_x_2479:
[----:B------:R-:W-:Y:S01]  /*4df0*/  IMAD.SHL.U32 R0, R0, 0x200000, RZ ;  /* 0x0020000000007824 */ /* 0x000fe200078e00ff */
[----:B------:R-:W-:-:S04]  /*4e00*/  LEA R5, R4, 0x37800000, 0x17 ;  /* 0x3780000004057811 */ /* 0x000fc800078eb8ff */
[----:B------:R-:W-:-:S07]  /*4e10*/  LOP3.LUT R0, R5, R0, R6, 0xfe, !PT ;  /* 0x0000000005007212 */ /* 0x000fce00078efe06 */
.L_x_2478:
[----:B------:R-:W0:Y:S02]  /*4e20*/  F2I.FTZ.U32.TRUNC.NTZ R5, R0 ;  /* 0x0000000000057305 */ /* 0x000e24000021f000 */
[----:B0-----:R0:W-:Y:S02]  /*4e30*/  STG.E desc[UR36][R2.64], R5 ;  /* 0x0000000502007986 */ /* 0x0011e4000c101924 */
.L_x_2420:
        /* <DEDUP_REMOVED lines=39> */
.L_x_2486:
[----:B------:R-:W-:Y:S01]  /*50b0*/  IMAD.SHL.U32 R0, R0, 0x200000, RZ ;  /* 0x0020000000007824 */ /* 0x000fe200078e00ff */
[----:B------:R-:W-:-:S04]  /*50c0*/  LEA R5, R4, 0x37800000, 0x17 ;  /* 0x3780000004057811 */ /* 0x000fc800078eb8ff */
[----:B------:R-:W-:-:S07]  /*50d0*/  LOP3.LUT R0, R5, R0, R6, 0xfe, !PT ;  /* 0x0000000005007212 */ /* 0x000fce00078efe06 */
.L_x_2485:
[----:B------:R-:W0:Y:S02]  /*50e0*/  F2I.FTZ.TRUNC.NTZ R5, R0 ;  /* 0x0000000000057305 */ /* 0x000e24000021f100 */
[----:B0-----:R0:W-:Y:S01]  /*50f0*/  STG.E.U8 desc[UR36][R2.64], R5 ;  /* 0x0000000502007986 */ /* 0x0011e2000c101124 */
[----:B------:R-:W-:Y:S05]  /*5100*/  BRA `(.L_x_2487) ;  /* 0x0000002400007947 */ /* 0x000fea0003800000 */
.L_x_2483:
        /* <DEDUP_REMOVED lines=19> */
.L_x_2489:
[----:B------:R-:W-:Y:S01]  /*5240*/  IMAD.SHL.U32 R0, R0, 0x200000, RZ ;  /* 0x0020000000007824 */ /* 0x000fe200078e00ff */
[----:B------:R-:W-:-:S04]  /*5250*/  LEA R5, R4, 0x37800000, 0x17 ;  /* 0x3780000004057811 */ /* 0x000fc800078eb8ff */
[----:B------:R-:W-:-:S07]  /*5260*/  LOP3.LUT R4, R5, R0, R6, 0xfe, !PT ;  /* 0x0000000005047212 */ /* 0x000fce00078efe06 */
.L_x_2488:
[----:B------:R-:W0:Y:S02]  /*5270*/  F2I.S64.TRUNC R4, R4 ;  /* 0x0000000400047311 */ /* 0x000e24000020d900 */
[----:B0-----:R-:W-:-:S05]  /*5280*/  IMAD.MOV.U32 R7, RZ, RZ, R4 ;  /* 0x000000ffff077224 */ /* 0x001fca00078e0004 */
[----:B------:R0:W-:Y:S01]  /*5290*/  STG.E.U8 desc[UR36][R2.64], R7 ;  /* 0x0000000702007986 */ /* 0x0001e2000c101124 */
[----:B------:R-:W-:Y:S05]  /*52a0*/  BRA `(.L_x_2487) ;  /* 0x0000002000987947 */ /* 0x000fea0003800000 */
.L_x_2482:
        /* <DEDUP_REMOVED lines=25> */
.L_x_2493:
[----:B------:R-:W-:Y:S01]  /*5440*/  IMAD.SHL.U32 R0, R0, 0x200000, RZ ;  /* 0x0020000000007824 */ /* 0x000fe200078e00ff */
[----:B------:R-:W-:-:S04]  /*5450*/  LEA R5, R4, 0x37800000, 0x17 ;  /* 0x3780000004057811 */ /* 0x000fc800078eb8ff */
[----:B------:R-:W-:-:S07]  /*5460*/  LOP3.LUT R4, R5, R0, R6, 0xfe, !PT ;  /* 0x0000000005047212 */ /* 0x000fce00078efe06 */
.L_x_2492:
[----:B------:R-:W0:Y:S02]  /*5470*/  F2I.S64.TRUNC R4, R4 ;  /* 0x0000000400047311 */ /* 0x000e24000020d900 */
[----:B0-----:R0:W-:Y:S01]  /*5480*/  STG.E.64 desc[UR36][R2.64], R4 ;  /* 0x0000000402007986 */ /* 0x0011e2000c101b24 */
[----:B------:R-:W-:Y:S05]  /*5490*/  BRA `(.L_x_2487) ;  /* 0x00000020001c7947 */ /* 0x000fea0003800000 */
.L_x_2491:
        /* <DEDUP_REMOVED lines=19> */
.L_x_2495:
[----:B------:R-:W-:Y:S01]  /*55d0*/  IMAD.SHL.U32 R0, R0, 0x200000, RZ ;  /* 0x0020000000007824 */ /* 0x000fe200078e00ff */
[----:B------:R-:W-:-:S04]  /*55e0*/  LEA R5, R4, 0x37800000, 0x17 ;  /* 0x3780000004057811 */ /* 0x000fc800078eb8ff */
[----:B------:R-:W-:-:S07]  /*55f0*/  LOP3.LUT R0, R5, R0, R6, 0xfe, !PT ;  /* 0x0000000005007212 */ /* 0x000fce00078efe06 */
.L_x_2494:
[----:B------:R-:W0:Y:S02]  /*5600*/  F2I.FTZ.TRUNC.NTZ R5, R0 ;  /* 0x0000000000057305 */ /* 0x000e24000021f100 */
[----:B0-----:R5:W-:Y:S01]  /*5610*/  STG.E desc[UR36][R2.64], R5 ;  /* 0x0000000502007986 */ /* 0x001be2000c101924 */
[----:B------:R-:W-:Y:S05]  /*5620*/  BRA `(.L_x_2487) ;  /* 0x0000001c00b87947 */ /* 0x000fea0003800000 */
.L_x_2490:
        /* <DEDUP_REMOVED lines=19> */
.L_x_2497:
[----:B------:R-:W-:Y:S01]  /*5760*/  IMAD.SHL.U32 R0, R0, 0x200000, RZ ;  /* 0x0020000000007824 */ /* 0x000fe200078e00ff */
[----:B------:R-:W-:-:S04]  /*5770*/  LEA R5, R4, 0x37800000, 0x17 ;  /* 0x3780000004057811 */ /* 0x000fc800078eb8ff */
[----:B------:R-:W-:-:S07]  /*5780*/  LOP3.LUT R0, R5, R0, R6, 0xfe, !PT ;  /* 0x0000000005007212 */ /* 0x000fce00078efe06 */
.L_x_2496:
[----:B------:R-:W0:Y:S02]  /*5790*/  F2I.FTZ.TRUNC.NTZ R5, R0 ;  /* 0x0000000000057305 */ /* 0x000e24000021f100 */
[----:B0-----:R0:W-:Y:S01]  /*57a0*/  STG.E.U16 desc[UR36][R2.64], R5 ;  /* 0x0000000502007986 */ /* 0x0011e2000c101524 */
[----:B------:R-:W-:Y:S05]  /*57b0*/  BRA `(.L_x_2487) ;  /* 0x0000001c00547947 */ /* 0x000fea0003800000 */
.L_x_2481:
        /* <DEDUP_REMOVED lines=25> */
.L_x_2501:
[----:B------:R-:W-:Y:S01]  /*5950*/  IMAD.SHL.U32 R0, R0, 0x200000, RZ ;  /* 0x0020000000007824 */ /* 0x000fe200078e00ff */
[----:B------:R-:W-:-:S04]  /*5960*/  LEA R5, R4, 0x37800000, 0x17 ;  /* 0x3780000004057811 */ /* 0x000fc800078eb8ff */
[----:B------:R-:W-:-:S07]  /*5970*/  LOP3.LUT R5, R5, R0, R6, 0xfe, !PT ;  /* 0x0000000005057212 */ /* 0x000fce00078efe06 */
.L_x_2500:
[----:B------:R1:W-:Y:S01]  /*5980*/  STG.E desc[UR36][R2.64], R5 ;  /* 0x0000000502007986 */ /* 0x0003e2000c101924 */
[----:B------:R-:W-:Y:S05]  /*5990*/  BRA `(.L_x_2487) ;  /* 0x0000001800dc7947 */ /* 0x000fea0003800000 */
.L_x_2499:
        /* <DEDUP_REMOVED lines=19> */
.L_x_2503:
[----:B------:R-:W-:Y:S01]  /*5ad0*/  IMAD.SHL.U32 R0, R0, 0x200000, RZ ;  /* 0x0020000000007824 */ /* 0x000fe200078e00ff */
[----:B------:R-:W-:-:S04]  /*5ae0*/  LEA R5, R4, 0x37800000, 0x17 ;  /* 0x3780000004057811 */ /* 0x000fc800078eb8ff */
[----:B------:R-:W-:-:S07]  /*5af0*/  LOP3.LUT R0, R5, R0, R6, 0xfe, !PT ;  /* 0x0000000005007212 */ /* 0x000fce00078efe06 */
.L_x_2502:
[----:B------:R-:W-:-:S05]  /*5b00*/  F2FP.F16.F32.PACK_AB R0, RZ, R0 ;  /* 0x00000000ff00723e */ /* 0x000fca00000000ff */
[----:B------:R0:W-:Y:S01]  /*5b10*/  STG.E.U16 desc[UR36][R2.64], R0 ;  /* 0x0000000002007986 */ /* 0x0001e2000c101524 */
[----:B------:R-:W-:Y:S05]  /*5b20*/  BRA `(.L_x_2487) ;  /* 0x0000001800787947 */ /* 0x000fea0003800000 */
.L_x_2498:
        /* <DEDUP_REMOVED lines=25> */
.L_x_2507:
[----:B------:R-:W-:Y:S01]  /*5cc0*/  IMAD.SHL.U32 R0, R0, 0x200000, RZ ;  /* 0x0020000000007824 */ /* 0x000fe200078e00ff */
[----:B------:R-:W-:-:S04]  /*5cd0*/  LEA R5, R4, 0x37800000, 0x17 ;  /* 0x3780000004057811 */ /* 0x000fc800078eb8ff */
[----:B------:R-:W-:-:S07]  /*5ce0*/  LOP3.LUT R4, R5, R0, R6, 0xfe, !PT ;  /* 0x0000000005047212 */ /* 0x000fce00078efe06 */
.L_x_2506:
[----:B------:R-:W-:-:S05]  /*5cf0*/  IMAD.MOV.U32 R5, RZ, RZ, RZ ;  /* 0x000000ffff057224 */ /* 0x000fca00078e00ff */
[----:B------:R3:W-:Y:S01]  /*5d00*/  STG.E.64 desc[UR36][R2.64], R4 ;  /* 0x0000000402007986 */ /* 0x0007e2000c101b24 */
[----:B------:R-:W-:Y:S05]  /*5d10*/  BRA `(.L_x_2487) ;  /* 0x0000001400fc7947 */ /* 0x000fea0003800000 */
.L_x_2505:
        /* <DEDUP_REMOVED lines=19> */
.L_x_2509:
[----:B------:R-:W-:Y:S01]  /*5e50*/  IMAD.SHL.U32 R0, R0, 0x200000, RZ ;  /* 0x0020000000007824 */ /* 0x000fe200078e00ff */
[----:B------:R-:W-:-:S04]  /*5e60*/  LEA R5, R4, 0x37800000, 0x17 ;  /* 0x3780000004057811 */ /* 0x000fc800078eb8ff */
[----:B------:R-:W-:-:S07]  /*5e70*/  LOP3.LUT R0, R5, R0, R6, 0xfe, !PT ;  /* 0x0000000005007212 */ /* 0x000fce00078efe06 */
.L_x_2508:
[----:B------:R-:W-:-:S04]  /*5e80*/  F2FP.F16.F32.PACK_AB R0, RZ, R0 ;  /* 0x00000000ff00723e */ /* 0x000fc800000000ff */
[----:B------:R-:W-:-:S05]  /*5e90*/  PRMT R0, R0, 0x5410, RZ ;  /* 0x0000541000007816 */ /* 0x000fca00000000ff */
[----:B------:R2:W-:Y:S01]  /*5ea0*/  STG.E desc[UR36][R2.64], R0 ;  /* 0x0000000002007986 */ /* 0x0005e2000c101924 */
[----:B------:R-:W-:Y:S05]  /*5eb0*/  BRA `(.L_x_2487) ;  /* 0x0000001400947947 */ /* 0x000fea0003800000 */
.L_x_2504:
        /* <DEDUP_REMOVED lines=20> */
.L_x_2511:
[----:B------:R-:W-:Y:S01]  /*6000*/  IMAD.SHL.U32 R0, R0, 0x200000, RZ ;  /* 0x0020000000007824 */ /* 0x000fe200078e00ff */
[----:B------:R-:W-:-:S04]  /*6010*/  LEA R5, R4, 0x37800000, 0x17 ;  /* 0x3780000004057811 */ /* 0x000fc800078eb8ff */
[----:B------:R-:W-:-:S05]  /*6020*/  LOP3.LUT R0, R5, R0, R6, 0xfe, !PT ;  /* 0x0000000005007212 */ /* 0x000fca00078efe06 */
[----:B------:R-:W-:-:S04]  /*6030*/  FMUL.FTZ R0, R0, 1 ;  /* 0x3f80000000007820 */ /* 0x000fc80000410000 */
[----:B------:R0:W1:Y:S03]  /*6040*/  F2F.F64.F32 R4, R0 ;  /* 0x0000000000047310 */ /* 0x0000660000201800 */
.L_x_2510:
[----:B-1----:R4:W-:Y:S01]  /*6050*/  STG.E.64 desc[UR36][R2.64], R4 ;  /* 0x0000000402007986 */ /* 0x0029e2000c101b24 */
[----:B------:R-:W-:Y:S05]  /*6060*/  BRA `(.L_x_2487) ;  /* 0x0000001400287947 */ /* 0x000fea0003800000 */
.L_x_2480:
        /* <DEDUP_REMOVED lines=12> */
.L_x_2514:
        /* <DEDUP_REMOVED lines=20> */
.L_x_2516:
[----:B------:R-:W-:Y:S01]  /*6270*/  IMAD.SHL.U32 R0, R0, 0x200000, RZ ;  /* 0x0020000000007824 */ /* 0x000fe200078e00ff */
[----:B------:R-:W-:-:S04]  /*6280*/  LEA R5, R4, 0x37800000, 0x17 ;  /* 0x3780000004057811 */ /* 0x000fc800078eb8ff */
[----:B------:R-:W-:-:S05]  /*6290*/  LOP3.LUT R0, R5, R0, R6, 0xfe, !PT ;  /* 0x0000000005007212 */ /* 0x000fca00078efe06 */
[----:B------:R-:W-:-:S04]  /*62a0*/  FMUL.FTZ R0, R0, 1 ;  /* 0x3f80000000007820 */ /* 0x000fc80000410000 */
[----:B------:R0:W1:Y:S03]  /*62b0*/  F2F.F64.F32 R4, R0 ;  /* 0x0000000000047310 */ /* 0x0000660000201800 */
.L_x_2515:
[----:B------:R-:W-:-:S05]  /*62c0*/  CS2R R6, SRZ ;  /* 0x0000000000067805 */ /* 0x000fca000001ff00 */
[----:B-1----:R1:W-:Y:S01]  /*62d0*/  STG.E.128 desc[UR36][R2.64], R4 ;  /* 0x0000000402007986 */ /* 0x0023e2000c101d24 */
[----:B------:R-:W-:Y:S05]  /*62e0*/  BRA `(.L_x_2487) ;  /* 0x0000001000887947 */ /* 0x000fea0003800000 */
.L_x_2513:
        /* <DEDUP_REMOVED lines=25> */
.L_x_2520:
[----:B------:R-:W-:Y:S01]  /*6480*/  IMAD.SHL.U32 R0, R0, 0x200000, RZ ;  /* 0x0020000000007824 */ /* 0x000fe200078e00ff */
[----:B------:R-:W-:-:S04]  /*6490*/  LEA R5, R4, 0x37800000, 0x17 ;  /* 0x3780000004057811 */ /* 0x000fc800078eb8ff */
[----:B------:R-:W-:-:S07]  /*64a0*/  LOP3.LUT R0, R5, R0, R6, 0xfe, !PT ;  /* 0x0000000005007212 */ /* 0x000fce00078efe06 */
.L_x_2519:
        /* <DEDUP_REMOVED lines=11> */
.L_x_2521:
[----:B------:R-:W-:-:S05]  /*6560*/  LOP3.LUT R7, R4, 0x80, R7, 0xf8, !PT ;  /* 0x0000008004077812 */ /* 0x000fca00078ef807 */
[----:B------:R0:W-:Y:S01]  /*6570*/  STG.E.U8 desc[UR36][R2.64], R7 ;  /* 0x0000000702007986 */ /* 0x0001e2000c101124 */
[----:B------:R-:W-:Y:S05]  /*6580*/  BRA `(.L_x_2487) ;  /* 0x0000000c00e07947 */ /* 0x000fea0003800000 */
.L_x_2518:
        /* <DEDUP_REMOVED lines=19> */
.L_x_2523:
[----:B------:R-:W-:Y:S01]  /*66c0*/  IMAD.SHL.U32 R0, R0, 0x200000, RZ ;  /* 0x0020000000007824 */ /* 0x000fe200078e00ff */
[----:B------:R-:W-:-:S04]  /*66d0*/  LEA R5, R4, 0x37800000, 0x17 ;  /* 0x3780000004057811 */ /* 0x000fc800078eb8ff */
[----:B------:R-:W-:-:S07]  /*66e0*/  LOP3.LUT R0, R5, R0, R6, 0xfe, !PT ;  /* 0x0000000005007212 */ /* 0x000fce00078efe06 */
.L_x_2522:
        /* <DEDUP_REMOVED lines=10> */
.L_x_2524:
[----:B------:R-:W-:Y:S01]  /*6790*/  IMAD.MOV.U32 R5, RZ, RZ, 0x7f ;  /* 0x0000007fff057424 */ /* 0x000fe200078e00ff */
[----:B------:R-:W-:-:S04]  /*67a0*/  ISETP.GT.U32.AND P0, PT, R6, 0x7f800000, PT ;  /* 0x7f8000000600780c */ /* 0x000fc80003f04070 */
[----:B------:R-:W-:-:S09]  /*67b0*/  SEL R5, R5, 0x7c, P0 ;  /* 0x0000007c05057807 */ /* 0x000fd20000000000 */
.L_x_2525:
[----:B------:R-:W-:-:S04]  /*67c0*/  SHF.R.U32.HI R0, RZ, 0x18, R0 ;  /* 0x00000018ff007819 */ /* 0x000fc80000011600 */
[----:B------:R-:W-:-:S05]  /*67d0*/  LOP3.LUT R5, R5, 0x80, R0, 0xf8, !PT ;  /* 0x0000008005057812 */ /* 0x000fca00078ef800 */
[----:B------:R0:W-:Y:S01]  /*67e0*/  STG.E.U8 desc[UR36][R2.64], R5 ;  /* 0x0000000502007986 */ /* 0x0001e2000c101124 */
[----:B------:R-:W-:Y:S05]  /*67f0*/  BRA `(.L_x_2487) ;  /* 0x0000000c00447947 */ /* 0x000fea0003800000 */
.L_x_2517:
        /* <DEDUP_REMOVED lines=19> */
.L_x_2527:
[----:B------:R-:W-:Y:S01]  /*6930*/  IMAD.SHL.U32 R0, R0, 0x200000, RZ ;  /* 0x0020000000007824 */ /* 0x000fe200078e00ff */
[----:B------:R-:W-:-:S04]  /*6940*/  LEA R5, R4, 0x37800000, 0x17 ;  /* 0x3780000004057811 */ /* 0x000fc800078eb8ff */
[----:B------:R-:W-:-:S07]  /*6950*/  LOP3.LUT R0, R5, R0, R6, 0xfe, !PT ;  /* 0x0000000005007212 */ /* 0x000fce00078efe06 */
.L_x_2526:
[----:B------:R-:W-:-:S05]  /*6960*/  F2FP.BF16.F32.PACK_AB R0, RZ, R0 ;  /* 0x00000000ff00723e */ /* 0x000fca00000010ff */
[----:B------:R0:W-:Y:S01]  /*6970*/  STG.E.U16 desc[UR36][R2.64], R0 ;  /* 0x0000000002007986 */ /* 0x0001e2000c101524 */
[----:B------:R-:W-:Y:S05]  /*6980*/  BRA `(.L_x_2487) ;  /* 0x0000000800e07947 */ /* 0x000fea0003800000 */
.L_x_2512:
        /* <DEDUP_REMOVED lines=27> */
.L_x_2532:
[----:B------:R-:W-:Y:S01]  /*6b40*/  IMAD.SHL.U32 R0, R0, 0x200000, RZ ;  /* 0x0020000000007824 */ /* 0x000fe200078e00ff */
[----:B------:R-:W-:-:S04]  /*6b50*/  LEA R5, R4, 0x37800000, 0x17 ;  /* 0x3780000004057811 */ /* 0x000fc800078eb8ff */
[----:B------:R-:W-:-:S07]  /*6b60*/  LOP3.LUT R0, R5, R0, R6, 0xfe, !PT ;  /* 0x0000000005007212 */ /* 0x000fce00078efe06 */
.L_x_2531:
[----:B------:R-:W0:Y:S02]  /*6b70*/  F2I.FTZ.U32.TRUNC.NTZ R5, R0 ;  /* 0x0000000000057305 */ /* 0x000e24000021f000 */
[----:B0-----:R0:W-:Y:S01]  /*6b80*/  STG.E.U16 desc[UR36][R2.64], R5 ;  /* 0x0000000502007986 */ /* 0x0011e2000c101524 */
[----:B------:R-:W-:Y:S05]  /*6b90*/  BRA `(.L_x_2487) ;  /* 0x00000008005c7947 */ /* 0x000fea0003800000 */
.L_x_2530:
        /* <DEDUP_REMOVED lines=19> */
.L_x_2534:
[----:B------:R-:W-:Y:S01]  /*6cd0*/  IMAD.SHL.U32 R0, R0, 0x200000, RZ ;  /* 0x0020000000007824 */ /* 0x000fe200078e00ff */
[----:B------:R-:W-:-:S04]  /*6ce0*/  LEA R5, R4, 0x37800000, 0x17 ;  /* 0x3780000004057811 */ /* 0x000fc800078eb8ff */
[----:B------:R-:W-:-:S07]  /*6cf0*/  LOP3.LUT R0, R5, R0, R6, 0xfe, !PT ;  /* 0x0000000005007212 */ /* 0x000fce00078efe06 */
.L_x_2533:
        /* <DEDUP_REMOVED lines=15> */
.L_x_2536:
[----:B------:R-:W-:-:S04]  /*6df0*/  SHF.R.U32.HI R0, RZ, 0x18, R0 ;  /* 0x00000018ff007819 */ /* 0x000fc80000011600 */
[----:B------:R-:W-:-:S04]  /*6e00*/  LOP3.LUT R0, R5, 0x80, R0, 0xf8, !PT ;  /* 0x0000008005007812 */ /* 0x000fc800078ef800 */
[----:B------:R-:W-:-:S07]  /*6e10*/  PRMT R4, R0, 0x7610, R4 ;  /* 0x0000761000047816 */ /* 0x000fce0000000004 */
.L_x_2535:
[----:B------:R0:W-:Y:S01]  /*6e20*/  STG.E.U8 desc[UR36][R2.64], R4 ;  /* 0x0000000402007986 */ /* 0x0001e2000c101124 */
[----:B------:R-:W-:Y:S05]  /*6e30*/  BRA `(.L_x_2487) ;  /* 0x0000000400b47947 */ /* 0x000fea0003800000 */
.L_x_2529:
[----:B------:R0:W-:Y:S01]  /*6e40*/  STG.E.U8 desc[UR36][R2.64], R17 ;  /* 0x0000001102007986 */ /* 0x0001e2000c101124 */
[----:B------:R-:W-:Y:S05]  /*6e50*/  BRA `(.L_x_2487) ;  /* 0x0000000400ac7947 */ /* 0x000fea0003800000 */
.L_x_2528:
        /* <DEDUP_REMOVED lines=25> */
.L_x_2540:
[----:B------:R-:W-:Y:S01]  /*6ff0*/  IMAD.SHL.U32 R0, R0, 0x200000, RZ ;  /* 0x0020000000007824 */ /* 0x000fe200078e00ff */
[----:B------:R-:W-:-:S04]  /*7000*/  LEA R5, R4, 0x37800000, 0x17 ;  /* 0x3780000004057811 */ /* 0x000fc800078eb8ff */
[----:B------:R-:W-:-:S07]  /*7010*/  LOP3.LUT R0, R5, R0, R6, 0xfe, !PT ;  /* 0x0000000005007212 */ /* 0x000fce00078efe06 */
.L_x_2539:
        /* <DEDUP_REMOVED lines=11> */
.L_x_2541:
[----:B------:R0:W-:Y:S01]  /*70d0*/  STG.E.U8 desc[UR36][R2.64], R4 ;  /* 0x0000000402007986 */ /* 0x0001e2000c101124 */
[----:B------:R-:W-:Y:S05]  /*70e0*/  BRA `(.L_x_2487) ;  /* 0x0000000400087947 */ /* 0x000fea0003800000 */
.L_x_2484:
        /* <DEDUP_REMOVED lines=16> */
.L_x_2542:
[----:B------:R-:W-:Y:S05]  /*71f0*/  BRA `(.L_x_2487) ;  /* 0x0000000000c47947 */ /* 0x000fea0003800000 */
.L_x_2538:
        /* <DEDUP_REMOVED lines=19> */
.L_x_2544:
[----:B------:R-:W-:Y:S01]  /*7330*/  IMAD.SHL.U32 R0, R0, 0x200000, RZ ;  /* 0x0020000000007824 */ /* 0x000fe200078e00ff */
[----:B------:R-:W-:-:S04]  /*7340*/  LEA R5, R4, 0x37800000, 0x17 ;  /* 0x3780000004057811 */ /* 0x000fc800078eb8ff */
[----:B------:R-:W-:-:S07]  /*7350*/  LOP3.LUT R4, R5, R0, R6, 0xfe, !PT ;  /* 0x0000000005047212 */ /* 0x000fce00078efe06 */
.L_x_2543:
[----:B------:R-:W0:Y:S02]  /*7360*/  F2I.U64.TRUNC R4, R4 ;  /* 0x0000000400047311 */ /* 0x000e24000020d800 */
[----:B0-----:R0:W-:Y:S01]  /*7370*/  STG.E.64 desc[UR36][R2.64], R4 ;  /* 0x0000000402007986 */ /* 0x0011e2000c101b24 */
[----:B------:R-:W-:Y:S05]  /*7380*/  BRA `(.L_x_2487) ;  /* 0x0000000000607947 */ /* 0x000fea0003800000 */
.L_x_2537:
        /* <DEDUP_REMOVED lines=19> */
.L_x_2546:
[----:B------:R-:W-:Y:S01]  /*74c0*/  IMAD.SHL.U32 R0, R0, 0x200000, RZ ;  /* 0x0020000000007824 */ /* 0x000fe200078e00ff */
[----:B------:R-:W-:-:S04]  /*74d0*/  LEA R5, R4, 0x37800000, 0x17 ;  /* 0x3780000004057811 */ /* 0x000fc800078eb8ff */
[----:B------:R-:W-:-:S07]  /*74e0*/  LOP3.LUT R0, R5, R0, R6, 0xfe, !PT ;  /* 0x0000000005007212 */ /* 0x000fce00078efe06 */
.L_x_2545:
[----:B------:R-:W0:Y:S02]  /*74f0*/  F2I.FTZ.U32.TRUNC.NTZ R5, R0 ;  /* 0x0000000000057305 */ /* 0x000e24000021f000 */
[----:B0-----:R0:W-:Y:S02]  /*7500*/  STG.E desc[UR36][R2.64], R5 ;  /* 0x0000000502007986 */ /* 0x0011e4000c101924 */
.L_x_2487:
[----:B------:R-:W-:-:S07]  /*7510*/  VIADD R19, R19, 0x80 ;  /* 0x0000008013137836 */ /* 0x000fce0000000000 */
.L_x_2412:
[----:B------:R-:W-:Y:S05]  /*7520*/  BSYNC.RECONVERGENT B6 ;  /* 0x0000000000067941 */ /* 0x000fea0003800200 */
.L_x_2411:
        /* <DEDUP_REMOVED lines=38> */
.L_x_2553:
[----:B------:R-:W-:Y:S01]  /*7790*/  IMAD.SHL.U32 R17, R17, 0x200000, RZ ;  /* 0x0020000011117824 */ /* 0x000fe200078e00ff */
[----:B------:R-:W-:-:S04]  /*77a0*/  LEA R0, R0, 0x37800000, 0x17 ;  /* 0x3780000000007811 */ /* 0x000fc800078eb8ff */
[----:B------:R-:W-:-:S07]  /*77b0*/  LOP3.LUT R0, R0, R17, R6, 0xfe, !PT ;  /* 0x0000001100007212 */ /* 0x000fce00078efe06 */
.L_x_2552:
[----:B------:R-:W0:Y:S02]  /*77c0*/  F2I.FTZ.TRUNC.NTZ R5, R0 ;  /* 0x0000000000057305 */ /* 0x000e24000021f100 */
[----:B0-----:R-:W-:Y:S01]  /*77d0*/  STG.E.U8 desc[UR36][R2.64], R5 ;  /* 0x0000000502007986 */ /* 0x001fe2000c101124 */
[----:B------:R-:W-:Y:S05]  /*77e0*/  EXIT ;  /* 0x000000000000794d */ /* 0x000fea0003800000 */
.L_x_2550:
        /* <DEDUP_REMOVED lines=19> */
.L_x_2555:
[----:B------:R-:W-:Y:S01]  /*7920*/  IMAD.SHL.U32 R4, R17, 0x200000, RZ ;  /* 0x0020000011047824 */ /* 0x000fe200078e00ff */
[----:B------:R-:W-:-:S04]  /*7930*/  LEA R5, R0, 0x37800000, 0x17 ;  /* 0x3780000000057811 */ /* 0x000fc800078eb8ff */
[----:B------:R-:W-:-:S07]  /*7940*/  LOP3.LUT R4, R5, R4, R6, 0xfe, !PT ;  /* 0x0000000405047212 */ /* 0x000fce00078efe06 */
.L_x_2554:
[----:B------:R-:W0:Y:S02]  /*7950*/  F2I.S64.TRUNC R4, R4 ;  /* 0x0000000400047311 */ /* 0x000e24000020d900 */
[----:B0-----:R-:W-:-:S05]  /*7960*/  IMAD.MOV.U32 R7, RZ, RZ, R4 ;  /* 0x000000ffff077224 */ /* 0x001fca00078e0004 */
[----:B------:R-:W-:Y:S01]  /*7970*/  STG.E.U8 desc[UR36][R2.64], R7 ;  /* 0x0000000702007986 */ /* 0x000fe2000c101124 */
[----:B------:R-:W-:Y:S05]  /*7980*/  EXIT ;  /* 0x000000000000794d */ /* 0x000fea0003800000 */
.L_x_2549:
        /* <DEDUP_REMOVED lines=25> */
.L_x_2559:
[----:B------:R-:W-:Y:S01]  /*7b20*/  IMAD.SHL.U32 R4, R17, 0x200000, RZ ;  /* 0x0020000011047824 */ /* 0x000fe200078e00ff */
[----:B------:R-:W-:-:S04]  /*7b30*/  LEA R5, R0, 0x37800000, 0x17 ;  /* 0x3780000000057811 */ /* 0x000fc800078eb8ff */
[----:B------:R-:W-:-:S07]  /*7b40*/  LOP3.LUT R4, R5, R4, R6, 0xfe, !PT ;  /* 0x0000000405047212 */ /* 0x000fce00078efe06 */
.L_x_2558:
[----:B------:R-:W0:Y:S02]  /*7b50*/  F2I.S64.TRUNC R4, R4 ;  /* 0x0000000400047311 */ /* 0x000e24000020d900 */
[----:B0-----:R-:W-:Y:S01]  /*7b60*/  STG.E.64 desc[UR36][R2.64], R4 ;  /* 0x0000000402007986 */ /* 0x001fe2000c101b24 */
[----:B------:R-:W-:Y:S05]  /*7b70*/  EXIT ;  /* 0x000000000000794d */ /* 0x000fea0003800000 */
.L_x_2557:
        /* <DEDUP_REMOVED lines=19> */
.L_x_2561:
[----:B------:R-:W-:Y:S01]  /*7cb0*/  IMAD.SHL.U32 R17, R17, 0x200000, RZ ;  /* 0x0020000011117824 */ /* 0x000fe200078e00ff */
[----:B------:R-:W-:-:S04]  /*7cc0*/  LEA R0, R0, 0x37800000, 0x17 ;  /* 0x3780000000007811 */ /* 0x000fc800078eb8ff */
[----:B------:R-:W-:-:S07]  /*7cd0*/  LOP3.LUT R0, R0, R17, R6, 0xfe, !PT ;  /* 0x0000001100007212 */ /* 0x000fce00078efe06 */
.L_x_2560:
[----:B------:R-:W0:Y:S02]  /*7ce0*/  F2I.FTZ.TRUNC.NTZ R5, R0 ;  /* 0x0000000000057305 */ /* 0x000e24000021f100 */
[----:B0-----:R-:W-:Y:S01]  /*7cf0*/  STG.E desc[UR36][R2.64], R5 ;  /* 0x0000000502007986 */ /* 0x001fe2000c101924 */
[----:B------:R-:W-:Y:S05]  /*7d00*/  EXIT ;  /* 0x000000000000794d */ /* 0x000fea0003800000 */
.L_x_2556:
        /* <DEDUP_REMOVED lines=19> */
.L_x_2563:
[----:B------:R-:W-:Y:S01]  /*7e40*/  IMAD.SHL.U32 R17, R17, 0x200000, RZ ;  /* 0x0020000011117824 */ /* 0x000fe200078e00ff */
[----:B------:R-:W-:-:S04]  /*7e50*/  LEA R0, R0, 0x37800000, 0x17 ;  /* 0x3780000000007811 */ /* 0x000fc800078eb8ff */
[----:B------:R-:W-:-:S07]  /*7e60*/  LOP3.LUT R0, R0, R17, R6, 0xfe, !PT ;  /* 0x0000001100007212 */ /* 0x000fce00078efe06 */
.L_x_2562:
[----:B------:R-:W0:Y:S02]  /*7e70*/  F2I.FTZ.TRUNC.NTZ R5, R0 ;  /* 0x0000000000057305 */ /* 0x000e24000021f100 */
[----:B0-----:R-:W-:Y:S01]  /*7e80*/  STG.E.U16 desc[UR36][R2.64], R5 ;  /* 0x0000000502007986 */ /* 0x001fe2000c101524 */
[----:B------:R-:W-:Y:S05]  /*7e90*/  EXIT ;  /* 0x000000000000794d */ /* 0x000fea0003800000 */
.L_x_2548:
        /* <DEDUP_REMOVED lines=25> */
.L_x_2567:
[----:B------:R-:W-:Y:S01]  /*8030*/  IMAD.SHL.U32 R5, R17, 0x200000, RZ ;  /* 0x0020000011057824 */ /* 0x000fe200078e00ff */
[----:B------:R-:W-:-:S04]  /*8040*/  LEA R0, R0, 0x37800000, 0x17 ;  /* 0x3780000000007811 */ /* 0x000fc800078eb8ff */
[----:B------:R-:W-:-:S07]  /*8050*/  LOP3.LUT R5, R0, R5, R6, 0xfe, !PT ;  /* 0x0000000500057212 */ /* 0x000fce00078efe06 */
.L_x_2566:
[----:B------:R-:W-:Y:S01]  /*8060*/  STG.E desc[UR36][R2.64], R5 ;  /* 0x0000000502007986 */ /* 0x000fe2000c101924 */
[----:B------:R-:W-:Y:S05]  /*8070*/  EXIT ;  /* 0x000000000000794d */ /* 0x000fea0003800000 */
.L_x_2565:
        /* <DEDUP_REMOVED lines=19> */
.L_x_2569:
[----:B------:R-:W-:Y:S01]  /*81b0*/  IMAD.SHL.U32 R17, R17, 0x200000, RZ ;  /* 0x0020000011117824 */ /* 0x000fe200078e00ff */
[----:B------:R-:W-:-:S04]  /*81c0*/  LEA R0, R0, 0x37800000, 0x17 ;  /* 0x3780000000007811 */ /* 0x000fc800078eb8ff */
[----:B------:R-:W-:-:S07]  /*81d0*/  LOP3.LUT R0, R0, R17, R6, 0xfe, !PT ;  /* 0x0000001100007212 */ /* 0x000fce00078efe06 */
.L_x_2568:
[----:B------:R-:W-:-:S05]  /*81e0*/  F2FP.F16.F32.PACK_AB R0, RZ, R0 ;  /* 0x00000000ff00723e */ /* 0x000fca00000000ff */
[----:B------:R-:W-:Y:S01]  /*81f0*/  STG.E.U16 desc[UR36][R2.64], R0 ;  /* 0x0000000002007986 */ /* 0x000fe2000c101524 */
[----:B------:R-:W-:Y:S05]  /*8200*/  EXIT ;  /* 0x000000000000794d */ /* 0x000fea0003800000 */
.L_x_2564:
        /* <DEDUP_REMOVED lines=25> */
.L_x_2573:
[----:B------:R-:W-:Y:S01]  /*83a0*/  IMAD.SHL.U32 R4, R17, 0x200000, RZ ;  /* 0x0020000011047824 */ /* 0x000fe200078e00ff */
[----:B------:R-:W-:-:S04]  /*83b0*/  LEA R5, R0, 0x37800000, 0x17 ;  /* 0x3780000000057811 */ /* 0x000fc800078eb8ff */
[----:B------:R-:W-:-:S07]  /*83c0*/  LOP3.LUT R4, R5, R4, R6, 0xfe, !PT ;  /* 0x0000000405047212 */ /* 0x000fce00078efe06 */
.L_x_2572:
[----:B------:R-:W-:-:S05]  /*83d0*/  IMAD.MOV.U32 R5, RZ, RZ, RZ ;  /* 0x000000ffff057224 */ /* 0x000fca00078e00ff */
[----:B------:R-:W-:Y:S01]  /*83e0*/  STG.E.64 desc[UR36][R2.64], R4 ;  /* 0x0000000402007986 */ /* 0x000fe2000c101b24 */
[----:B------:R-:W-:Y:S05]  /*83f0*/  EXIT ;  /* 0x000000000000794d */ /* 0x000fea0003800000 */
.L_x_2571:
        /* <DEDUP_REMOVED lines=19> */
.L_x_2575:
[----:B------:R-:W-:Y:S01]  /*8530*/  IMAD.SHL.U32 R17, R17, 0x200000, RZ ;  /* 0x0020000011117824 */ /* 0x000fe200078e00ff */
[----:B------:R-:W-:-:S04]  /*8540*/  LEA R0, R0, 0x37800000, 0x17 ;  /* 0x3780000000007811 */ /* 0x000fc800078eb8ff */
[----:B------:R-:W-:-:S07]  /*8550*/  LOP3.LUT R0, R0, R17, R6, 0xfe, !PT ;  /* 0x0000001100007212 */ /* 0x000fce00078efe06 */
.L_x_2574:
[----:B------:R-:W-:-:S04]  /*8560*/  F2FP.F16.F32.PACK_AB R0, RZ, R0 ;  /* 0x00000000ff00723e */ /* 0x000fc800000000ff */
[----:B------:R-:W-:-:S05]  /*8570*/  PRMT R0, R0, 0x5410, RZ ;  /* 0x0000541000007816 */ /* 0x000fca00000000ff */
[----:B------:R-:W-:Y:S01]  /*8580*/  STG.E desc[UR36][R2.64], R0 ;  /* 0x0000000002007986 */ /* 0x000fe2000c101924 */
[----:B------:R-:W-:Y:S05]  /*8590*/  EXIT ;  /* 0x000000000000794d */ /* 0x000fea0003800000 */
.L_x_2570:
        /* <DEDUP_REMOVED lines=20> */
.L_x_2577:
[----:B------:R-:W-:Y:S01]  /*86e0*/  IMAD.SHL.U32 R17, R17, 0x200000, RZ ;  /* 0x0020000011117824 */ /* 0x000fe200078e00ff */
[----:B------:R-:W-:-:S04]  /*86f0*/  LEA R0, R0, 0x37800000, 0x17 ;  /* 0x3780000000007811 */ /* 0x000fc800078eb8ff */
[----:B------:R-:W-:-:S05]  /*8700*/  LOP3.LUT R0, R0, R17, R6, 0xfe, !PT ;  /* 0x0000001100007212 */ /* 0x000fca00078efe06 */
[----:B------:R-:W-:-:S04]  /*8710*/  FMUL.FTZ R0, R0, 1 ;  /* 0x3f80000000007820 */ /* 0x000fc80000410000 */
[----:B------:R0:W1:Y:S03]  /*8720*/  F2F.F64.F32 R4, R0 ;  /* 0x0000000000047310 */ /* 0x0000660000201800 */
.L_x_2576:
[----:B-1----:R-:W-:Y:S01]  /*8730*/  STG.E.64 desc[UR36][R2.64], R4 ;  /* 0x0000000402007986 */ /* 0x002fe2000c101b24 */
[----:B------:R-:W-:Y:S05]  /*8740*/  EXIT ;  /* 0x000000000000794d */ /* 0x000fea0003800000 */
.L_x_2547:
        /* <DEDUP_REMOVED lines=12> */
.L_x_2580:
        /* <DEDUP_REMOVED lines=20> */
.L_x_2582:
[----:B------:R-:W-:Y:S01]  /*8950*/  IMAD.SHL.U32 R17, R17, 0x200000, RZ ;  /* 0x0020000011117824 */ /* 0x000fe200078e00ff */
[----:B------:R-:W-:-:S04]  /*8960*/  LEA R0, R0, 0x37800000, 0x17 ;  /* 0x3780000000007811 */ /* 0x000fc800078eb8ff */
[----:B------:R-:W-:-:S05]  /*8970*/  LOP3.LUT R0, R0, R17, R6, 0xfe, !PT ;  /* 0x0000001100007212 */ /* 0x000fca00078efe06 */
[----:B------:R-:W-:-:S04]  /*8980*/  FMUL.FTZ R0, R0, 1 ;  /* 0x3f80000000007820 */ /* 0x000fc80000410000 */
[----:B------:R0:W1:Y:S03]  /*8990*/  F2F.F64.F32 R4, R0 ;  /* 0x0000000000047310 */ /* 0x0000660000201800 */
.L_x_2581:
[----:B------:R-:W-:-:S05]  /*89a0*/  CS2R R6, SRZ ;  /* 0x0000000000067805 */ /* 0x000fca000001ff00 */
[----:B-1----:R-:W-:Y:S01]  /*89b0*/  STG.E.128 desc[UR36][R2.64], R4 ;  /* 0x0000000402007986 */ /* 0x002fe2000c101d24 */
[----:B------:R-:W-:Y:S05]  /*89c0*/  EXIT ;  /* 0x000000000000794d */ /* 0x000fea0003800000 */
.L_x_2579:
        /* <DEDUP_REMOVED lines=25> */
.L_x_2586:
[----:B------:R-:W-:Y:S01]  /*8b60*/  IMAD.SHL.U32 R17, R17, 0x200000, RZ ;  /* 0x0020000011117824 */ /* 0x000fe200078e00ff */
[----:B------:R-:W-:-:S04]  /*8b70*/  LEA R0, R0, 0x37800000, 0x17 ;  /* 0x3780000000007811 */ /* 0x000fc800078eb8ff */
[----:B------:R-:W-:-:S07]  /*8b80*/  LOP3.LUT R0, R0, R17, R6, 0xfe, !PT ;  /* 0x0000001100007212 */ /* 0x000fce00078efe06 */
.L_x_2585:
        /* <DEDUP_REMOVED lines=11> */
.L_x_2587:
[----:B------:R-:W-:-:S05]  /*8c40*/  LOP3.LUT R7, R4, 0x80, R7, 0xf8, !PT ;  /* 0x0000008004077812 */ /* 0x000fca00078ef807 */
[----:B------:R-:W-:Y:S01]  /*8c50*/  STG.E.U8 desc[UR36][R2.64], R7 ;  /* 0x0000000702007986 */ /* 0x000fe2000c101124 */
[----:B------:R-:W-:Y:S05]  /*8c60*/  EXIT ;  /* 0x000000000000794d */ /* 0x000fea0003800000 */
.L_x_2584:
        /* <DEDUP_REMOVED lines=19> */
.L_x_2589:
[----:B------:R-:W-:Y:S01]  /*8da0*/  IMAD.SHL.U32 R17, R17, 0x200000, RZ ;  /* 0x0020000011117824 */ /* 0x000fe200078e00ff */
[----:B------:R-:W-:-:S04]  /*8db0*/  LEA R0, R0, 0x37800000, 0x17 ;  /* 0x3780000000007811 */ /* 0x000fc800078eb8ff */
[----:B------:R-:W-:-:S07]  /*8dc0*/  LOP3.LUT R0, R0, R17, R6, 0xfe, !PT ;  /* 0x0000001100007212 */ /* 0x000fce00078efe06 */
.L_x_2588:
        /* <DEDUP_REMOVED lines=10> */
.L_x_2590:
[----:B------:R-:W-:Y:S01]  /*8e70*/  IMAD.MOV.U32 R5, RZ, RZ, 0x7f ;  /* 0x0000007fff057424 */ /* 0x000fe200078e00ff */
[----:B------:R-:W-:-:S04]  /*8e80*/  ISETP.GT.U32.AND P0, PT, R6, 0x7f800000, PT ;  /* 0x7f8000000600780c */ /* 0x000fc80003f04070 */
[----:B------:R-:W-:-:S09]  /*8e90*/  SEL R5, R5, 0x7c, P0 ;  /* 0x0000007c05057807 */ /* 0x000fd20000000000 */
.L_x_2591:
[----:B------:R-:W-:-:S04]  /*8ea0*/  SHF.R.U32.HI R0, RZ, 0x18, R0 ;  /* 0x00000018ff007819 */ /* 0x000fc80000011600 */
[----:B------:R-:W-:-:S05]  /*8eb0*/  LOP3.LUT R5, R5, 0x80, R0, 0xf8, !PT ;  /* 0x0000008005057812 */ /* 0x000fca00078ef800 */
[----:B------:R-:W-:Y:S01]  /*8ec0*/  STG.E.U8 desc[UR36][R2.64], R5 ;  /* 0x0000000502007986 */ /* 0x000fe2000c101124 */
[----:B------:R-:W-:Y:S05]  /*8ed0*/  EXIT ;  /* 0x000000000000794d */ /* 0x000fea0003800000 */
.L_x_2583:
        /* <DEDUP_REMOVED lines=19> */
.L_x_2593:
[----:B------:R-:W-:Y:S01]  /*9010*/  IMAD.SHL.U32 R17, R17, 0x200000, RZ ;  /* 0x0020000011117824 */ /* 0x000fe200078e00ff */
[----:B------:R-:W-:-:S04]  /*9020*/  LEA R0, R0, 0x37800000, 0x17 ;  /* 0x3780000000007811 */ /* 0x000fc800078eb8ff */
[----:B------:R-:W-:-:S07]  /*9030*/  LOP3.LUT R0, R0, R17, R6, 0xfe, !PT ;  /* 0x0000001100007212 */ /* 0x000fce00078efe06 */
.L_x_2592:
[----:B------:R-:W-:-:S05]  /*9040*/  F2FP.BF16.F32.PACK_AB R0, RZ, R0 ;  /* 0x00000000ff00723e */ /* 0x000fca00000010ff */
[----:B------:R-:W-:Y:S01]  /*9050*/  STG.E.U16 desc[UR36][R2.64], R0 ;  /* 0x0000000002007986 */ /* 0x000fe2000c101524 */
[----:B------:R-:W-:Y:S05]  /*9060*/  EXIT ;  /* 0x000000000000794d */ /* 0x000fea0003800000 */
.L_x_2578:
        /* <DEDUP_REMOVED lines=27> */
.L_x_2598:
[----:B------:R-:W-:Y:S01]  /*9220*/  IMAD.SHL.U32 R17, R17, 0x200000, RZ ;  /* 0x0020000011117824 */ /* 0x000fe200078e00ff */
[----:B------:R-:W-:-:S04]  /*9230*/  LEA R0, R0, 0x37800000, 0x17 ;  /* 0x3780000000007811 */ /* 0x000fc800078eb8ff */
[----:B------:R-:W-:-:S07]  /*9240*/  LOP3.LUT R0, R0, R17, R6, 0xfe, !PT ;  /* 0x0000001100007212 */ /* 0x000fce00078efe06 */
.L_x_2597:
[----:B------:R-:W0:Y:S02]  /*9250*/  F2I.FTZ.U32.TRUNC.NTZ R5, R0 ;  /* 0x0000000000057305 */ /* 0x000e24000021f000 */
[----:B0-----:R-:W-:Y:S01]  /*9260*/  STG.E.U16 desc[UR36][R2.64], R5 ;  /* 0x0000000502007986 */ /* 0x001fe2000c101524 */
[----:B------:R-:W-:Y:S05]  /*9270*/  EXIT ;  /* 0x000000000000794d */ /* 0x000fea0003800000 */
.L_x_2596:
        /* <DEDUP_REMOVED lines=19> */
.L_x_2600:
[----:B------:R-:W-:Y:S01]  /*93b0*/  IMAD.SHL.U32 R17, R17, 0x200000, RZ ;  /* 0x0020000011117824 */ /* 0x000fe200078e00ff */
[----:B------:R-:W-:-:S04]  /*93c0*/  LEA R0, R0, 0x37800000, 0x17 ;  /* 0x3780000000007811 */ /* 0x000fc800078eb8ff */
[----:B------:R-:W-:-:S07]  /*93d0*/  LOP3.LUT R0, R0, R17, R6, 0xfe, !PT ;  /* 0x0000001100007212 */ /* 0x000fce00078efe06 */
.L_x_2599:
        /* <DEDUP_REMOVED lines=15> */
.L_x_2602:
[----:B------:R-:W-:-:S04]  /*94d0*/  SHF.R.U32.HI R0, RZ, 0x18, R0 ;  /* 0x00000018ff007819 */ /* 0x000fc80000011600 */
[----:B------:R-:W-:-:S04]  /*94e0*/  LOP3.LUT R0, R5, 0x80, R0, 0xf8, !PT ;  /* 0x0000008005007812 */ /* 0x000fc800078ef800 */
[----:B------:R-:W-:-:S07]  /*94f0*/  PRMT R4, R0, 0x7610, R4 ;  /* 0x0000761000047816 */ /* 0x000fce0000000004 */
.L_x_2601:
[----:B------:R-:W-:Y:S01]  /*9500*/  STG.E.U8 desc[UR36][R2.64], R4 ;  /* 0x0000000402007986 */ /* 0x000fe2000c101124 */
[----:B------:R-:W-:Y:S05]  /*9510*/  EXIT ;  /* 0x000000000000794d */ /* 0x000fea0003800000 */
.L_x_2595:
[----:B------:R-:W-:Y:S01]  /*9520*/  STG.E.U8 desc[UR36][R2.64], R17 ;  /* 0x0000001102007986 */ /* 0x000fe2000c101124 */
[----:B------:R-:W-:Y:S05]  /*9530*/  EXIT ;  /* 0x000000000000794d */ /* 0x000fea0003800000 */
.L_x_2594:
        /* <DEDUP_REMOVED lines=25> */
.L_x_2606:
[----:B------:R-:W-:Y:S01]  /*96d0*/  IMAD.SHL.U32 R17, R17, 0x200000, RZ ;  /* 0x0020000011117824 */ /* 0x000fe200078e00ff */
[----:B------:R-:W-:-:S04]  /*96e0*/  LEA R0, R0, 0x37800000, 0x17 ;  /* 0x3780000000007811 */ /* 0x000fc800078eb8ff */
[----:B------:R-:W-:-:S07]  /*96f0*/  LOP3.LUT R0, R0, R17, R6, 0xfe, !PT ;  /* 0x0000001100007212 */ /* 0x000fce00078efe06 */
.L_x_2605:
        /* <DEDUP_REMOVED lines=11> */
.L_x_2607:
[----:B------:R-:W-:Y:S01]  /*97b0*/  STG.E.U8 desc[UR36][R2.64], R4 ;  /* 0x0000000402007986 */ /* 0x000fe2000c101124 */
[----:B------:R-:W-:Y:S05]  /*97c0*/  EXIT ;  /* 0x000000000000794d */ /* 0x000fea0003800000 */
.L_x_2551:
        /* <DEDUP_REMOVED lines=16> */
.L_x_2608:
[----:B------:R-:W-:Y:S05]  /*98d0*/  EXIT ;  /* 0x000000000000794d */ /* 0x000fea0003800000 */
.L_x_2604:
        /* <DEDUP_REMOVED lines=19> */
.L_x_2610:
[----:B------:R-:W-:Y:S01]  /*9a10*/  IMAD.SHL.U32 R4, R17, 0x200000, RZ ;  /* 0x0020000011047824 */ /* 0x000fe200078e00ff */
[----:B------:R-:W-:-:S04]  /*9a20*/  LEA R5, R0, 0x37800000, 0x17 ;  /* 0x3780000000057811 */ /* 0x000fc800078eb8ff */
[----:B------:R-:W-:-:S07]  /*9a30*/  LOP3.LUT R4, R5, R4, R6, 0xfe, !PT ;  /* 0x0000000405047212 */ /* 0x000fce00078efe06 */
.L_x_2609:
[----:B------:R-:W0:Y:S02]  /*9a40*/  F2I.U64.TRUNC R4, R4 ;  /* 0x0000000400047311 */ /* 0x000e24000020d800 */
[----:B0-----:R-:W-:Y:S01]  /*9a50*/  STG.E.64 desc[UR36][R2.64], R4 ;  /* 0x0000000402007986 */ /* 0x001fe2000c101b24 */
[----:B------:R-:W-:Y:S05]  /*9a60*/  EXIT ;  /* 0x000000000000794d */ /* 0x000fea0003800000 */
.L_x_2603:
        /* <DEDUP_REMOVED lines=19> */
.L_x_2612:
[----:B------:R-:W-:Y:S01]  /*9ba0*/  IMAD.SHL.U32 R17, R17, 0x200000, RZ ;  /* 0x0020000011117824 */ /* 0x000fe200078e00ff */
[----:B------:R-:W-:-:S04]  /*9bb0*/  LEA R0, R0, 0x37800000, 0x17 ;  /* 0x3780000000007811 */ /* 0x000fc800078eb8ff */
[----:B------:R-:W-:-:S07]  /*9bc0*/  LOP3.LUT R0, R0, R17, R6, 0xfe, !PT ;  /* 0x0000001100007212 */ /* 0x000fce00078efe06 */
.L_x_2611:
[----:B------:R-:W0:Y:S02]  /*9bd0*/  F2I.FTZ.U32.TRUNC.NTZ R5, R0 ;  /* 0x0000000000057305 */ /* 0x000e24000021f000 */
[----:B0-----:R-:W-:Y:S01]  /*9be0*/  STG.E desc[UR36][R2.64], R5 ;  /* 0x0000000502007986 */ /* 0x001fe2000c101924 */
[----:B------:R-:W-:Y:S05]  /*9bf0*/  EXIT ;  /* 0x000000000000794d */ /* 0x000fea0003800000 */
.L_x_2613:
        /* <DEDUP_REMOVED lines=16> */
.L_x_7310:


//--------------------- .text._ZN2at6native18elementwise_kernelILi128ELi4EZNS0_22gpu_kernel_impl_nocastINS0_11FillFunctorIN3c1015Float8_e5m2fnuzEEEEEvRNS_18TensorIteratorBaseERKT_EUliE_EEviT1_ --------------------------
	.section	.text._ZN2at6native18elementwise_kernelILi128ELi4EZNS0_22gpu_kernel_impl_nocastINS0_11FillFunctorIN3c1015Float8_e5m2fnuzEEEEEvRNS_18TensorIteratorBaseERKT_EUliE_EEviT1_,"ax",@progbits
	.align	128
        .global         _ZN2at6native18elementwise_kernelILi128ELi4EZNS0_22gpu_kernel_impl_nocastINS0_11FillFunctorIN3c1015Float8_e5m2fnuzEEEEEvRNS_18TensorIteratorBaseERKT_EUliE_EEviT1_
        .type           _ZN2at6native18elementwise_kernelILi128ELi4EZNS0_22gpu_kernel_impl_nocastINS0_11FillFunctorIN3c1015Float8_e5m2fnuzEEEEEvRNS_18TensorIteratorBaseERKT_EUliE_EEviT1_,@function
        .size           _ZN2at6native18elementwise_kernelILi128ELi4EZNS0_22gpu_kernel_impl_nocastINS0_11FillFunctorIN3c1015Float8_e5m2fnuzEEEEEvRNS_18TensorIteratorBaseERKT_EUliE_EEviT1_,(.L_x_7311 - _ZN2at6native18elementwise_kernelILi128ELi4EZNS0_22gpu_kernel_impl_nocastINS0_11FillFunctorIN3c1015Float8_e5m2fnuzEEEEEvRNS_18TensorIteratorBaseERKT_EUliE_EEviT1_)
        .other          _ZN2at6native18elementwise_kernelILi128ELi4EZNS0_22gpu_kernel_impl_nocastINS0_11FillFunctorIN3c1015Float8_e5m2fnuzEEEEEvRNS_18TensorIteratorBaseERKT_EUliE_EEviT1_,@"STO_CUDA_ENTRY STV_DEFAULT"
_ZN2at6native18elementwise_kernelILi128ELi4EZNS0_22gpu_kernel_impl_nocastINS0_11FillFunctorIN3c1015Float8_e5m2fnuzEEEEEvRNS_18TensorIteratorBaseERKT_EUliE_EEviT1_:
.text._ZN2at6native18elementwise_kernelILi128ELi4EZNS0_22gpu_kernel_impl_nocastINS0_11FillFunctorIN3c1015Float8_e5m2fnuzEEEEEvRNS_18TensorIteratorBaseERKT_EUliE_EEviT1_:
        /* <DEDUP_REMOVED lines=16> */
.L_x_2614:
        /* <DEDUP_REMOVED lines=282> */
.L_x_2618:
        /* <DEDUP_REMOVED lines=281> */
.L_x_2620:
[----:B------:R-:W0:Y:S01]  /*2430*/  LDCU.64 UR10, c[0x0][0x520] ;  /* 0x0000a400ff0a77ac */ /* 0x000e220008000a00 */
[----:B------:R-:W-:Y:S02]  /*2440*/  IADD3 R3, PT, PT, R3, 0x80, RZ ;  /* 0x0000008003037810 */ /* 0x000fe40007ffe0ff */
[----:B0-----:R-:W-:-:S04]  /*2450*/  IADD3 R4, P0, PT, R2, UR10, RZ ;  /* 0x0000000a02047c10 */ /* 0x001fc8000ff1e0ff */
[----:B------:R-:W-:-:S05]  /*2460*/  IADD3.X R5, PT, PT, RZ, UR11, RZ, P0, !PT ;  /* 0x0000000bff057c10 */ /* 0x000fca00087fe4ff */
[----:B------:R0:W-:Y:S04]  /*2470*/  STG.E.U8 desc[UR6][R4.64], R0 ;  /* 0x0000000004007986 */ /* 0x0001e8000c101106 */
.L_x_2617:
[----:B------:R-:W-:-:S13]  /*2480*/  ISETP.GE.AND P0, PT, R3, UR8, PT ;  /* 0x0000000803007c0c */ /* 0x000fda000bf06270 */
[----:B------:R-:W-:Y:S05]  /*2490*/  @P0 BREAK.RELIABLE B1 ;  /* 0x0000000000010942 */ /* 0x000fea0003800100 */
[----:B------:R-:W-:Y:S05]  /*24a0*/  @P0 BRA `(.L_x_2619) ;  /* 0x00000010005c0947 */ /* 0x000fea0003800000 */
[----:B------:R-:W-:Y:S05]  /*24b0*/  BSYNC.RELIABLE B1 ;  /* 0x0000000000017941 */ /* 0x000fea0003800100 */
.L_x_2616:
        /* <DEDUP_REMOVED lines=273> */
.L_x_2621:
[----:B------:R-:W0:Y:S01]  /*35d0*/  LDCU.64 UR10, c[0x0][0x520] ;  /* 0x0000a400ff0a77ac */ /* 0x000e220008000a00 */
[----:B------:R-:W-:Y:S02]  /*35e0*/  IADD3 R3, PT, PT, R3, 0x80, RZ ;  /* 0x0000008003037810 */ /* 0x000fe40007ffe0ff */
[----:B0-----:R-:W-:-:S04]  /*35f0*/  IADD3 R4, P0, PT, R2, UR10, RZ ;  /* 0x0000000a02047c10 */ /* 0x001fc8000ff1e0ff */
[----:B------:R-:W-:-:S05]  /*3600*/  IADD3.X R5, PT, PT, RZ, UR11, RZ, P0, !PT ;  /* 0x0000000bff057c10 */ /* 0x000fca00087fe4ff */
[----:B----4-:R1:W-:Y:S04]  /*3610*/  STG.E.U8 desc[UR6][R4.64], R0 ;  /* 0x0000000004007986 */ /* 0x0103e8000c101106 */
.L_x_2619:
[----:B------:R-:W-:Y:S05]  /*3620*/  BSYNC.RECONVERGENT B0 ;  /* 0x0000000000007941 */ /* 0x000fea0003800200 */
.L_x_2615:
        /* <DEDUP_REMOVED lines=276> */
.L_x_2622:
[----:B------:R-:W0:Y:S02]  /*4770*/  LDCU.64 UR8, c[0x0][0x520] ;  /* 0x0000a400ff0877ac */ /* 0x000e240008000a00 */
[----:B0-----:R-:W-:-:S04]  /*4780*/  IADD3 R2, P0, PT, R2, UR8, RZ ;  /* 0x0000000802027c10 */ /* 0x001fc8000ff1e0ff */
[----:B------:R-:W-:-:S05]  /*4790*/  IADD3.X R3, PT, PT, RZ, UR9, RZ, P0, !PT ;  /* 0x00000009ff037c10 */ /* 0x000fca00087fe4ff */
[----:B----4-:R-:W-:Y:S01]  /*47a0*/  STG.E.U8 desc[UR6][R2.64], R0 ;  /* 0x0000000002007986 */ /* 0x010fe2000c101106 */
[----:B------:R-:W-:Y:S05]  /*47b0*/  EXIT ;  /* 0x000000000000794d */ /* 0x000fea0003800000 */
.L_x_2623:
        /* <DEDUP_REMOVED lines=12> */
.L_x_7311:


//--------------------- .text._ZN2at6native27unrolled_elementwise_kernelINS0_11FillFunctorIN3c1015Float8_e5m2fnuzEEESt5arrayIPcLm1EELi4E23TrivialOffsetCalculatorILi0EjES9_ILi1EjENS0_6memory15LoadWithoutCastENSC_16StoreWithoutCastEEEviT_T0_T2_T3_T4_T5_ --------------------------
	.section	.text._ZN2at6native27unrolled_elementwise_kernelINS0_11FillFunctorIN3c1015Float8_e5m2fnuzEEESt5arrayIPcLm1EELi4E23TrivialOffsetCalculatorILi0EjES9_ILi1EjENS0_6memory15LoadWithoutCastENSC_16StoreWithoutCastEEEviT_T0_T2_T3_T4_T5_,"ax",@progbits
	.align	128
        .global         _ZN2at6native27unrolled_elementwise_kernelINS0_11FillFunctorIN3c1015Float8_e5m2fnuzEEESt5arrayIPcLm1EELi4E23TrivialOffsetCalculatorILi0EjES9_ILi1EjENS0_6memory15LoadWithoutCastENSC_16StoreWithoutCastEEEviT_T0_T2_T3_T4_T5_
        .type           _ZN2at6native27unrolled_elementwise_kernelINS0_11FillFunctorIN3c1015Float8_e5m2fnuzEEESt5arrayIPcLm1EELi4E23TrivialOffsetCalculatorILi0EjES9_ILi1EjENS0_6memory15LoadWithoutCastENSC_16StoreWithoutCastEEEviT_T0_T2_T3_T4_T5_,@function
        .size           _ZN2at6native27unrolled_elementwise_kernelINS0_11FillFunctorIN3c1015Float8_e5m2fnuzEEESt5arrayIPcLm1EELi4E23TrivialOffsetCalculatorILi0EjES9_ILi1EjENS0_6memory15LoadWithoutCastENSC_16StoreWithoutCastEEEviT_T0_T2_T3_T4_T5_,(.L_x_7312 - _ZN2at6native27unrolled_elementwise_kernelINS0_11FillFunctorIN3c1015Float8_e5m2fnuzEEESt5arrayIPcLm1EELi4E23TrivialOffsetCalculatorILi0EjES9_ILi1EjENS0_6memory15LoadWithoutCastENSC_16StoreWithoutCastEEEviT_T0_T2_T3_T4_T5_)
        .other          _ZN2at6native27unrolled_elementwise_kernelINS0_11FillFunctorIN3c1015Float8_e5m2fnuzEEESt5arrayIPcLm1EELi4E23TrivialOffsetCalculatorILi0EjES9_ILi1EjENS0_6memory15LoadWithoutCastENSC_16StoreWithoutCastEEEviT_T0_T2_T3_T4_T5_,@"STO_CUDA_ENTRY STV_DEFAULT"
_ZN2at6native27unrolled_elementwise_kernelINS0_11FillFunctorIN3c1015Float8_e5m2fnuzEEESt5arrayIPcLm1EELi4E23TrivialOffsetCalculatorILi0EjES9_ILi1EjENS0_6memory15LoadWithoutCastENSC_16StoreWithoutCastEEEviT_T0_T2_T3_T4_T5_:
.text._ZN2at6native27unrolled_elementwise_kernelINS0_11FillFunctorIN3c1015Float8_e5m2fnuzEEESt5arrayIPcLm1EELi4E23TrivialOffsetCalculatorILi0EjES9_ILi1EjENS0_6memory15LoadWithoutCastENSC_16StoreWithoutCastEEEviT_T0_T2_T3_T4_T5_:
        /* <DEDUP_REMOVED lines=30> */
.L_x_2625:
[----:B------:R-:W-:Y:S05]  /*01e0*/  BSYNC.RECONVERGENT B0 ;  /* 0x0000000000007941 */ /* 0x000fea0003800200 */
.L_x_2624:
        /* <DEDUP_REMOVED lines=8> */
.L_x_2626:
        /* <DEDUP_REMOVED lines=9> */
.L_x_7312:


//--------------------- .text._ZN2at6native29vectorized_elementwise_kernelILi2ENS0_11FillFunctorIN3c1015Float8_e5m2fnuzEEESt5arrayIPcLm1EEEEviT0_T1_ --------------------------
	.section	.text._ZN2at6native29vectorized_elementwise_kernelILi2ENS0_11FillFunctorIN3c1015Float8_e5m2fnuzEEESt5arrayIPcLm1EEEEviT0_T1_,"ax",@progbits
	.align	128
        .global         _ZN2at6native29vectorized_elementwise_kernelILi2ENS0_11FillFunctorIN3c1015Float8_e5m2fnuzEEESt5arrayIPcLm1EEEEviT0_T1_
        .type           _ZN2at6native29vectorized_elementwise_kernelILi2ENS0_11FillFunctorIN3c1015Float8_e5m2fnuzEEESt5arrayIPcLm1EEEEviT0_T1_,@function
        .size           _ZN2at6native29vectorized_elementwise_kernelILi2ENS0_11FillFunctorIN3c1015Float8_e5m2fnuzEEESt5arrayIPcLm1EEEEviT0_T1_,(.L_x_7313 - _ZN2at6native29vectorized_elementwise_kernelILi2ENS0_11FillFunctorIN3c1015Float8_e5m2fnuzEEESt5arrayIPcLm1EEEEviT0_T1_)
        .other          _ZN2at6native29vectorized_elementwise_kernelILi2ENS0_11FillFunctorIN3c1015Float8_e5m2fnuzEEESt5arrayIPcLm1EEEEviT0_T1_,@"STO_CUDA_ENTRY STV_DEFAULT"
_ZN2at6native29vectorized_elementwise_kernelILi2ENS0_11FillFunctorIN3c1015Float8_e5m2fnuzEEESt5arrayIPcLm1EEEEviT0_T1_:
.text._ZN2at6native29vectorized_elementwise_kernelILi2ENS0_11FillFunctorIN3c1015Float8_e5m2fnuzEEESt5arrayIPcLm1EEEEviT0_T1_:
        /* <DEDUP_REMOVED lines=36> */
.L_x_2630:
        /* <DEDUP_REMOVED lines=8> */
.L_x_2631:
        /* <DEDUP_REMOVED lines=8> */
.L_x_2632:
        /* <DEDUP_REMOVED lines=8> */
.L_x_2633:
        /* <DEDUP_REMOVED lines=8> */
.L_x_2634:
        /* <DEDUP_REMOVED lines=8> */
.L_x_2635:
        /* <DEDUP_REMOVED lines=8> */
.L_x_2636:
        /* <DEDUP_REMOVED lines=8> */
.L_x_2637:
        /* <DEDUP_REMOVED lines=8> */
.L_x_2638:
        /* <DEDUP_REMOVED lines=8> */
.L_x_2639:
        /* <DEDUP_REMOVED lines=8> */
.L_x_2640:
        /* <DEDUP_REMOVED lines=9> */
.L_x_2641:
[----:B------:R-:W-:Y:S05]  /*07d0*/  BSYNC.RELIABLE B1 ;  /* 0x0000000000017941 */ /* 0x000fea0003800100 */
.L_x_2629:
[----:B------:R-:W-:-:S13]  /*07e0*/  ISETP.GE.U32.AND P0, PT, R2, UR5, PT ;  /* 0x0000000502007c0c */ /* 0x000fda000bf06070 */
[----:B------:R-:W0:Y:S02]  /*07f0*/  @!P0 LDC.64 R6, c[0x0][0x388] ;  /* 0x0000e200ff068b82 */ /* 0x000e240000000a00 */
[C---:B012345:R-:W-:Y:S01]  /*0800*/  @!P0 IADD3 R5, PT, PT, R2.reuse, UR4, RZ ;  /* 0x0000000402058c10 */ /* 0x07ffe2000fffe0ff */
[----:B------:R-:W-:-:S03]  /*0810*/  @!P0 VIADD R2, R2, 0x80 ;  /* 0x0000008002028836 */ /* 0x000fc60000000000 */
[----:B------:R-:W-:-:S05]  /*0820*/  @!P0 IADD3 R4, P1, PT, R5, R6, RZ ;  /* 0x0000000605048210 */ /* 0x000fca0007f3e0ff */
[----:B------:R-:W-:-:S05]  /*0830*/  @!P0 IMAD.X R5, RZ, RZ, R7, P1 ;  /* 0x000000ffff058224 */ /* 0x000fca00008e0607 */
[----:B------:R0:W-:Y:S03]  /*0840*/  @!P0 STG.E.U8 desc[UR8][R4.64], R0 ;  /* 0x0000000004008986 */ /* 0x0001e6000c101108 */
.L_x_2642:
[----:B------:R-:W-:Y:S05]  /*0850*/  BSYNC.RECONVERGENT B0 ;  /* 0x0000000000007941 */ /* 0x000fea0003800200 */
.L_x_2628:
        /* <DEDUP_REMOVED lines=9> */
.L_x_2627:
        /* <DEDUP_REMOVED lines=17> */
.L_x_2643:
        /* <DEDUP_REMOVED lines=16> */
.L_x_7313:


//--------------------- .text._ZN2at6native29vectorized_elementwise_kernelILi4ENS0_11FillFunctorIN3c1015Float8_e5m2fnuzEEESt5arrayIPcLm1EEEEviT0_T1_ --------------------------
	.section	.text._ZN2at6native29vectorized_elementwise_kernelILi4ENS0_11FillFunctorIN3c1015Float8_e5m2fnuzEEESt5arrayIPcLm1EEEEviT0_T1_,"ax",@progbits
	.align	128
        .global         _ZN2at6native29vectorized_elementwise_kernelILi4ENS0_11FillFunctorIN3c1015Float8_e5m2fnuzEEESt5arrayIPcLm1EEEEviT0_T1_
        .type           _ZN2at6native29vectorized_elementwise_kernelILi4ENS0_11FillFunctorIN3c1015Float8_e5m2fnuzEEESt5arrayIPcLm1EEEEviT0_T1_,@function
        .size           _ZN2at6native29vectorized_elementwise_kernelILi4ENS0_11FillFunctorIN3c1015Float8_e5m2fnuzEEESt5arrayIPcLm1EEEEviT0_T1_,(.L_x_7314 - _ZN2at6native29vectorized_elementwise_kernelILi4ENS0_11FillFunctorIN3c1015Float8_e5m2fnuzEEESt5arrayIPcLm1EEEEviT0_T1_)
        .other          _ZN2at6native29vectorized_elementwise_kernelILi4ENS0_11FillFunctorIN3c1015Float8_e5m2fnuzEEESt5arrayIPcLm1EEEEviT0_T1_,@"STO_CUDA_ENTRY STV_DEFAULT"
_ZN2at6native29vectorized_elementwise_kernelILi4ENS0_11FillFunctorIN3c1015Float8_e5m2fnuzEEESt5arrayIPcLm1EEEEviT0_T1_:
.text._ZN2at6native29vectorized_elementwise_kernelILi4ENS0_11FillFunctorIN3c1015Float8_e5m2fnuzEEESt5arrayIPcLm1EEEEviT0_T1_:
        /* <DEDUP_REMOVED lines=36> */
.L_x_2647:
        /* <DEDUP_REMOVED lines=8> */
.L_x_2648:
        /* <DEDUP_REMOVED lines=8> */
.L_x_2649:
        /* <DEDUP_REMOVED lines=8> */
.L_x_2650:
        /* <DEDUP_REMOVED lines=8> */
.L_x_2651:
        /* <DEDUP_REMOVED lines=8> */
.L_x_2652:
        /* <DEDUP_REMOVED lines=8> */
.L_x_2653:
        /* <DEDUP_REMOVED lines=8> */
.L_x_2654:
        /* <DEDUP_REMOVED lines=8> */
.L_x_2655:
        /* <DEDUP_REMOVED lines=8> */
.L_x_2656:
        /* <DEDUP_REMOVED lines=8> */
.L_x_2657:
        /* <DEDUP_REMOVED lines=9> */
.L_x_2658:
[----:B------:R-:W-:Y:S05]  /*07d0*/  BSYNC.RELIABLE B1 ;  /* 0x0000000000017941 */ /* 0x000fea0003800100 */
.L_x_2646:
[----:B------:R-:W-:-:S13]  /*07e0*/  ISETP.GE.U32.AND P0, PT, R2, UR5, PT ;  /* 0x0000000502007c0c */ /* 0x000fda000bf06070 */
[----:B------:R-:W0:Y:S02]  /*07f0*/  @!P0 LDC.64 R6, c[0x0][0x388] ;  /* 0x0000e200ff068b82 */ /* 0x000e240000000a00 */
[C---:B012345:R-:W-:Y:S01]  /*0800*/  @!P0 IADD3 R5, PT, PT, R2.reuse, UR4, RZ ;  /* 0x0000000402058c10 */ /* 0x07ffe2000fffe0ff */
[----:B------:R-:W-:-:S03]  /*0810*/  @!P0 VIADD R2, R2, 0x80 ;  /* 0x0000008002028836 */ /* 0x000fc60000000000 */
[----:B------:R-:W-:-:S05]  /*0820*/  @!P0 IADD3 R4, P1, PT, R5, R6, RZ ;  /* 0x0000000605048210 */ /* 0x000fca0007f3e0ff */
[----:B------:R-:W-:-:S05]  /*0830*/  @!P0 IMAD.X R5, RZ, RZ, R7, P1 ;  /* 0x000000ffff058224 */ /* 0x000fca00008e0607 */
[----:B------:R0:W-:Y:S03]  /*0840*/  @!P0 STG.E.U8 desc[UR8][R4.64], R0 ;  /* 0x0000000004008986 */ /* 0x0001e6000c101108 */
.L_x_2659:
[----:B------:R-:W-:Y:S05]  /*0850*/  BSYNC.RECONVERGENT B0 ;  /* 0x0000000000007941 */ /* 0x000fea0003800200 */
.L_x_2645:
        /* <DEDUP_REMOVED lines=9> */
.L_x_2644:
        /* <DEDUP_REMOVED lines=14> */
.L_x_2660:
        /* <DEDUP_REMOVED lines=11> */
.L_x_7314:


//--------------------- .text._ZN2at6native29vectorized_elementwise_kernelILi8ENS0_11FillFunctorIN3c1015Float8_e5m2fnuzEEESt5arrayIPcLm1EEEEviT0_T1_ --------------------------
	.section	.text._ZN2at6native29vectorized_elementwise_kernelILi8ENS0_11FillFunctorIN3c1015Float8_e5m2fnuzEEESt5arrayIPcLm1EEEEviT0_T1_,"ax",@progbits
	.align	128
        .global         _ZN2at6native29vectorized_elementwise_kernelILi8ENS0_11FillFunctorIN3c1015Float8_e5m2fnuzEEESt5arrayIPcLm1EEEEviT0_T1_
        .type           _ZN2at6native29vectorized_elementwise_kernelILi8ENS0_11FillFunctorIN3c1015Float8_e5m2fnuzEEESt5arrayIPcLm1EEEEviT0_T1_,@function
        .size           _ZN2at6native29vectorized_elementwise_kernelILi8ENS0_11FillFunctorIN3c1015Float8_e5m2fnuzEEESt5arrayIPcLm1EEEEviT0_T1_,(.L_x_7315 - _ZN2at6native29vectorized_elementwise_kernelILi8ENS0_11FillFunctorIN3c1015Float8_e5m2fnuzEEESt5arrayIPcLm1EEEEviT0_T1_)
        .other          _ZN2at6native29vectorized_elementwise_kernelILi8ENS0_11FillFunctorIN3c1015Float8_e5m2fnuzEEESt5arrayIPcLm1EEEEviT0_T1_,@"STO_CUDA_ENTRY STV_DEFAULT"
_ZN2at6native29vectorized_elementwise_kernelILi8ENS0_11FillFunctorIN3c1015Float8_e5m2fnuzEEESt5arrayIPcLm1EEEEviT0_T1_:
.text._ZN2at6native29vectorized_elementwise_kernelILi8ENS0_11FillFunctorIN3c1015Float8_e5m2fnuzEEESt5arrayIPcLm1EEEEviT0_T1_:
        /* <DEDUP_REMOVED lines=36> */
.L_x_2664:
        /* <DEDUP_REMOVED lines=8> */
.L_x_2665:
        /* <DEDUP_REMOVED lines=8> */
.L_x_2666:
        /* <DEDUP_REMOVED lines=8> */
.L_x_2667:
        /* <DEDUP_REMOVED lines=8> */
.L_x_2668:
        /* <DEDUP_REMOVED lines=8> */
.L_x_2669:
        /* <DEDUP_REMOVED lines=8> */
.L_x_2670:
        /* <DEDUP_REMOVED lines=8> */
.L_x_2671:
        /* <DEDUP_REMOVED lines=8> */
.L_x_2672:
        /* <DEDUP_REMOVED lines=8> */
.L_x_2673:
        /* <DEDUP_REMOVED lines=8> */
.L_x_2674:
        /* <DEDUP_REMOVED lines=9> */
.L_x_2675:
[----:B------:R-:W-:Y:S05]  /*07d0*/  BSYNC.RELIABLE B1 ;  /* 0x0000000000017941 */ /* 0x000fea0003800100 */
.L_x_2663:
[----:B------:R-:W-:-:S13]  /*07e0*/  ISETP.GE.U32.AND P0, PT, R2, UR5, PT ;  /* 0x0000000502007c0c */ /* 0x000fda000bf06070 */
[----:B------:R-:W0:Y:S02]  /*07f0*/  @!P0 LDC.64 R6, c[0x0][0x388] ;  /* 0x0000e200ff068b82 */ /* 0x000e240000000a00 */
[C---:B012345:R-:W-:Y:S02]  /*0800*/  @!P0 VIADD R5, R2.reuse, UR4 ;  /* 0x0000000402058c36 */ /* 0x07ffe40008000000 */
[----:B------:R-:W-:-:S03]  /*0810*/  @!P0 VIADD R2, R2, 0x80 ;  /* 0x0000008002028836 */ /* 0x000fc60000000000 */
[----:B------:R-:W-:-:S05]  /*0820*/  @!P0 IADD3 R4, P1, PT, R5, R6, RZ ;  /* 0x0000000605048210 */ /* 0x000fca0007f3e0ff */
[----:B------:R-:W-:-:S05]  /*0830*/  @!P0 IMAD.X R5, RZ, RZ, R7, P1 ;  /* 0x000000ffff058224 */ /* 0x000fca00008e0607 */
[----:B------:R0:W-:Y:S03]  /*0840*/  @!P0 STG.E.U8 desc[UR8][R4.64], R0 ;  /* 0x0000000004008986 */ /* 0x0001e6000c101108 */
.L_x_2676:
[----:B------:R-:W-:Y:S05]  /*0850*/  BSYNC.RECONVERGENT B0 ;  /* 0x0000000000007941 */ /* 0x000fea0003800200 */
.L_x_2662:
        /* <DEDUP_REMOVED lines=9> */
.L_x_2661:
        /* <DEDUP_REMOVED lines=15> */
.L_x_2677:
        /* <DEDUP_REMOVED lines=10> */
.L_x_7315:


//--------------------- .text._ZN2at6native18elementwise_kernelILi128ELi4EZNS0_15gpu_kernel_implINS0_11FillFunctorIN3c1011Float8_e5m2EEEEEvRNS_18TensorIteratorBaseERKT_EUliE_EEviT1_ --------------------------
	.section	.text._ZN2at6native18elementwise_kernelILi128ELi4EZNS0_15gpu_kernel_implINS0_11FillFunctorIN3c1011Float8_e5m2EEEEEvRNS_18TensorIteratorBaseERKT_EUliE_EEviT1_,"ax",@progbits
	.align	128
        .global         _ZN2at6native18elementwise_kernelILi128ELi4EZNS0_15gpu_kernel_implINS0_11FillFunctorIN3c1011Float8_e5m2EEEEEvRNS_18TensorIteratorBaseERKT_EUliE_EEviT1_
        .type           _ZN2at6native18elementwise_kernelILi128ELi4EZNS0_15gpu_kernel_implINS0_11FillFunctorIN3c1011Float8_e5m2EEEEEvRNS_18TensorIteratorBaseERKT_EUliE_EEviT1_,@function
        .size           _ZN2at6native18elementwise_kernelILi128ELi4EZNS0_15gpu_kernel_implINS0_11FillFunctorIN3c1011Float8_e5m2EEEEEvRNS_18TensorIteratorBaseERKT_EUliE_EEviT1_,(.L_x_7316 - _ZN2at6native18elementwise_kernelILi128ELi4EZNS0_15gpu_kernel_implINS0_11FillFunctorIN3c1011Float8_e5m2EEEEEvRNS_18TensorIteratorBaseERKT_EUliE_EEviT1_)
        .other          _ZN2at6native18elementwise_kernelILi128ELi4EZNS0_15gpu_kernel_implINS0_11FillFunctorIN3c1011Float8_e5m2EEEEEvRNS_18TensorIteratorBaseERKT_EUliE_EEviT1_,@"STO_CUDA_ENTRY STV_DEFAULT"
_ZN2at6native18elementwise_kernelILi128ELi4EZNS0_15gpu_kernel_implINS0_11FillFunctorIN3c1011Float8_e5m2EEEEEvRNS_18TensorIteratorBaseERKT_EUliE_EEviT1_:
.text._ZN2at6native18elementwise_kernelILi128ELi4EZNS0_15gpu_kernel_implINS0_11FillFunctorIN3c1011Float8_e5m2EEEEEvRNS_18TensorIteratorBaseERKT_EUliE_EEviT1_:
[----:B------:R-:W0:Y:S01]  /*0000*/  LDC R1, c[0x0][0x37c] ;  /* 0x0000df00ff017b82 */ /* 0x000e220000000800 */
[----:B------:R-:W1:Y:S07]  /*0010*/  S2R R17, SR_TID.X ;  /* 0x0000000000117919 */ /* 0x000e6e0000002100 */
[----:B------:R-:W2:Y:S01]  /*0020*/  S2UR UR4, SR_CTAID.X ;  /* 0x00000000000479c3 */ /* 0x000ea20000002500 */
[----:B------:R-:W3:Y:S01]  /*0030*/  LDCU UR39, c[0x0][0x388] ;  /* 0x00007100ff2777ac */ /* 0x000ee20008000800 */
[----:B------:R-:W-:Y:S01]  /*0040*/  BSSY.RECONVERGENT B6, `(.L_x_2678) ;  /* 0x0000234000067945 */ /* 0x000fe20003800200 */
[----:B------:R-:W4:Y:S05]  /*0050*/  LDCU UR5, c[0x0][0x380] ;  /* 0x00007000ff0577ac */ /* 0x000f2a0008000800 */
[----:B------:R-:W5:Y:S01]  /*0060*/  LDC.U8 R2, c[0x0][0x528] ;  /* 0x00014a00ff027b82 */ /* 0x000f620000000000 */
[----:B------:R-:W0:Y:S01]  /*0070*/  LDCU.64 UR36, c[0x0][0x358] ;  /* 0x00006b00ff2477ac */ /* 0x000e220008000a00 */
[----:B------:R-:W0:Y:S01]  /*0080*/  LDCU.U8 UR40, c[0x0][0x529] ;  /* 0x0000a520ff2877ac */ /* 0x000e220008000000 */
[----:B---3--:R-:W-:-:S04]  /*0090*/  UIADD3 UR41, UPT, UPT, UR39, -0x1, URZ ;  /* 0xffffffff27297890 */ /* 0x008fc8000fffe0ff */
[----:B------:R-:W-:Y:S02]  /*00a0*/  UISETP.LT.U32.AND UP0, UPT, UR41, 0x18, UPT ;  /* 0x000000182900788c */ /* 0x000fe4000bf01070 */
[----:B--2---:R-:W-:Y:S02]  /*00b0*/  USHF.L.U32 UR4, UR4, 0x9, URZ ;  /* 0x0000000904047899 */ /* 0x004fe400080006ff */
[----:B------:R-:W-:-:S04]  /*00c0*/  USEL UR38, UR41, 0x18, UP0 ;  /* 0x0000001829267887 */ /* 0x000fc80008000000 */
[----:B-1----:R-:W-:Y:S01]  /*00d0*/  LOP3.LUT R17, R17, UR4, RZ, 0xfc, !PT ;  /* 0x0000000411117c12 */ /* 0x002fe2000f8efcff */
[C---:B-----5:R-:W-:Y:S01]  /*00e0*/  IMAD.SHL.U32 R0, R2.reuse, 0x100, RZ ;  /* 0x0000010002007824 */ /* 0x060fe200078e00ff */
[----:B------:R-:W-:Y:S01]  /*00f0*/  UIADD3 UR38, UPT, UPT, UR38, 0x1, URZ ;  /* 0x0000000126267890 */ /* 0x000fe2000fffe0ff */
[C---:B------:R-:W-:Y:S01]  /*0100*/  IMAD.SHL.U32 R4, R2.reuse, 0x100, RZ ;  /* 0x0000010002047824 */ /* 0x040fe200078e00ff */
[----:B----4-:R-:W-:Y:S01]  /*0110*/  ISETP.GE.AND P0, PT, R17, UR5, PT ;  /* 0x0000000511007c0c */ /* 0x010fe2000bf06270 */
[----:B------:R-:W-:Y:S01]  /*0120*/  IMAD.SHL.U32 R24, R2, 0x2000000, RZ ;  /* 0x0200000002187824 */ /* 0x000fe200078e00ff */
[----:B------:R-:W-:Y:S02]  /*0130*/  LOP3.LUT R3, R0, 0x7f00, RZ, 0xc0, !PT ;  /* 0x00007f0000037812 */ /* 0x000fe400078ec0ff */
[----:B------:R-:W-:Y:S02]  /*0140*/  LOP3.LUT R4, R4, 0x7f00, RZ, 0xc0, !PT ;  /* 0x00007f0004047812 */ /* 0x000fe400078ec0ff */
[----:B------:R-:W-:-:S02]  /*0150*/  LEA.HI R23, R24, 0x70000000, RZ, 0x1c ;  /* 0x7000000018177811 */ /* 0x000fc400078fe0ff */
[----:B------:R-:W-:Y:S02]  /*0160*/  LOP3.LUT R3, R3, 0x3f000000, RZ, 0xfc, !PT ;  /* 0x3f00000003037812 */ /* 0x000fe400078efcff */
[----:B------:R-:W-:Y:S01]  /*0170*/  LOP3.LUT R4, R4, 0x3f000000, RZ, 0xfc, !PT ;  /* 0x3f00000004047812 */ /* 0x000fe200078efcff */
[----:B------:R-:W-:Y:S01]  /*0180*/  FMUL.FTZ R23, R23, 1.9259299443872358531e-34 ;  /* 0x0780000017177820 */ /* 0x000fe20000410000 */
[----:B------:R-:W-:Y:S01]  /*0190*/  PRMT R18, R0, 0x9910, RZ ;  /* 0x0000991000127816 */ /* 0x000fe200000000ff */
[----:B------:R-:W-:Y:S01]  /*01a0*/  FADD.FTZ R22, R3, -0.5 ;  /* 0xbf00000003167421 */ /* 0x000fe20000010000 */
[----:B------:R-:W-:Y:S01]  /*01b0*/  LOP3.LUT R16, R2, 0x7c, RZ, 0xc0, !PT ;  /* 0x0000007c02107812 */ /* 0x000fe200078ec0ff */
[----:B------:R-:W-:Y:S01]  /*01c0*/  FADD.FTZ R19, R4, -0.5 ;  /* 0xbf00000004137421 */ /* 0x000fe20000010000 */
[----:B0-----:R-:W-:Y:S06]  /*01d0*/  @P0 BRA `(.L_x_2679) ;  /* 0x0000002000680947 */ /* 0x001fec0003800000 */
        /* <DEDUP_REMOVED lines=277> */
.L_x_2681:
[----:B------:R-:W-:Y:S02]  /*1330*/  IMAD.MOV.U32 R4, RZ, RZ, R0 ;  /* 0x000000ffff047224 */ /* 0x000fe400078e0000 */
[----:B------:R-:W-:-:S07]  /*1340*/  IMAD.MOV.U32 R5, RZ, RZ, RZ ;  /* 0x000000ffff057224 */ /* 0x000fce00078e00ff */
.L_x_2680:
        /* <DEDUP_REMOVED lines=14> */
[----:B------:R-:W-:-:S04]  /*1430*/  ISETP.GE.U32.AND P0, PT, R24, 0x8000000, PT ;  /* 0x080000001800780c */ /* 0x000fc80003f06070 */
[----:B------:R-:W-:-:S04]  /*1440*/  FSEL R3, R22, R23, !P0 ;  /* 0x0000001716037208 */ /* 0x000fc80004000000 */
[----:B------:R-:W-:-:S06]  /*1450*/  LOP3.LUT R3, R3, 0x80000000, R18, 0xf8, !PT ;  /* 0x8000000003037812 */ /* 0x000fcc00078ef812 */
[----:B------:R-:W0:Y:S02]  /*1460*/  F2I.FTZ.TRUNC.NTZ R3, R3 ;  /* 0x0000000300037305 */ /* 0x000e24000021f100 */
[----:B0-----:R0:W-:Y:S01]  /*1470*/  STG.E.U8 desc[UR36][R8.64], R3 ;  /* 0x0000000308007986 */ /* 0x0011e2000c101124 */
[----:B------:R-:W-:Y:S05]  /*1480*/  BRA `(.L_x_2687) ;  /* 0x0000000c00b87947 */ /* 0x000fea0003800000 */
.L_x_2685:
[----:B------:R-:W-:-:S04]  /*1490*/  ISETP.GE.U32.AND P0, PT, R24, 0x8000000, PT ;  /* 0x080000001800780c */ /* 0x000fc80003f06070 */
[----:B------:R-:W-:-:S04]  /*14a0*/  FSEL R3, R22, R23, !P0 ;  /* 0x0000001716037208 */ /* 0x000fc80004000000 */
[----:B------:R-:W-:-:S04]  /*14b0*/  LOP3.LUT R3, R3, 0x80000000, R18, 0xf8, !PT ;  /* 0x8000000003037812 */ /* 0x000fc800078ef812 */
[----:B------:R-:W0:Y:S02]  /*14c0*/  F2I.S64.TRUNC R4, R3 ;  /* 0x0000000300047311 */ /* 0x000e24000020d900 */
[----:B0-----:R0:W-:Y:S01]  /*14d0*/  STG.E.U8 desc[UR36][R8.64], R4 ;  /* 0x0000000408007986 */ /* 0x0011e2000c101124 */
[----:B------:R-:W-:Y:S05]  /*14e0*/  BRA `(.L_x_2687) ;  /* 0x0000000c00a07947 */ /* 0x000fea0003800000 */
.L_x_2684:
[----:B------:R-:W-:-:S09]  /*14f0*/  UISETP.NE.AND UP0, UPT, UR4, 0x2, UPT ;  /* 0x000000020400788c */ /* 0x000fd2000bf05270 */
[----:B------:R-:W-:Y:S05]  /*1500*/  BRA.U !UP0, `(.L_x_2688) ;  /* 0x0000000108407547 */ /* 0x000fea000b800000 */
[----:B------:R-:W-:-:S09]  /*1510*/  UISETP.NE.AND UP0, UPT, UR4, 0x3, UPT ;  /* 0x000000030400788c */ /* 0x000fd2000bf05270 */
[----:B------:R-:W-:Y:S05]  /*1520*/  BRA.U !UP0, `(.L_x_2689) ;  /* 0x0000000108207547 */ /* 0x000fea000b800000 */
[----:B------:R-:W-:-:S09]  /*1530*/  UISETP.NE.AND UP0, UPT, UR4, 0x4, UPT ;  /* 0x000000040400788c */ /* 0x000fd2000bf05270 */
[----:B------:R-:W-:Y:S05]  /*1540*/  BRA.U UP0, `(.L_x_2686) ;  /* 0x0000000900d87547 */ /* 0x000fea000b800000 */
[----:B------:R-:W-:-:S04]  /*1550*/  ISETP.GE.U32.AND P0, PT, R24, 0x8000000, PT ;  /* 0x080000001800780c */ /* 0x000fc80003f06070 */
[----:B------:R-:W-:-:S04]  /*1560*/  FSEL R3, R22, R23, !P0 ;  /* 0x0000001716037208 */ /* 0x000fc80004000000 */
[----:B------:R-:W-:-:S04]  /*1570*/  LOP3.LUT R3, R3, 0x80000000, R18, 0xf8, !PT ;  /* 0x8000000003037812 */ /* 0x000fc800078ef812 */
[----:B------:R-:W0:Y:S02]  /*1580*/  F2I.S64.TRUNC R4, R3 ;  /* 0x0000000300047311 */ /* 0x000e24000020d900 */
[----:B0-----:R0:W-:Y:S01]  /*1590*/  STG.E.64 desc[UR36][R8.64], R4 ;  /* 0x0000000408007986 */ /* 0x0011e2000c101b24 */
[----:B------:R-:W-:Y:S05]  /*15a0*/  BRA `(.L_x_2687) ;  /* 0x0000000c00707947 */ /* 0x000fea0003800000 */
.L_x_2689:
[----:B------:R-:W-:-:S04]  /*15b0*/  ISETP.GE.U32.AND P0, PT, R24, 0x8000000, PT ;  /* 0x080000001800780c */ /* 0x000fc80003f06070 */
[----:B------:R-:W-:-:S04]  /*15c0*/  FSEL R3, R22, R23, !P0 ;  /* 0x0000001716037208 */ /* 0x000fc80004000000 */
[----:B------:R-:W-:-:S06]  /*15d0*/  LOP3.LUT R3, R3, 0x80000000, R18, 0xf8, !PT ;  /* 0x8000000003037812 */ /* 0x000fcc00078ef812 */
[----:B------:R-:W0:Y:S02]  /*15e0*/  F2I.FTZ.TRUNC.NTZ R3, R3 ;  /* 0x0000000300037305 */ /* 0x000e24000021f100 */
[----:B0-----:R0:W-:Y:S01]  /*15f0*/  STG.E desc[UR36][R8.64], R3 ;  /* 0x0000000308007986 */ /* 0x0011e2000c101924 */
[----:B------:R-:W-:Y:S05]  /*1600*/  BRA `(.L_x_2687) ;  /* 0x0000000c00587947 */ /* 0x000fea0003800000 */
.L_x_2688:
[----:B------:R-:W-:-:S04]  /*1610*/  ISETP.GE.U32.AND P0, PT, R24, 0x8000000, PT ;  /* 0x080000001800780c */ /* 0x000fc80003f06070 */
[----:B------:R-:W-:-:S04]  /*1620*/  FSEL R3, R22, R23, !P0 ;  /* 0x0000001716037208 */ /* 0x000fc80004000000 */
[----:B------:R-:W-:-:S06]  /*1630*/  LOP3.LUT R3, R3, 0x80000000, R18, 0xf8, !PT ;  /* 0x8000000003037812 */ /* 0x000fcc00078ef812 */
[----:B------:R-:W0:Y:S02]  /*1640*/  F2I.FTZ.TRUNC.NTZ R3, R3 ;  /* 0x0000000300037305 */ /* 0x000e24000021f100 */
[----:B0-----:R0:W-:Y:S01]  /*1650*/  STG.E.U16 desc[UR36][R8.64], R3 ;  /* 0x0000000308007986 */ /* 0x0011e2000c101524 */
[----:B------:R-:W-:Y:S05]  /*1660*/  BRA `(.L_x_2687) ;  /* 0x0000000c00407947 */ /* 0x000fea0003800000 */
.L_x_2683:
[----:B------:R-:W-:-:S09]  /*1670*/  UISETP.GT.AND UP0, UPT, UR4, 0x6, UPT ;  /* 0x000000060400788c */ /* 0x000fd2000bf04270 */
[----:B------:R-:W-:Y:S05]  /*1680*/  BRA.U UP0, `(.L_x_2690) ;  /* 0x00000001003c7547 */ /* 0x000fea000b800000 */
[----:B------:R-:W-:-:S09]  /*1690*/  UISETP.NE.AND UP0, UPT, UR4, 0x5, UPT ;  /* 0x000000050400788c */ /* 0x000fd2000bf05270 */
[----:B------:R-:W-:Y:S05]  /*16a0*/  BRA.U !UP0, `(.L_x_2691) ;  /* 0x00000001081c7547 */ /* 0x000fea000b800000 */
[----:B------:R-:W-:-:S09]  /*16b0*/  UISETP.NE.AND UP0, UPT, UR4, 0x6, UPT ;  /* 0x000000060400788c */ /* 0x000fd2000bf05270 */
[----:B------:R-:W-:Y:S05]  /*16c0*/  BRA.U UP0, `(.L_x_2686) ;  /* 0x0000000900787547 */ /* 0x000fea000b800000 */
[----:B------:R-:W-:-:S04]  /*16d0*/  ISETP.GE.U32.AND P0, PT, R24, 0x8000000, PT ;  /* 0x080000001800780c */ /* 0x000fc80003f06070 */
[----:B------:R-:W-:-:S04]  /*16e0*/  FSEL R3, R22, R23, !P0 ;  /* 0x0000001716037208 */ /* 0x000fc80004000000 */
[----:B------:R-:W-:-:S05]  /*16f0*/  LOP3.LUT R3, R3, 0x80000000, R18, 0xf8, !PT ;  /* 0x8000000003037812 */ /* 0x000fca00078ef812 */
[----:B------:R0:W-:Y:S01]  /*1700*/  STG.E desc[UR36][R8.64], R3 ;  /* 0x0000000308007986 */ /* 0x0001e2000c101924 */
[----:B------:R-:W-:Y:S05]  /*1710*/  BRA `(.L_x_2687) ;  /* 0x0000000c00147947 */ /* 0x000fea0003800000 */
.L_x_2691:
[----:B------:R-:W-:-:S04]  /*1720*/  ISETP.GE.U32.AND P0, PT, R24, 0x8000000, PT ;  /* 0x080000001800780c */ /* 0x000fc80003f06070 */
[----:B------:R-:W-:-:S04]  /*1730*/  FSEL R3, R22, R23, !P0 ;  /* 0x0000001716037208 */ /* 0x000fc80004000000 */
[----:B------:R-:W-:-:S04]  /*1740*/  LOP3.LUT R0, R3, 0x80000000, R18, 0xf8, !PT ;  /* 0x8000000003007812 */ /* 0x000fc800078ef812 */
[----:B------:R-:W-:-:S05]  /*1750*/  F2FP.F16.F32.PACK_AB R0, RZ, R0 ;  /* 0x00000000ff00723e */ /* 0x000fca00000000ff */
[----:B------:R0:W-:Y:S01]  /*1760*/  STG.E.U16 desc[UR36][R8.64], R0 ;  /* 0x0000000008007986 */ /* 0x0001e2000c101524 */
[----:B------:R-:W-:Y:S05]  /*1770*/  BRA `(.L_x_2687) ;  /* 0x0000000800fc7947 */ /* 0x000fea0003800000 */
.L_x_2690:
[----:B------:R-:W-:-:S09]  /*1780*/  UISETP.NE.AND UP0, UPT, UR4, 0x7, UPT ;  /* 0x000000070400788c */ /* 0x000fd2000bf05270 */
[----:B------:R-:W-:Y:S05]  /*1790*/  BRA.U !UP0, `(.L_x_2692) ;  /* 0x0000000108447547 */ /* 0x000fea000b800000 */
[----:B------:R-:W-:-:S09]  /*17a0*/  UISETP.NE.AND UP0, UPT, UR4, 0x8, UPT ;  /* 0x000000080400788c */ /* 0x000fd2000bf05270 */
[----:B------:R-:W-:Y:S05]  /*17b0*/  BRA.U !UP0, `(.L_x_2693) ;  /* 0x0000000108207547 */ /* 0x000fea000b800000 */
[----:B------:R-:W-:-:S09]  /*17c0*/  UISETP.NE.AND UP0, UPT, UR4, 0x9, UPT ;  /* 0x000000090400788c */ /* 0x000fd2000bf05270 */
[----:B------:R-:W-:Y:S05]  /*17d0*/  BRA.U UP0, `(.L_x_2686) ;  /* 0x0000000900347547 */ /* 0x000fea000b800000 */
[----:B------:R-:W-:Y:S01]  /*17e0*/  ISETP.GE.U32.AND P0, PT, R24, 0x8000000, PT ;  /* 0x080000001800780c */ /* 0x000fe20003f06070 */
[----:B------:R-:W-:-:S03]  /*17f0*/  IMAD.MOV.U32 R5, RZ, RZ, RZ ;  /* 0x000000ffff057224 */ /* 0x000fc600078e00ff */
[----:B------:R-:W-:-:S04]  /*1800*/  FSEL R3, R22, R23, !P0 ;  /* 0x0000001716037208 */ /* 0x000fc80004000000 */
[----:B------:R-:W-:-:S05]  /*1810*/  LOP3.LUT R4, R3, 0x80000000, R18, 0xf8, !PT ;  /* 0x8000000003047812 */ /* 0x000fca00078ef812 */
[----:B------:R0:W-:Y:S01]  /*1820*/  STG.E.64 desc[UR36][R8.64], R4 ;  /* 0x0000000408007986 */ /* 0x0001e2000c101b24 */
[----:B------:R-:W-:Y:S05]  /*1830*/  BRA `(.L_x_2687) ;  /* 0x0000000800cc7947 */ /* 0x000fea0003800000 */
.L_x_2693:
[----:B------:R-:W-:-:S04]  /*1840*/  ISETP.GE.U32.AND P0, PT, R24, 0x8000000, PT ;  /* 0x080000001800780c */ /* 0x000fc80003f06070 */
[----:B------:R-:W-:-:S04]  /*1850*/  FSEL R3, R22, R23, !P0 ;  /* 0x0000001716037208 */ /* 0x000fc80004000000 */
[----:B------:R-:W-:-:S04]  /*1860*/  LOP3.LUT R3, R3, 0x80000000, R18, 0xf8, !PT ;  /* 0x8000000003037812 */ /* 0x000fc800078ef812 */
[----:B------:R-:W-:-:S04]  /*1870*/  F2FP.F16.F32.PACK_AB R3, RZ, R3 ;  /* 0x00000003ff03723e */ /* 0x000fc800000000ff */
[----:B------:R-:W-:-:S05]  /*1880*/  PRMT R3, R3, 0x5410, RZ ;  /* 0x0000541003037816 */ /* 0x000fca00000000ff */
[----:B------:R0:W-:Y:S01]  /*1890*/  STG.E desc[UR36][R8.64], R3 ;  /* 0x0000000308007986 */ /* 0x0001e2000c101924 */
[----:B------:R-:W-:Y:S05]  /*18a0*/  BRA `(.L_x_2687) ;  /* 0x0000000800b07947 */ /* 0x000fea0003800000 */
.L_x_2692:
[----:B------:R-:W-:-:S04]  /*18b0*/  ISETP.GE.U32.AND P0, PT, R24, 0x8000000, PT ;  /* 0x080000001800780c */ /* 0x000fc80003f06070 */
[----:B------:R-:W-:-:S04]  /*18c0*/  FSEL R3, R22, R23, !P0 ;  /* 0x0000001716037208 */ /* 0x000fc80004000000 */
[----:B------:R-:W-:-:S05]  /*18d0*/  LOP3.LUT R3, R3, 0x80000000, R18, 0xf8, !PT ;  /* 0x8000000003037812 */ /* 0x000fca00078ef812 */
[----:B------:R-:W-:-:S06]  /*18e0*/  FMUL.FTZ R4, R3, 1 ;  /* 0x3f80000003047820 */ /* 0x000fcc0000410000 */
[----:B------:R-:W0:Y:S02]  /*18f0*/  F2F.F64.F32 R4, R4 ;  /* 0x0000000400047310 */ /* 0x000e240000201800 */
[----:B0-----:R0:W-:Y:S01]  /*1900*/  STG.E.64 desc[UR36][R8.64], R4 ;  /* 0x0000000408007986 */ /* 0x0011e2000c101b24 */
[----:B------:R-:W-:Y:S05]  /*1910*/  BRA `(.L_x_2687) ;  /* 0x0000000800947947 */ /* 0x000fea0003800000 */
.L_x_2682:
        /* <DEDUP_REMOVED lines=9> */
[----:B------:R-:W-:-:S04]  /*19b0*/  FSEL R0, R19, R23, !P0 ;  /* 0x0000001713007208 */ /* 0x000fc80004000000 */
[----:B------:R-:W-:-:S04]  /*19c0*/  LOP3.LUT P0, RZ, R0, 0x7fffffff, RZ, 0xc0, !PT ;  /* 0x7fffffff00ff7812 */ /* 0x000fc8000780c0ff */
[----:B------:R-:W-:-:S05]  /*19d0*/  SEL R3, RZ, 0x1, !P0 ;  /* 0x00000001ff037807 */ /* 0x000fca0004000000 */
[----:B------:R0:W-:Y:S01]  /*19e0*/  STG.E.U8 desc[UR36][R8.64], R3 ;  /* 0x0000000308007986 */ /* 0x0001e2000c101124 */
[----:B------:R-:W-:Y:S05]  /*19f0*/  BRA `(.L_x_2687) ;  /* 0x00000008005c7947 */ /* 0x000fea0003800000 */
.L_x_2696:
[----:B------:R-:W-:Y:S02]  /*1a00*/  ISETP.GE.U32.AND P0, PT, R24, 0x8000000, PT ;  /* 0x080000001800780c */ /* 0x000fe40003f06070 */
[----:B------:R-:W-:Y:S02]  /*1a10*/  CS2R R6, SRZ ;  /* 0x0000000000067805 */ /* 0x000fe4000001ff00 */
[----:B------:R-:W-:-:S04]  /*1a20*/  FSEL R3, R22, R23, !P0 ;  /* 0x0000001716037208 */ /* 0x000fc80004000000 */
[----:B------:R-:W-:-:S05]  /*1a30*/  LOP3.LUT R3, R3, 0x80000000, R18, 0xf8, !PT ;  /* 0x8000000003037812 */ /* 0x000fca00078ef812 */
[----:B------:R-:W-:-:S04]  /*1a40*/  FMUL.FTZ R3, R3, 1 ;  /* 0x3f80000003037820 */ /* 0x000fc80000410000 */
[----:B------:R-:W0:Y:S02]  /*1a50*/  F2F.F64.F32 R4, R3 ;  /* 0x0000000300047310 */ /* 0x000e240000201800 */
[----:B0-----:R0:W-:Y:S01]  /*1a60*/  STG.E.128 desc[UR36][R8.64], R4 ;  /* 0x0000000408007986 */ /* 0x0011e2000c101d24 */
[----:B------:R-:W-:Y:S05]  /*1a70*/  BRA `(.L_x_2687) ;  /* 0x00000008003c7947 */ /* 0x000fea0003800000 */
.L_x_2695:
[----:B------:R-:W-:-:S09]  /*1a80*/  UISETP.NE.AND UP0, UPT, UR4, 0xf, UPT ;  /* 0x0000000f0400788c */ /* 0x000fd2000bf05270 */
[----:B------:R-:W-:Y:S05]  /*1a90*/  BRA.U !UP0, `(.L_x_2697) ;  /* 0x00000001085c7547 */ /* 0x000fea000b800000 */
[----:B------:R-:W-:-:S09]  /*1aa0*/  UISETP.NE.AND UP0, UPT, UR4, 0x17, UPT ;  /* 0x000000170400788c */ /* 0x000fd2000bf05270 */
[----:B------:R-:W-:Y:S05]  /*1ab0*/  BRA.U !UP0, `(.L_x_2698) ;  /* 0x00000001084c7547 */ /* 0x000fea000b800000 */
[----:B------:R-:W-:-:S09]  /*1ac0*/  UISETP.NE.AND UP0, UPT, UR4, 0x18, UPT ;  /* 0x000000180400788c */ /* 0x000fd2000bf05270 */
[----:B------:R-:W-:Y:S05]  /*1ad0*/  BRA.U UP0, `(.L_x_2686) ;  /* 0x0000000500747547 */ /* 0x000fea000b800000 */
[----:B------:R-:W-:Y:S01]  /*1ae0*/  ISETP.GE.U32.AND P0, PT, R24, 0x8000000, PT ;  /* 0x080000001800780c */ /* 0x000fe20003f06070 */
[----:B------:R-:W-:-:S03]  /*1af0*/  IMAD.MOV.U32 R3, RZ, RZ, 0x7f ;  /* 0x0000007fff037424 */ /* 0x000fc600078e00ff */
[----:B------:R-:W-:-:S04]  /*1b00*/  FSEL R5, R22, R23, !P0 ;  /* 0x0000001716057208 */ /* 0x000fc80004000000 */
[C---:B------:R-:W-:Y:S02]  /*1b10*/  LOP3.LUT R0, R5.reuse, 0x7fffffff, RZ, 0xc0, !PT ;  /* 0x7fffffff05007812 */ /* 0x040fe400078ec0ff */
[----:B------:R-:W-:Y:S02]  /*1b20*/  LOP3.LUT R7, R5, 0x80000000, R18, 0xf8, !PT ;  /* 0x8000000005077812 */ /* 0x000fe400078ef812 */
[----:B------:R-:W-:Y:S02]  /*1b30*/  ISETP.GT.U32.AND P0, PT, R0, 0x43efffff, PT ;  /* 0x43efffff0000780c */ /* 0x000fe40003f04070 */
[----:B------:R-:W-:-:S11]  /*1b40*/  SHF.R.U32.HI R6, RZ, 0x18, R7 ;  /* 0x00000018ff067819 */ /* 0x000fd60000011607 */
[----:B------:R-:W-:Y:S05]  /*1b50*/  @P0 BRA `(.L_x_2699) ;  /* 0x0000000000180947 */ /* 0x000fea0003800000 */
[----:B------:R-:W-:-:S13]  /*1b60*/  ISETP.GT.U32.AND P0, PT, R0, 0x3c7fffff, PT ;  /* 0x3c7fffff0000780c */ /* 0x000fda0003f04070 */
[----:B------:R-:W-:-:S04]  /*1b70*/  @P0 SHF.R.U32.HI R3, RZ, 0x14, R5 ;  /* 0x00000014ff030819 */ /* 0x000fc80000011605 */
[----:B------:R-:W-:Y:S01]  /*1b80*/  @P0 LOP3.LUT R4, R3, 0x1, RZ, 0xc0, !PT ;  /* 0x0000000103040812 */ /* 0x000fe200078ec0ff */
[----:B------:R-:W-:-:S03]  /*1b90*/  @!P0 FADD.FTZ R3, R0, 16384 ;  /* 0x4680000000038421 */ /* 0x000fc60000010000 */
[----:B------:R-:W-:-:S04]  /*1ba0*/  @P0 IADD3 R4, PT, PT, R7, 0x407ffff, R4 ;  /* 0x0407ffff07040810 */ /* 0x000fc80007ffe004 */
[----:B------:R-:W-:-:S07]  /*1bb0*/  @P0 SHF.R.U32.HI R3, RZ, 0x14, R4 ;  /* 0x00000014ff030819 */ /* 0x000fce0000011604 */
.L_x_2699:
[----:B------:R-:W-:-:S05]  /*1bc0*/  LOP3.LUT R3, R3, 0x80, R6, 0xf8, !PT ;  /* 0x0000008003037812 */ /* 0x000fca00078ef806 */
[----:B------:R0:W-:Y:S01]  /*1bd0*/  STG.E.U8 desc[UR36][R8.64], R3 ;  /* 0x0000000308007986 */ /* 0x0001e2000c101124 */
[----:B------:R-:W-:Y:S05]  /*1be0*/  BRA `(.L_x_2687) ;  /* 0x0000000400e07947 */ /* 0x000fea0003800000 */
.L_x_2698:
[----:B------:R0:W-:Y:S01]  /*1bf0*/  STG.E.U8 desc[UR36][R8.64], R2 ;  /* 0x0000000208007986 */ /* 0x0001e2000c101124 */
[----:B------:R-:W-:Y:S05]  /*1c00*/  BRA `(.L_x_2687) ;  /* 0x0000000400d87947 */ /* 0x000fea0003800000 */
.L_x_2697:
[----:B------:R-:W-:-:S04]  /*1c10*/  ISETP.GE.U32.AND P0, PT, R24, 0x8000000, PT ;  /* 0x080000001800780c */ /* 0x000fc80003f06070 */
[----:B------:R-:W-:-:S04]  /*1c20*/  FSEL R3, R22, R23, !P0 ;  /* 0x0000001716037208 */ /* 0x000fc80004000000 */
[----:B------:R-:W-:-:S04]  /*1c30*/  LOP3.LUT R0, R3, 0x80000000, R18, 0xf8, !PT ;  /* 0x8000000003007812 */ /* 0x000fc800078ef812 */
[----:B------:R-:W-:-:S05]  /*1c40*/  F2FP.BF16.F32.PACK_AB R0, RZ, R0 ;  /* 0x00000000ff00723e */ /* 0x000fca00000010ff */
[----:B------:R0:W-:Y:S01]  /*1c50*/  STG.E.U16 desc[UR36][R8.64], R0 ;  /* 0x0000000008007986 */ /* 0x0001e2000c101524 */
[----:B------:R-:W-:Y:S05]  /*1c60*/  BRA `(.L_x_2687) ;  /* 0x0000000400c07947 */ /* 0x000fea0003800000 */
.L_x_2694:
        /* <DEDUP_REMOVED lines=10> */
[----:B------:R-:W-:-:S06]  /*1d10*/  LOP3.LUT R3, R3, 0x80000000, R18, 0xf8, !PT ;  /* 0x8000000003037812 */ /* 0x000fcc00078ef812 */
[----:B------:R-:W0:Y:S02]  /*1d20*/  F2I.FTZ.U32.TRUNC.NTZ R3, R3 ;  /* 0x0000000300037305 */ /* 0x000e24000021f000 */
[----:B0-----:R2:W-:Y:S01]  /*1d30*/  STG.E.U16 desc[UR36][R8.64], R3 ;  /* 0x0000000308007986 */ /* 0x0015e2000c101524 */
[----:B------:R-:W-:Y:S05]  /*1d40*/  BRA `(.L_x_2687) ;  /* 0x0000000400887947 */ /* 0x000fea0003800000 */
.L_x_2702:
[----:B------:R-:W-:Y:S01]  /*1d50*/  ISETP.GE.U32.AND P0, PT, R24, 0x8000000, PT ;  /* 0x080000001800780c */ /* 0x000fe20003f06070 */
[----:B------:R-:W-:-:S03]  /*1d60*/  IMAD.MOV.U32 R4, RZ, RZ, 0x80 ;  /* 0x00000080ff047424 */ /* 0x000fc600078e00ff */
[----:B------:R-:W-:-:S04]  /*1d70*/  FSEL R3, R22, R23, !P0 ;  /* 0x0000001716037208 */ /* 0x000fc80004000000 */
[----:B------:R-:W-:-:S04]  /*1d80*/  LOP3.LUT R0, R3, 0x7fffffff, RZ, 0xc0, !PT ;  /* 0x7fffffff03007812 */ /* 0x000fc800078ec0ff */
        /* <DEDUP_REMOVED lines=9> */
.L_x_2704:
[----:B------:R-:W-:-:S04]  /*1e20*/  SHF.R.U32.HI R0, RZ, 0x14, R3 ;  /* 0x00000014ff007819 */ /* 0x000fc80000011603 */
[----:B------:R-:W-:-:S04]  /*1e30*/  LOP3.LUT R0, R0, 0x1, RZ, 0xc0, !PT ;  /* 0x0000000100007812 */ /* 0x000fc800078ec0ff */
[----:B------:R-:W-:-:S04]  /*1e40*/  IADD3 R0, PT, PT, R3, 0x487ffff, R0 ;  /* 0x0487ffff03007810 */ /* 0x000fc80007ffe000 */
[----:B------:R-:W-:-:S04]  /*1e50*/  SHF.R.U32.HI R0, RZ, 0x14, R0 ;  /* 0x00000014ff007819 */ /* 0x000fc80000011600 */
[----:B------:R-:W-:-:S07]  /*1e60*/  LOP3.LUT R0, R0, 0xff, RZ, 0xc0, !PT ;  /* 0x000000ff00007812 */ /* 0x000fce00078ec0ff */
.L_x_2705:
[----:B------:R-:W-:-:S04]  /*1e70*/  LOP3.LUT R3, R3, R18, RZ, 0xfc, !PT ;  /* 0x0000001203037212 */ /* 0x000fc800078efcff */
[----:B------:R-:W-:-:S04]  /*1e80*/  SHF.R.U32.HI R3, RZ, 0x18, R3 ;  /* 0x00000018ff037819 */ /* 0x000fc80000011603 */
[----:B------:R-:W-:-:S04]  /*1e90*/  LOP3.LUT R0, R0, 0x80, R3, 0xf8, !PT ;  /* 0x0000008000007812 */ /* 0x000fc800078ef803 */
[----:B------:R-:W-:-:S07]  /*1ea0*/  PRMT R4, R0, 0x7610, R4 ;  /* 0x0000761000047816 */ /* 0x000fce0000000004 */
.L_x_2703:
[----:B------:R1:W-:Y:S01]  /*1eb0*/  STG.E.U8 desc[UR36][R8.64], R4 ;  /* 0x0000000408007986 */ /* 0x0003e2000c101124 */
[----:B------:R-:W-:Y:S05]  /*1ec0*/  BRA `(.L_x_2687) ;  /* 0x0000000400287947 */ /* 0x000fea0003800000 */
.L_x_2701:
        /* <DEDUP_REMOVED lines=13> */
.L_x_2707:
[----:B------:R-:W-:-:S04]  /*1fa0*/  SHF.R.U32.HI R0, RZ, 0x15, R3 ;  /* 0x00000015ff007819 */ /* 0x000fc80000011603 */
[----:B------:R-:W-:-:S04]  /*1fb0*/  LOP3.LUT R0, R0, 0x1, RZ, 0xc0, !PT ;  /* 0x0000000100007812 */ /* 0x000fc800078ec0ff */
[----:B------:R-:W-:-:S04]  /*1fc0*/  IADD3 R0, PT, PT, R3, 0x88fffff, R0 ;  /* 0x088fffff03007810 */ /* 0x000fc80007ffe000 */
[----:B------:R-:W-:-:S04]  /*1fd0*/  SHF.R.U32.HI R0, RZ, 0x15, R0 ;  /* 0x00000015ff007819 */ /* 0x000fc80000011600 */
[----:B------:R-:W-:-:S07]  /*1fe0*/  LOP3.LUT R0, R0, 0xff, RZ, 0xc0, !PT ;  /* 0x000000ff00007812 */ /* 0x000fce00078ec0ff */
.L_x_2708:
[----:B------:R-:W-:-:S04]  /*1ff0*/  LOP3.LUT R3, R3, R18, RZ, 0xfc, !PT ;  /* 0x0000001203037212 */ /* 0x000fc800078efcff */
[----:B------:R-:W-:-:S04]  /*2000*/  SHF.R.U32.HI R3, RZ, 0x18, R3 ;  /* 0x00000018ff037819 */ /* 0x000fc80000011603 */
[----:B------:R-:W-:-:S04]  /*2010*/  LOP3.LUT R0, R0, 0x80, R3, 0xf8, !PT ;  /* 0x0000008000007812 */ /* 0x000fc800078ef803 */
[----:B------:R-:W-:-:S07]  /*2020*/  PRMT R4, R0, 0x7610, R4 ;  /* 0x0000761000047816 */ /* 0x000fce0000000004 */
.L_x_2706:
[----:B------:R0:W-:Y:S01]  /*2030*/  STG.E.U8 desc[UR36][R8.64], R4 ;  /* 0x0000000408007986 */ /* 0x0001e2000c101124 */
[----:B------:R-:W-:Y:S05]  /*2040*/  BRA `(.L_x_2687) ;  /* 0x0000000000c87947 */ /* 0x000fea0003800000 */
.L_x_2700:
[----:B------:R-:W-:-:S09]  /*2050*/  UISETP.NE.AND UP0, UPT, UR4, 0x1c, UPT ;  /* 0x0000001c0400788c */ /* 0x000fd2000bf05270 */
[----:B------:R-:W-:Y:S05]  /*2060*/  BRA.U !UP0, `(.L_x_2709) ;  /* 0x0000000108ac7547 */ /* 0x000fea000b800000 */
[----:B------:R-:W-:-:S09]  /*2070*/  UISETP.NE.AND UP0, UPT, UR4, 0x1d, UPT ;  /* 0x0000001d0400788c */ /* 0x000fd2000bf05270 */
[----:B------:R-:W-:Y:S05]  /*2080*/  BRA.U !UP0, `(.L_x_2710) ;  /* 0x00000001088c7547 */ /* 0x000fea000b800000 */
[----:B------:R-:W-:-:S09]  /*2090*/  UISETP.NE.AND UP0, UPT, UR4, 0x2c, UPT ;  /* 0x0000002c0400788c */ /* 0x000fd2000bf05270 */
[----:B------:R-:W-:Y:S05]  /*20a0*/  BRA.U !UP0, `(.L_x_2711) ;  /* 0x0000000108447547 */ /* 0x000fea000b800000 */
.L_x_2686:
        /* <DEDUP_REMOVED lines=11> */
[----:B------:R-:W-:Y:S01]  /*2160*/  IMAD.U32 R7, RZ, RZ, UR7 ;  /* 0x00000007ff077e24 */ /* 0x000fe2000f8e00ff */
[----:B---3--:R-:W-:Y:S01]  /*2170*/  MOV R10, UR8 ;  /* 0x00000008000a7c02 */ /* 0x008fe20008000f00 */
[----:B------:R-:W-:-:S07]  /*2180*/  IMAD.U32 R11, RZ, RZ, UR9 ;  /* 0x00000009ff0b7e24 */ /* 0x000fce000f8e00ff */
[----:B------:R-:W-:-:S07]  /*2190*/  LEPC R20, `(.L_x_2712) ;  /* 0x000000001014794e */ /* 0x000fce0000000000 */
[----:B--2---:R-:W-:Y:S05]  /*21a0*/  CALL.ABS.NOINC R14 ;  /* 0x000000000e007343 */ /* 0x004fea0003c00000 */
.L_x_2712:
[----:B------:R-:W-:Y:S05]  /*21b0*/  BRA `(.L_x_2687) ;  /* 0x00000000006c7947 */ /* 0x000fea0003800000 */
.L_x_2711:
[----:B------:R-:W-:Y:S01]  /*21c0*/  ISETP.GE.U32.AND P0, PT, R24, 0x8000000, PT ;  /* 0x080000001800780c */ /* 0x000fe20003f06070 */
[----:B------:R-:W-:-:S03]  /*21d0*/  IMAD.MOV.U32 R4, RZ, RZ, 0xff ;  /* 0x000000ffff047424 */ /* 0x000fc600078e00ff */
[----:B------:R-:W-:-:S04]  /*21e0*/  FSEL R5, R22, R23, !P0 ;  /* 0x0000001716057208 */ /* 0x000fc80004000000 */
        /* <DEDUP_REMOVED lines=11> */
.L_x_2713:
[----:B------:R5:W-:Y:S01]  /*22a0*/  STG.E.U8 desc[UR36][R8.64], R4 ;  /* 0x0000000408007986 */ /* 0x000be2000c101124 */
[----:B------:R-:W-:Y:S05]  /*22b0*/  BRA `(.L_x_2687) ;  /* 0x00000000002c7947 */ /* 0x000fea0003800000 */
.L_x_2710:
[----:B------:R-:W-:-:S04]  /*22c0*/  ISETP.GE.U32.AND P0, PT, R24, 0x8000000, PT ;  /* 0x080000001800780c */ /* 0x000fc80003f06070 */
[----:B------:R-:W-:-:S04]  /*22d0*/  FSEL R3, R22, R23, !P0 ;  /* 0x0000001716037208 */ /* 0x000fc80004000000 */
[----:B------:R-:W-:-:S04]  /*22e0*/  LOP3.LUT R3, R3, 0x80000000, R18, 0xf8, !PT ;  /* 0x8000000003037812 */ /* 0x000fc800078ef812 */
[----:B------:R-:W0:Y:S02]  /*22f0*/  F2I.U64.TRUNC R4, R3 ;  /* 0x0000000300047311 */ /* 0x000e24000020d800 */
[----:B0-----:R4:W-:Y:S01]  /*2300*/  STG.E.64 desc[UR36][R8.64], R4 ;  /* 0x0000000408007986 */ /* 0x0019e2000c101b24 */
[----:B------:R-:W-:Y:S05]  /*2310*/  BRA `(.L_x_2687) ;  /* 0x0000000000147947 */ /* 0x000fea0003800000 */
.L_x_2709:
[----:B------:R-:W-:-:S04]  /*2320*/  ISETP.GE.U32.AND P0, PT, R24, 0x8000000, PT ;  /* 0x080000001800780c */ /* 0x000fc80003f06070 */
[----:B------:R-:W-:-:S04]  /*2330*/  FSEL R3, R22, R23, !P0 ;  /* 0x0000001716037208 */ /* 0x000fc80004000000 */
[----:B------:R-:W-:-:S06]  /*2340*/  LOP3.LUT R3, R3, 0x80000000, R18, 0xf8, !PT ;  /* 0x8000000003037812 */ /* 0x000fcc00078ef812 */
[----:B------:R-:W0:Y:S02]  /*2350*/  F2I.FTZ.U32.TRUNC.NTZ R3, R3 ;  /* 0x0000000300037305 */ /* 0x000e24000021f000 */
[----:B0-----:R3:W-:Y:S02]  /*2360*/  STG.E desc[UR36][R8.64], R3 ;  /* 0x0000000308007986 */ /* 0x0017e4000c101924 */
.L_x_2687:
[----:B------:R-:W-:-:S07]  /*2370*/  VIADD R17, R17, 0x80 ;  /* 0x0000008011117836 */ /* 0x000fce0000000000 */
.L_x_2679:
[----:B------:R-:W-:Y:S05]  /*2380*/  BSYNC.RECONVERGENT B6 ;  /* 0x0000000000067941 */ /* 0x000fea0003800200 */
.L_x_2678:
[----:B------:R-:W0:Y:S01]  /*2390*/  LDCU UR4, c[0x0][0x380] ;  /* 0x00007000ff0477ac */ /* 0x000e220008000800 */
[----:B------:R-:W-:Y:S01]  /*23a0*/  BSSY.RECONVERGENT B6, `(.L_x_2714) ;  /* 0x000021c000067945 */ /* 0x000fe20003800200 */
[----:B0-----:R-:W-:-:S13]  /*23b0*/  ISETP.GE.AND P0, PT, R17, UR4, PT ;  /* 0x0000000411007c0c */ /* 0x001fda000bf06270 */
[----:B------:R-:W-:Y:S05]  /*23c0*/  @P0 BRA `(.L_x_2715) ;  /* 0x0000002000640947 */ /* 0x000fea0003800000 */
[----:B------:R-:W0:Y:S01]  /*23d0*/  LDCU UR4, c[0x0][0x388] ;  /* 0x00007100ff0477ac */ /* 0x000e220008000800 */
[----:B-1--45:R-:W-:Y:S01]  /*23e0*/  CS2R R4, SRZ ;  /* 0x0000000000047805 */ /* 0x032fe2000001ff00 */
[----:B0-----:R-:W-:-:S09]  /*23f0*/  UISETP.NE.AND UP0, UPT, UR4, URZ, UPT ;  /* 0x000000ff0400728c */ /* 0x001fd2000bf05270 */
[----:B------:R-:W-:Y:S05]  /*2400*/  BRA.U !UP0, `(.L_x_2716) ;  /* 0x0000001108507547 */ /* 0x000fea000b800000 */
[----:B------:R-:W0:Y:S01]  /*2410*/  LDCU.64 UR4, c[0x0][0x390] ;  /* 0x00007200ff0477ac */ /* 0x000e220008000a00 */
[----:B------:R-:W-:Y:S02]  /*2420*/  IMAD.MOV.U32 R4, RZ, RZ, RZ ;  /* 0x000000ffff047224 */ /* 0x000fe400078e00ff */
[----:B------:R-:W-:Y:S01]  /*2430*/  IMAD.MOV.U32 R5, RZ, RZ, R17 ;  /* 0x000000ffff057224 */ /* 0x000fe200078e0011 */
[----:B------:R-:W1:Y:S01]  /*2440*/  LDCU UR6, c[0x0][0x38c] ;  /* 0x00007180ff0677ac */ /* 0x000e620008000800 */
[----:B------:R-:W4:Y:S01]  /*2450*/  LDCU UR7, c[0x0][0x4b8] ;  /* 0x00009700ff0777ac */ /* 0x000f220008000800 */
[----:B------:R-:W-:Y:S01]  /*2460*/  UISETP.NE.AND UP0, UPT, UR41, URZ, UPT ;  /* 0x000000ff2900728c */ /* 0x000fe2000bf05270 */
[----:B0-----:R-:W-:-:S05]  /*2470*/  IMAD.HI.U32 R6, R17, UR4, R4 ;  /* 0x0000000411067c27 */ /* 0x001fca000f8e0004 */
[----:B------:R-:W-:-:S05]  /*2480*/  SHF.R.U32.HI R7, RZ, UR5, R6 ;  /* 0x00000005ff077c19 */ /* 0x000fca0008011606 */
[----:B------:R-:W-:-:S04]  /*2490*/  IMAD.MOV R0, RZ, RZ, -R7 ;  /* 0x000000ffff007224 */ /* 0x000fc800078e0a07 */
[----:B-1----:R-:W-:-:S04]  /*24a0*/  IMAD R0, R0, UR6, R17 ;  /* 0x0000000600007c24 */ /* 0x002fc8000f8e0211 */
[----:B----4-:R-:W-:Y:S01]  /*24b0*/  IMAD R0, R0, UR7, RZ ;  /* 0x0000000700007c24 */ /* 0x010fe2000f8e02ff */
[----:B------:R-:W-:Y:S06]  /*24c0*/  BRA.U !UP0, `(.L_x_2717) ;  /* 0x0000001108187547 */ /* 0x000fec000b800000 */
[----:B------:R-:W0:Y:S01]  /*24d0*/  LDCU.64 UR6, c[0x0][0x398] ;  /* 0x00007300ff0677ac */ /* 0x000e220008000a00 */
[----:B------:R-:W-:Y:S01]  /*24e0*/  IMAD.MOV.U32 R6, RZ, RZ, RZ ;  /* 0x000000ffff067224 */ /* 0x000fe200078e00ff */
[----:B------:R-:W1:Y:S01]  /*24f0*/  LDCU UR4, c[0x0][0x3a0] ;  /* 0x00007400ff0477ac */ /* 0x000e620008000800 */
[----:B------:R-:W4:Y:S01]  /*2500*/  LDCU UR5, c[0x0][0x4bc] ;  /* 0x00009780ff0577ac */ /* 0x000f220008000800 */
[----:B------:R-:W-:Y:S01]  /*2510*/  UISETP.NE.AND UP0, UPT, UR38, 0x2, UPT ;  /* 0x000000022600788c */ /* 0x000fe2000bf05270 */
[----:B0-----:R-:W-:-:S05]  /*2520*/  IMAD.HI.U32 R4, R7, UR7, R6 ;  /* 0x0000000707047c27 */ /* 0x001fca000f8e0006 */
[----:B-1----:R-:W-:-:S04]  /*2530*/  SHF.R.U32.HI R5, RZ, UR4, R4 ;  /* 0x00000004ff057c19 */ /* 0x002fc80008011604 */
[----:B--23--:R-:W-:-:S05]  /*2540*/  IADD3 R3, PT, PT, -R5, RZ, RZ ;  /* 0x000000ff05037210 */ /* 0x00cfca0007ffe1ff */
[----:B------:R-:W-:-:S04]  /*2550*/  IMAD R7, R3, UR6, R7 ;  /* 0x0000000603077c24 */ /* 0x000fc8000f8e0207 */
[----:B----4-:R-:W-:Y:S01]  /*2560*/  IMAD R0, R7, UR5, R0 ;  /* 0x0000000507007c24 */ /* 0x010fe2000f8e0200 */
        /* <DEDUP_REMOVED lines=252> */
.L_x_2717:
[----:B------:R-:W-:Y:S02]  /*3530*/  IMAD.MOV.U32 R4, RZ, RZ, R0 ;  /* 0x000000ffff047224 */ /* 0x000fe400078e0000 */
[----:B------:R-:W-:-:S07]  /*3540*/  IMAD.MOV.U32 R5, RZ, RZ, RZ ;  /* 0x000000ffff057224 */ /* 0x000fce00078e00ff */
.L_x_2716:
[----:B------:R-:W2:Y:S01]  /*3550*/  LDCU.64 UR6, c[0x0][0x520] ;  /* 0x0000a400ff0677ac */ /* 0x000ea20008000a00 */
[----:B------:R-:W-:-:S04]  /*3560*/  UPRMT UR4, UR40, 0x9910, URZ ;  /* 0x0000991028047896 */ /* 0x000fc800080000ff */
[----:B------:R-:W-:Y:S01]  /*3570*/  UISETP.GT.AND UP0, UPT, UR4, 0x9, UPT ;  /* 0x000000090400788c */ /* 0x000fe2000bf04270 */
[----:B--23--:R-:W-:-:S04]  /*3580*/  IADD3 R8, P0, PT, R4, UR6, RZ ;  /* 0x0000000604087c10 */ /* 0x00cfc8000ff1e0ff */
        /* <DEDUP_REMOVED lines=16> */
.L_x_2721:
[----:B------:R-:W-:-:S04]  /*3690*/  ISETP.GE.U32.AND P0, PT, R24, 0x8000000, PT ;  /* 0x080000001800780c */ /* 0x000fc80003f06070 */
[----:B------:R-:W-:-:S04]  /*36a0*/  FSEL R3, R22, R23, !P0 ;  /* 0x0000001716037208 */ /* 0x000fc80004000000 */
[----:B------:R-:W-:-:S04]  /*36b0*/  LOP3.LUT R3, R3, 0x80000000, R18, 0xf8, !PT ;  /* 0x8000000003037812 */ /* 0x000fc800078ef812 */
[----:B------:R-:W0:Y:S02]  /*36c0*/  F2I.S64.TRUNC R4, R3 ;  /* 0x0000000300047311 */ /* 0x000e24000020d900 */
[----:B0-----:R1:W-:Y:S01]  /*36d0*/  STG.E.U8 desc[UR36][R8.64], R4 ;  /* 0x0000000408007986 */ /* 0x0013e2000c101124 */
[----:B------:R-:W-:Y:S05]  /*36e0*/  BRA `(.L_x_2723) ;  /* 0x0000000c00987947 */ /* 0x000fea0003800000 */
.L_x_2720:
        /* <DEDUP_REMOVED lines=12> */
.L_x_2725:
[----:B------:R-:W-:-:S04]  /*37b0*/  ISETP.GE.U32.AND P0, PT, R24, 0x8000000, PT ;  /* 0x080000001800780c */ /* 0x000fc80003f06070 */
[----:B------:R-:W-:-:S04]  /*37c0*/  FSEL R3, R22, R23, !P0 ;  /* 0x0000001716037208 */ /* 0x000fc80004000000 */
[----:B------:R-:W-:-:S06]  /*37d0*/  LOP3.LUT R3, R3, 0x80000000, R18, 0xf8, !PT ;  /* 0x8000000003037812 */ /* 0x000fcc00078ef812 */
[----:B------:R-:W0:Y:S02]  /*37e0*/  F2I.FTZ.TRUNC.NTZ R3, R3 ;  /* 0x0000000300037305 */ /* 0x000e24000021f100 */
[----:B0-----:R3:W-:Y:S01]  /*37f0*/  STG.E desc[UR36][R8.64], R3 ;  /* 0x0000000308007986 */ /* 0x0017e2000c101924 */
[----:B------:R-:W-:Y:S05]  /*3800*/  BRA `(.L_x_2723) ;  /* 0x0000000c00507947 */ /* 0x000fea0003800000 */
.L_x_2724:
[----:B------:R-:W-:-:S04]  /*3810*/  ISETP.GE.U32.AND P0, PT, R24, 0x8000000, PT ;  /* 0x080000001800780c */ /* 0x000fc80003f06070 */
[----:B------:R-:W-:-:S04]  /*3820*/  FSEL R3, R22, R23, !P0 ;  /* 0x0000001716037208 */ /* 0x000fc80004000000 */
[----:B------:R-:W-:-:S06]  /*3830*/  LOP3.LUT R3, R3, 0x80000000, R18, 0xf8, !PT ;  /* 0x8000000003037812 */ /* 0x000fcc00078ef812 */
[----:B------:R-:W0:Y:S02]  /*3840*/  F2I.FTZ.TRUNC.NTZ R3, R3 ;  /* 0x0000000300037305 */ /* 0x000e24000021f100 */
[----:B0-----:R2:W-:Y:S01]  /*3850*/  STG.E.U16 desc[UR36][R8.64], R3 ;  /* 0x0000000308007986 */ /* 0x0015e2000c101524 */
[----:B------:R-:W-:Y:S05]  /*3860*/  BRA `(.L_x_2723) ;  /* 0x0000000c00387947 */ /* 0x000fea0003800000 */
.L_x_2719:
        /* <DEDUP_REMOVED lines=11> */
.L_x_2727:
[----:B------:R-:W-:-:S04]  /*3920*/  ISETP.GE.U32.AND P0, PT, R24, 0x8000000, PT ;  /* 0x080000001800780c */ /* 0x000fc80003f06070 */
[----:B------:R-:W-:-:S04]  /*3930*/  FSEL R3, R22, R23, !P0 ;  /* 0x0000001716037208 */ /* 0x000fc80004000000 */
[----:B------:R-:W-:-:S04]  /*3940*/  LOP3.LUT R3, R3, 0x80000000, R18, 0xf8, !PT ;  /* 0x8000000003037812 */ /* 0x000fc800078ef812 */
[----:B------:R-:W-:-:S05]  /*3950*/  F2FP.F16.F32.PACK_AB R3, RZ, R3 ;  /* 0x00000003ff03723e */ /* 0x000fca00000000ff */
[----:B------:R0:W-:Y:S01]  /*3960*/  STG.E.U16 desc[UR36][R8.64], R3 ;  /* 0x0000000308007986 */ /* 0x0001e2000c101524 */
[----:B------:R-:W-:Y:S05]  /*3970*/  BRA `(.L_x_2723) ;  /* 0x0000000800f47947 */ /* 0x000fea0003800000 */
.L_x_2726:
        /* <DEDUP_REMOVED lines=12> */
.L_x_2729:
[----:B------:R-:W-:-:S04]  /*3a40*/  ISETP.GE.U32.AND P0, PT, R24, 0x8000000, PT ;  /* 0x080000001800780c */ /* 0x000fc80003f06070 */
[----:B------:R-:W-:-:S04]  /*3a50*/  FSEL R3, R22, R23, !P0 ;  /* 0x0000001716037208 */ /* 0x000fc80004000000 */
[----:B------:R-:W-:-:S04]  /*3a60*/  LOP3.LUT R3, R3, 0x80000000, R18, 0xf8, !PT ;  /* 0x8000000003037812 */ /* 0x000fc800078ef812 */
[----:B------:R-:W-:-:S04]  /*3a70*/  F2FP.F16.F32.PACK_AB R3, RZ, R3 ;  /* 0x00000003ff03723e */ /* 0x000fc800000000ff */
[----:B------:R-:W-:-:S05]  /*3a80*/  PRMT R3, R3, 0x5410, RZ ;  /* 0x0000541003037816 */ /* 0x000fca00000000ff */
[----:B------:R0:W-:Y:S01]  /*3a90*/  STG.E desc[UR36][R8.64], R3 ;  /* 0x0000000308007986 */ /* 0x0001e2000c101924 */
[----:B------:R-:W-:Y:S05]  /*3aa0*/  BRA `(.L_x_2723) ;  /* 0x0000000800a87947 */ /* 0x000fea0003800000 */
.L_x_2728:
[----:B------:R-:W-:-:S04]  /*3ab0*/  ISETP.GE.U32.AND P0, PT, R24, 0x8000000, PT ;  /* 0x080000001800780c */ /* 0x000fc80003f06070 */
[----:B------:R-:W-:-:S04]  /*3ac0*/  FSEL R3, R22, R23, !P0 ;  /* 0x0000001716037208 */ /* 0x000fc80004000000 */
[----:B------:R-:W-:-:S05]  /*3ad0*/  LOP3.LUT R3, R3, 0x80000000, R18, 0xf8, !PT ;  /* 0x8000000003037812 */ /* 0x000fca00078ef812 */
[----:B------:R-:W-:-:S04]  /*3ae0*/  FMUL.FTZ R3, R3, 1 ;  /* 0x3f80000003037820 */ /* 0x000fc80000410000 */
[----:B------:R-:W0:Y:S02]  /*3af0*/  F2F.F64.F32 R4, R3 ;  /* 0x0000000300047310 */ /* 0x000e240000201800 */
[----:B0-----:R0:W-:Y:S01]  /*3b00*/  STG.E.64 desc[UR36][R8.64], R4 ;  /* 0x0000000408007986 */ /* 0x0011e2000c101b24 */
[----:B------:R-:W-:Y:S05]  /*3b10*/  BRA `(.L_x_2723) ;  /* 0x00000008008c7947 */ /* 0x000fea0003800000 */
.L_x_2718:
        /* <DEDUP_REMOVED lines=16> */
.L_x_2733:
[----:B------:R-:W-:Y:S01]  /*3c20*/  ISETP.GE.U32.AND P0, PT, R24, 0x8000000, PT ;  /* 0x080000001800780c */ /* 0x000fe20003f06070 */
[----:B------:R-:W-:-:S03]  /*3c30*/  IMAD.MOV.U32 R4, RZ, RZ, 0x80 ;  /* 0x00000080ff047424 */ /* 0x000fc600078e00ff */
[----:B------:R-:W-:-:S04]  /*3c40*/  FSEL R3, R22, R23, !P0 ;  /* 0x0000001716037208 */ /* 0x000fc80004000000 */
[----:B------:R-:W-:-:S04]  /*3c50*/  LOP3.LUT R5, R3, 0x7fffffff, RZ, 0xc0, !PT ;  /* 0x7fffffff03057812 */ /* 0x000fc800078ec0ff */
        /* <DEDUP_REMOVED lines=13> */
.L_x_2735:
[----:B------:R-:W-:-:S04]  /*3d30*/  LOP3.LUT R3, R3, R18, RZ, 0xfc, !PT ;  /* 0x0000001203037212 */ /* 0x000fc800078efcff */
[----:B------:R-:W-:-:S04]  /*3d40*/  SHF.R.U32.HI R3, RZ, 0x18, R3 ;  /* 0x00000018ff037819 */ /* 0x000fc80000011603 */
[----:B------:R-:W-:-:S04]  /*3d50*/  LOP3.LUT R0, R0, 0x80, R3, 0xf8, !PT ;  /* 0x0000008000007812 */ /* 0x000fc800078ef803 */
[----:B------:R-:W-:-:S07]  /*3d60*/  PRMT R4, R0, 0x7610, R4 ;  /* 0x0000761000047816 */ /* 0x000fce0000000004 */
.L_x_2734:
[----:B------:R0:W-:Y:S01]  /*3d70*/  STG.E.U8 desc[UR36][R8.64], R4 ;  /* 0x0000000408007986 */ /* 0x0001e2000c101124 */
[----:B------:R-:W-:Y:S05]  /*3d80*/  BRA `(.L_x_2723) ;  /* 0x0000000400f07947 */ /* 0x000fea0003800000 */
.L_x_2732:
[----:B------:R-:W-:Y:S01]  /*3d90*/  ISETP.GE.U32.AND P0, PT, R24, 0x8000000, PT ;  /* 0x080000001800780c */ /* 0x000fe20003f06070 */
[----:B------:R-:W-:-:S03]  /*3da0*/  HFMA2 R4, -RZ, RZ, 0, 7.62939453125e-06 ;  /* 0x00000080ff047431 */ /* 0x000fc600000001ff */
        /* <DEDUP_REMOVED lines=15> */
.L_x_2737:
[----:B------:R-:W-:-:S04]  /*3ea0*/  LOP3.LUT R3, R3, R18, RZ, 0xfc, !PT ;  /* 0x0000001203037212 */ /* 0x000fc800078efcff */
[----:B------:R-:W-:-:S04]  /*3eb0*/  SHF.R.U32.HI R3, RZ, 0x18, R3 ;  /* 0x00000018ff037819 */ /* 0x000fc80000011603 */
[----:B------:R-:W-:-:S04]  /*3ec0*/  LOP3.LUT R0, R0, 0x80, R3, 0xf8, !PT ;  /* 0x0000008000007812 */ /* 0x000fc800078ef803 */
[----:B------:R-:W-:-:S07]  /*3ed0*/  PRMT R4, R0, 0x7610, R4 ;  /* 0x0000761000047816 */ /* 0x000fce0000000004 */
.L_x_2736:
[----:B------:R0:W-:Y:S01]  /*3ee0*/  STG.E.U8 desc[UR36][R8.64], R4 ;  /* 0x0000000408007986 */ /* 0x0001e2000c101124 */
[----:B------:R-:W-:Y:S05]  /*3ef0*/  BRA `(.L_x_2723) ;  /* 0x0000000400947947 */ /* 0x000fea0003800000 */
.L_x_2731:
        /* <DEDUP_REMOVED lines=20> */
.L_x_2740:
[----:B------:R0:W-:Y:S01]  /*4040*/  STG.E.U8 desc[UR36][R8.64], R4 ;  /* 0x0000000408007986 */ /* 0x0001e2000c101124 */
[----:B------:R-:W-:Y:S05]  /*4050*/  BRA `(.L_x_2723) ;  /* 0x00000004003c7947 */ /* 0x000fea0003800000 */
.L_x_2739:
[----:B------:R-:W-:-:S04]  /*4060*/  ISETP.GE.U32.AND P0, PT, R24, 0x8000000, PT ;  /* 0x080000001800780c */ /* 0x000fc80003f06070 */
[----:B------:R-:W-:-:S04]  /*4070*/  FSEL R3, R22, R23, !P0 ;  /* 0x0000001716037208 */ /* 0x000fc80004000000 */
[----:B------:R-:W-:-:S04]  /*4080*/  LOP3.LUT R3, R3, 0x80000000, R18, 0xf8, !PT ;  /* 0x8000000003037812 */ /* 0x000fc800078ef812 */
[----:B------:R-:W0:Y:S02]  /*4090*/  F2I.U64.TRUNC R4, R3 ;  /* 0x0000000300047311 */ /* 0x000e24000020d800 */
[----:B0-----:R0:W-:Y:S01]  /*40a0*/  STG.E.64 desc[UR36][R8.64], R4 ;  /* 0x0000000408007986 */ /* 0x0011e2000c101b24 */
[----:B------:R-:W-:Y:S05]  /*40b0*/  BRA `(.L_x_2723) ;  /* 0x0000000400247947 */ /* 0x000fea0003800000 */
.L_x_2738:
[----:B------:R-:W-:-:S04]  /*40c0*/  ISETP.GE.U32.AND P0, PT, R24, 0x8000000, PT ;  /* 0x080000001800780c */ /* 0x000fc80003f06070 */
[----:B------:R-:W-:-:S04]  /*40d0*/  FSEL R3, R22, R23, !P0 ;  /* 0x0000001716037208 */ /* 0x000fc80004000000 */
[----:B------:R-:W-:-:S06]  /*40e0*/  LOP3.LUT R3, R3, 0x80000000, R18, 0xf8, !PT ;  /* 0x8000000003037812 */ /* 0x000fcc00078ef812 */
[----:B------:R-:W0:Y:S02]  /*40f0*/  F2I.FTZ.U32.TRUNC.NTZ R3, R3 ;  /* 0x0000000300037305 */ /* 0x000e24000021f000 */
[----:B0-----:R0:W-:Y:S01]  /*4100*/  STG.E desc[UR36][R8.64], R3 ;  /* 0x0000000308007986 */ /* 0x0011e2000c101924 */
[----:B------:R-:W-:Y:S05]  /*4110*/  BRA `(.L_x_2723) ;  /* 0x00000004000c7947 */ /* 0x000fea0003800000 */
.L_x_2730:
        /* <DEDUP_REMOVED lines=12> */
.L_x_2742:
        /* <DEDUP_REMOVED lines=8> */
.L_x_2741:
[----:B------:R-:W-:-:S09]  /*4260*/  UISETP.NE.AND UP0, UPT, UR4, 0xf, UPT ;  /* 0x0000000f0400788c */ /* 0x000fd2000bf05270 */
[----:B------:R-:W-:Y:S05]  /*4270*/  BRA.U !UP0, `(.L_x_2743) ;  /* 0x0000000108a07547 */ /* 0x000fea000b800000 */
[----:B------:R-:W-:-:S09]  /*4280*/  UISETP.NE.AND UP0, UPT, UR4, 0x17, UPT ;  /* 0x000000170400788c */ /* 0x000fd2000bf05270 */
[----:B------:R-:W-:Y:S05]  /*4290*/  BRA.U !UP0, `(.L_x_2744) ;  /* 0x0000000108907547 */ /* 0x000fea000b800000 */
[----:B------:R-:W-:-:S09]  /*42a0*/  UISETP.NE.AND UP0, UPT, UR4, 0x18, UPT ;  /* 0x000000180400788c */ /* 0x000fd2000bf05270 */
[----:B------:R-:W-:Y:S05]  /*42b0*/  BRA.U !UP0, `(.L_x_2745) ;  /* 0x0000000108447547 */ /* 0x000fea000b800000 */
.L_x_2722:
        /* <DEDUP_REMOVED lines=16> */
.L_x_2746:
[----:B------:R-:W-:Y:S05]  /*43c0*/  BRA `(.L_x_2723) ;  /* 0x0000000000607947 */ /* 0x000fea0003800000 */
.L_x_2745:
        /* <DEDUP_REMOVED lines=8> */
[----:B------:R-:W-:-:S13]  /*4450*/  ISETP.GE.U32.AND P0, PT, R6, 0x3c800000, PT ;  /* 0x3c8000000600780c */ /* 0x000fda0003f06070 */
[----:B------:R-:W-:-:S04]  /*4460*/  @P0 SHF.R.U32.HI R3, RZ, 0x14, R3 ;  /* 0x00000014ff030819 */ /* 0x000fc80000011603 */
[----:B------:R-:W-:-:S04]  /*4470*/  @P0 LOP3.LUT R3, R3, 0x1, RZ, 0xc0, !PT ;  /* 0x0000000103030812 */ /* 0x000fc800078ec0ff */
[----:B------:R-:W-:-:S04]  /*4480*/  @P0 IADD3 R3, PT, PT, R4, 0x407ffff, R3 ;  /* 0x0407ffff04030810 */ /* 0x000fc80007ffe003 */
[----:B------:R-:W-:Y:S01]  /*4490*/  @P0 SHF.R.U32.HI R0, RZ, 0x14, R3 ;  /* 0x00000014ff000819 */ /* 0x000fe20000011603 */
[----:B------:R-:W-:-:S07]  /*44a0*/  @!P0 FADD.FTZ R0, R6, 16384 ;  /* 0x4680000006008421 */ /* 0x000fce0000010000 */
.L_x_2747:
[----:B------:R-:W-:-:S05]  /*44b0*/  LOP3.LUT R3, R0, 0x80, R5, 0xf8, !PT ;  /* 0x0000008000037812 */ /* 0x000fca00078ef805 */
[----:B------:R0:W-:Y:S01]  /*44c0*/  STG.E.U8 desc[UR36][R8.64], R3 ;  /* 0x0000000308007986 */ /* 0x0001e2000c101124 */
[----:B------:R-:W-:Y:S05]  /*44d0*/  BRA `(.L_x_2723) ;  /* 0x00000000001c7947 */ /* 0x000fea0003800000 */
.L_x_2744:
[----:B------:R0:W-:Y:S01]  /*44e0*/  STG.E.U8 desc[UR36][R8.64], R2 ;  /* 0x0000000208007986 */ /* 0x0001e2000c101124 */
[----:B------:R-:W-:Y:S05]  /*44f0*/  BRA `(.L_x_2723) ;  /* 0x0000000000147947 */ /* 0x000fea0003800000 */
.L_x_2743:
[----:B------:R-:W-:-:S04]  /*4500*/  ISETP.GE.U32.AND P0, PT, R24, 0x8000000, PT ;  /* 0x080000001800780c */ /* 0x000fc80003f06070 */
[----:B------:R-:W-:-:S04]  /*4510*/  FSEL R3, R22, R23, !P0 ;  /* 0x0000001716037208 */ /* 0x000fc80004000000 */
[----:B------:R-:W-:-:S04]  /*4520*/  LOP3.LUT R3, R3, 0x80000000, R18, 0xf8, !PT ;  /* 0x8000000003037812 */ /* 0x000fc800078ef812 */
[----:B------:R-:W-:-:S05]  /*4530*/  F2FP.BF16.F32.PACK_AB R3, RZ, R3 ;  /* 0x00000003ff03723e */ /* 0x000fca00000010ff */
[----:B------:R0:W-:Y:S02]  /*4540*/  STG.E.U16 desc[UR36][R8.64], R3 ;  /* 0x0000000308007986 */ /* 0x0001e4000c101524 */
.L_x_2723:
[----:B------:R-:W-:-:S07]  /*4550*/  VIADD R17, R17, 0x80 ;  /* 0x0000008011117836 */ /* 0x000fce0000000000 */
.L_x_2715:
[----:B------:R-:W-:Y:S05]  /*4560*/  BSYNC.RECONVERGENT B6 ;  /* 0x0000000000067941 */ /* 0x000fea0003800200 */
.L_x_2714:
        /* <DEDUP_REMOVED lines=26> */
[----:B-1----:R-:W-:-:S05]  /*4710*/  SHF.R.U32.HI R5, RZ, UR4, R4 ;  /* 0x00000004ff057c19 */ /* 0x002fca0008011604 */
[----:B--23--:R-:W-:-:S04]  /*4720*/  IMAD.MOV R3, RZ, RZ, -R5 ;  /* 0x000000ffff037224 */ /* 0x00cfc800078e0a05 */
        /* <DEDUP_REMOVED lines=254> */
.L_x_2751:
[----:B------:R-:W-:Y:S02]  /*5710*/  IMAD.MOV.U32 R4, RZ, RZ, R0 ;  /* 0x000000ffff047224 */ /* 0x000fe400078e0000 */
[----:B------:R-:W-:-:S07]  /*5720*/  IMAD.MOV.U32 R5, RZ, RZ, RZ ;  /* 0x000000ffff057224 */ /* 0x000fce00078e00ff */
.L_x_2750:
        /* <DEDUP_REMOVED lines=20> */
.L_x_2755:
[----:B------:R-:W-:-:S04]  /*5870*/  ISETP.GE.U32.AND P0, PT, R24, 0x8000000, PT ;  /* 0x080000001800780c */ /* 0x000fc80003f06070 */
[----:B------:R-:W-:-:S04]  /*5880*/  FSEL R3, R22, R23, !P0 ;  /* 0x0000001716037208 */ /* 0x000fc80004000000 */
[----:B------:R-:W-:-:S04]  /*5890*/  LOP3.LUT R3, R3, 0x80000000, R18, 0xf8, !PT ;  /* 0x8000000003037812 */ /* 0x000fc800078ef812 */
[----:B------:R-:W0:Y:S02]  /*58a0*/  F2I.S64.TRUNC R4, R3 ;  /* 0x0000000300047311 */ /* 0x000e24000020d900 */
[----:B0-----:R0:W-:Y:S01]  /*58b0*/  STG.E.U8 desc[UR36][R8.64], R4 ;  /* 0x0000000408007986 */ /* 0x0011e2000c101124 */
[----:B------:R-:W-:Y:S05]  /*58c0*/  BRA `(.L_x_2757) ;  /* 0x0000000c00987947 */ /* 0x000fea0003800000 */
.L_x_2754:
        /* <DEDUP_REMOVED lines=12> */
.L_x_2759:
[----:B------:R-:W-:-:S04]  /*5990*/  ISETP.GE.U32.AND P0, PT, R24, 0x8000000, PT ;  /* 0x080000001800780c */ /* 0x000fc80003f06070 */
[----:B------:R-:W-:-:S04]  /*59a0*/  FSEL R3, R22, R23, !P0 ;  /* 0x0000001716037208 */ /* 0x000fc80004000000 */
[----:B------:R-:W-:-:S06]  /*59b0*/  LOP3.LUT R3, R3, 0x80000000, R18, 0xf8, !PT ;  /* 0x8000000003037812 */ /* 0x000fcc00078ef812 */
[----:B------:R-:W0:Y:S02]  /*59c0*/  F2I.FTZ.TRUNC.NTZ R3, R3 ;  /* 0x0000000300037305 */ /* 0x000e24000021f100 */
[----:B0-----:R0:W-:Y:S01]  /*59d0*/  STG.E desc[UR36][R8.64], R3 ;  /* 0x0000000308007986 */ /* 0x0011e2000c101924 */
[----:B------:R-:W-:Y:S05]  /*59e0*/  BRA `(.L_x_2757) ;  /* 0x0000000c00507947 */ /* 0x000fea0003800000 */
.L_x_2758:
[----:B------:R-:W-:-:S04]  /*59f0*/  ISETP.GE.U32.AND P0, PT, R24, 0x8000000, PT ;  /* 0x080000001800780c */ /* 0x000fc80003f06070 */
[----:B------:R-:W-:-:S04]  /*5a00*/  FSEL R3, R22, R23, !P0 ;  /* 0x0000001716037208 */ /* 0x000fc80004000000 */
[----:B------:R-:W-:-:S06]  /*5a10*/  LOP3.LUT R3, R3, 0x80000000, R18, 0xf8, !PT ;  /* 0x8000000003037812 */ /* 0x000fcc00078ef812 */
[----:B------:R-:W0:Y:S02]  /*5a20*/  F2I.FTZ.TRUNC.NTZ R3, R3 ;  /* 0x0000000300037305 */ /* 0x000e24000021f100 */
[----:B0-----:R0:W-:Y:S01]  /*5a30*/  STG.E.U16 desc[UR36][R8.64], R3 ;  /* 0x0000000308007986 */ /* 0x0011e2000c101524 */
[----:B------:R-:W-:Y:S05]  /*5a40*/  BRA `(.L_x_2757) ;  /* 0x0000000c00387947 */ /* 0x000fea0003800000 */
.L_x_2753:
        /* <DEDUP_REMOVED lines=11> */
.L_x_2761:
[----:B------:R-:W-:-:S04]  /*5b00*/  ISETP.GE.U32.AND P0, PT, R24, 0x8000000, PT ;  /* 0x080000001800780c */ /* 0x000fc80003f06070 */
[----:B------:R-:W-:-:S04]  /*5b10*/  FSEL R3, R22, R23, !P0 ;  /* 0x0000001716037208 */ /* 0x000fc80004000000 */
[----:B------:R-:W-:-:S04]  /*5b20*/  LOP3.LUT R3, R3, 0x80000000, R18, 0xf8, !PT ;  /* 0x8000000003037812 */ /* 0x000fc800078ef812 */
[----:B------:R-:W-:-:S05]  /*5b30*/  F2FP.F16.F32.PACK_AB R3, RZ, R3 ;  /* 0x00000003ff03723e */ /* 0x000fca00000000ff */
[----:B------:R0:W-:Y:S01]  /*5b40*/  STG.E.U16 desc[UR36][R8.64], R3 ;  /* 0x0000000308007986 */ /* 0x0001e2000c101524 */
[----:B------:R-:W-:Y:S05]  /*5b50*/  BRA `(.L_x_2757) ;  /* 0x0000000800f47947 */ /* 0x000fea0003800000 */
.L_x_2760:
        /* <DEDUP_REMOVED lines=12> */
.L_x_2763:
[----:B------:R-:W-:-:S04]  /*5c20*/  ISETP.GE.U32.AND P0, PT, R24, 0x8000000, PT ;  /* 0x080000001800780c */ /* 0x000fc80003f06070 */
[----:B------:R-:W-:-:S04]  /*5c30*/  FSEL R3, R22, R23, !P0 ;  /* 0x0000001716037208 */ /* 0x000fc80004000000 */
[----:B------:R-:W-:-:S04]  /*5c40*/  LOP3.LUT R3, R3, 0x80000000, R18, 0xf8, !PT ;  /* 0x8000000003037812 */ /* 0x000fc800078ef812 */
[----:B------:R-:W-:-:S04]  /*5c50*/  F2FP.F16.F32.PACK_AB R3, RZ, R3 ;  /* 0x00000003ff03723e */ /* 0x000fc800000000ff */
[----:B------:R-:W-:-:S05]  /*5c60*/  PRMT R3, R3, 0x5410, RZ ;  /* 0x0000541003037816 */ /* 0x000fca00000000ff */
[----:B------:R0:W-:Y:S01]  /*5c70*/  STG.E desc[UR36][R8.64], R3 ;  /* 0x0000000308007986 */ /* 0x0001e2000c101924 */
[----:B------:R-:W-:Y:S05]  /*5c80*/  BRA `(.L_x_2757) ;  /* 0x0000000800a87947 */ /* 0x000fea0003800000 */
.L_x_2762:
[----:B------:R-:W-:-:S04]  /*5c90*/  ISETP.GE.U32.AND P0, PT, R24, 0x8000000, PT ;  /* 0x080000001800780c */ /* 0x000fc80003f06070 */
[----:B------:R-:W-:-:S04]  /*5ca0*/  FSEL R3, R22, R23, !P0 ;  /* 0x0000001716037208 */ /* 0x000fc80004000000 */
[----:B------:R-:W-:-:S05]  /*5cb0*/  LOP3.LUT R3, R3, 0x80000000, R18, 0xf8, !PT ;  /* 0x8000000003037812 */ /* 0x000fca00078ef812 */
[----:B------:R-:W-:-:S04]  /*5cc0*/  FMUL.FTZ R3, R3, 1 ;  /* 0x3f80000003037820 */ /* 0x000fc80000410000 */
[----:B------:R-:W0:Y:S02]  /*5cd0*/  F2F.F64.F32 R4, R3 ;  /* 0x0000000300047310 */ /* 0x000e240000201800 */
[----:B0-----:R0:W-:Y:S01]  /*5ce0*/  STG.E.64 desc[UR36][R8.64], R4 ;  /* 0x0000000408007986 */ /* 0x0011e2000c101b24 */
[----:B------:R-:W-:Y:S05]  /*5cf0*/  BRA `(.L_x_2757) ;  /* 0x00000008008c7947 */ /* 0x000fea0003800000 */
.L_x_2752:
        /* <DEDUP_REMOVED lines=16> */
.L_x_2767:
        /* <DEDUP_REMOVED lines=17> */
.L_x_2769:
[----:B------:R-:W-:-:S04]  /*5f10*/  LOP3.LUT R3, R3, R18, RZ, 0xfc, !PT ;  /* 0x0000001203037212 */ /* 0x000fc800078efcff */
[----:B------:R-:W-:-:S04]  /*5f20*/  SHF.R.U32.HI R3, RZ, 0x18, R3 ;  /* 0x00000018ff037819 */ /* 0x000fc80000011603 */
[----:B------:R-:W-:-:S04]  /*5f30*/  LOP3.LUT R0, R0, 0x80, R3, 0xf8, !PT ;  /* 0x0000008000007812 */ /* 0x000fc800078ef803 */
[----:B------:R-:W-:-:S07]  /*5f40*/  PRMT R4, R0, 0x7610, R4 ;  /* 0x0000761000047816 */ /* 0x000fce0000000004 */
.L_x_2768:
[----:B------:R2:W-:Y:S01]  /*5f50*/  STG.E.U8 desc[UR36][R8.64], R4 ;  /* 0x0000000408007986 */ /* 0x0005e2000c101124 */
[----:B------:R-:W-:Y:S05]  /*5f60*/  BRA `(.L_x_2757) ;  /* 0x0000000400f07947 */ /* 0x000fea0003800000 */
.L_x_2766:
        /* <DEDUP_REMOVED lines=17> */
.L_x_2771:
[----:B------:R-:W-:-:S04]  /*6080*/  LOP3.LUT R3, R3, R18, RZ, 0xfc, !PT ;  /* 0x0000001203037212 */ /* 0x000fc800078efcff */
[----:B------:R-:W-:-:S04]  /*6090*/  SHF.R.U32.HI R3, RZ, 0x18, R3 ;  /* 0x00000018ff037819 */ /* 0x000fc80000011603 */
[----:B------:R-:W-:-:S04]  /*60a0*/  LOP3.LUT R0, R0, 0x80, R3, 0xf8, !PT ;  /* 0x0000008000007812 */ /* 0x000fc800078ef803 */
[----:B------:R-:W-:-:S07]  /*60b0*/  PRMT R4, R0, 0x7610, R4 ;  /* 0x0000761000047816 */ /* 0x000fce0000000004 */
.L_x_2770:
[----:B------:R0:W-:Y:S01]  /*60c0*/  STG.E.U8 desc[UR36][R8.64], R4 ;  /* 0x0000000408007986 */ /* 0x0001e2000c101124 */
[----:B------:R-:W-:Y:S05]  /*60d0*/  BRA `(.L_x_2757) ;  /* 0x0000000400947947 */ /* 0x000fea0003800000 */
.L_x_2765:
        /* <DEDUP_REMOVED lines=17> */
[----:B------:R-:W-:Y:S02]  /*61f0*/  ISETP.EQ.U32.AND P0, PT, R4, 0x1, P0 ;  /* 0x000000010400780c */ /* 0x000fe40000702070 */
[----:B------:R-:W-:-:S11]  /*6200*/  IADD3 R4, PT, PT, R0, 0x1, RZ ;  /* 0x0000000100047810 */ /* 0x000fd60007ffe0ff */
[----:B------:R-:W-:-:S07]  /*6210*/  @!P0 IMAD.MOV R4, RZ, RZ, R0 ;  /* 0x000000ffff048224 */ /* 0x000fce00078e0200 */
.L_x_2774:
[----:B------:R4:W-:Y:S01]  /*6220*/  STG.E.U8 desc[UR36][R8.64], R4 ;  /* 0x0000000408007986 */ /* 0x0009e2000c101124 */
[----:B------:R-:W-:Y:S05]  /*6230*/  BRA `(.L_x_2757) ;  /* 0x00000004003c7947 */ /* 0x000fea0003800000 */
.L_x_2773:
[----:B------:R-:W-:-:S04]  /*6240*/  ISETP.GE.U32.AND P0, PT, R24, 0x8000000, PT ;  /* 0x080000001800780c */ /* 0x000fc80003f06070 */
[----:B------:R-:W-:-:S04]  /*6250*/  FSEL R3, R22, R23, !P0 ;  /* 0x0000001716037208 */ /* 0x000fc80004000000 */
[----:B------:R-:W-:-:S04]  /*6260*/  LOP3.LUT R3, R3, 0x80000000, R18, 0xf8, !PT ;  /* 0x8000000003037812 */ /* 0x000fc800078ef812 */
[----:B------:R-:W0:Y:S02]  /*6270*/  F2I.U64.TRUNC R4, R3 ;  /* 0x0000000300047311 */ /* 0x000e24000020d800 */
[----:B0-----:R3:W-:Y:S01]  /*6280*/  STG.E.64 desc[UR36][R8.64], R4 ;  /* 0x0000000408007986 */ /* 0x0017e2000c101b24 */
[----:B------:R-:W-:Y:S05]  /*6290*/  BRA `(.L_x_2757) ;  /* 0x0000000400247947 */ /* 0x000fea0003800000 */
.L_x_2772:
[----:B------:R-:W-:-:S04]  /*62a0*/  ISETP.GE.U32.AND P0, PT, R24, 0x8000000, PT ;  /* 0x080000001800780c */ /* 0x000fc80003f06070 */
[----:B------:R-:W-:-:S04]  /*62b0*/  FSEL R3, R22, R23, !P0 ;  /* 0x0000001716037208 */ /* 0x000fc80004000000 */
[----:B------:R-:W-:-:S06]  /*62c0*/  LOP3.LUT R3, R3, 0x80000000, R18, 0xf8, !PT ;  /* 0x8000000003037812 */ /* 0x000fcc00078ef812 */
[----:B------:R-:W0:Y:S02]  /*62d0*/  F2I.FTZ.U32.TRUNC.NTZ R3, R3 ;  /* 0x0000000300037305 */ /* 0x000e24000021f000 */
[----:B0-----:R5:W-:Y:S01]  /*62e0*/  STG.E desc[UR36][R8.64], R3 ;  /* 0x0000000308007986 */ /* 0x001be2000c101924 */
[----:B------:R-:W-:Y:S05]  /*62f0*/  BRA `(.L_x_2757) ;  /* 0x00000004000c7947 */ /* 0x000fea0003800000 */
.L_x_2764:
        /* <DEDUP_REMOVED lines=12> */
.L_x_2776:
        /* <DEDUP_REMOVED lines=8> */
.L_x_2775:
[----:B------:R-:W-:-:S09]  /*6440*/  UISETP.NE.AND UP0, UPT, UR4, 0xf, UPT ;  /* 0x0000000f0400788c */ /* 0x000fd2000bf05270 */
[----:B------:R-:W-:Y:S05]  /*6450*/  BRA.U !UP0, `(.L_x_2777) ;  /* 0x0000000108a07547 */ /* 0x000fea000b800000 */
[----:B------:R-:W-:-:S09]  /*6460*/  UISETP.NE.AND UP0, UPT, UR4, 0x17, UPT ;  /* 0x000000170400788c */ /* 0x000fd2000bf05270 */
[----:B------:R-:W-:Y:S05]  /*6470*/  BRA.U !UP0, `(.L_x_2778) ;  /* 0x0000000108907547 */ /* 0x000fea000b800000 */
[----:B------:R-:W-:-:S09]  /*6480*/  UISETP.NE.AND UP0, UPT, UR4, 0x18, UPT ;  /* 0x000000180400788c */ /* 0x000fd2000bf05270 */
[----:B------:R-:W-:Y:S05]  /*6490*/  BRA.U !UP0, `(.L_x_2779) ;  /* 0x0000000108447547 */ /* 0x000fea000b800000 */
.L_x_2756:
        /* <DEDUP_REMOVED lines=16> */
.L_x_2780:
[----:B------:R-:W-:Y:S05]  /*65a0*/  BRA `(.L_x_2757) ;  /* 0x0000000000607947 */ /* 0x000fea0003800000 */
.L_x_2779:
        /* <DEDUP_REMOVED lines=14> */
.L_x_2781:
[----:B------:R-:W-:-:S05]  /*6690*/  LOP3.LUT R3, R0, 0x80, R5, 0xf8, !PT ;  /* 0x0000008000037812 */ /* 0x000fca00078ef805 */
[----:B------:R0:W-:Y:S01]  /*66a0*/  STG.E.U8 desc[UR36][R8.64], R3 ;  /* 0x0000000308007986 */ /* 0x0001e2000c101124 */
[----:B------:R-:W-:Y:S05]  /*66b0*/  BRA `(.L_x_2757) ;  /* 0x00000000001c7947 */ /* 0x000fea0003800000 */
.L_x_2778:
[----:B------:R0:W-:Y:S01]  /*66c0*/  STG.E.U8 desc[UR36][R8.64], R2 ;  /* 0x0000000208007986 */ /* 0x0001e2000c101124 */
[----:B------:R-:W-:Y:S05]  /*66d0*/  BRA `(.L_x_2757) ;  /* 0x0000000000147947 */ /* 0x000fea0003800000 */
.L_x_2777:
[----:B------:R-:W-:-:S04]  /*66e0*/  ISETP.GE.U32.AND P0, PT, R24, 0x8000000, PT ;  /* 0x080000001800780c */ /* 0x000fc80003f06070 */
[----:B------:R-:W-:-:S04]  /*66f0*/  FSEL R3, R22, R23, !P0 ;  /* 0x0000001716037208 */ /* 0x000fc80004000000 */
[----:B------:R-:W-:-:S04]  /*6700*/  LOP3.LUT R3, R3, 0x80000000, R18, 0xf8, !PT ;  /* 0x8000000003037812 */ /* 0x000fc800078ef812 */
[----:B------:R-:W-:-:S05]  /*6710*/  F2FP.BF16.F32.PACK_AB R3, RZ, R3 ;  /* 0x00000003ff03723e */ /* 0x000fca00000010ff */
[----:B------:R0:W-:Y:S02]  /*6720*/  STG.E.U16 desc[UR36][R8.64], R3 ;  /* 0x0000000308007986 */ /* 0x0001e4000c101524 */
.L_x_2757:
[----:B------:R-:W-:-:S07]  /*6730*/  IADD3 R17, PT, PT, R17, 0x80, RZ ;  /* 0x0000008011117810 */ /* 0x000fce0007ffe0ff */
.L_x_2749:
[----:B------:R-:W-:Y:S05]  /*6740*/  BSYNC.RECONVERGENT B6 ;  /* 0x0000000000067941 */ /* 0x000fea0003800200 */
.L_x_2748:
        /* <DEDUP_REMOVED lines=281> */
.L_x_2783:
[----:B------:R-:W-:Y:S02]  /*78e0*/  IMAD.MOV.U32 R4, RZ, RZ, R0 ;  /* 0x000000ffff047224 */ /* 0x000fe400078e0000 */
[----:B------:R-:W-:-:S07]  /*78f0*/  IMAD.MOV.U32 R5, RZ, RZ, RZ ;  /* 0x000000ffff057224 */ /* 0x000fce00078e00ff */
.L_x_2782:
        /* <DEDUP_REMOVED lines=18> */
[----:B0-----:R-:W-:Y:S01]  /*7a20*/  STG.E.U8 desc[UR36][R4.64], R23 ;  /* 0x0000001704007986 */ /* 0x001fe2000c101124 */
[----:B------:R-:W-:Y:S05]  /*7a30*/  EXIT ;  /* 0x000000000000794d */ /* 0x000fea0003800000 */
.L_x_2787:
[----:B------:R-:W-:-:S04]  /*7a40*/  ISETP.GE.U32.AND P0, PT, R24, 0x8000000, PT ;  /* 0x080000001800780c */ /* 0x000fc80003f06070 */
[----:B------:R-:W-:-:S04]  /*7a50*/  FSEL R23, R22, R23, !P0 ;  /* 0x0000001716177208 */ /* 0x000fc80004000000 */
[----:B------:R-:W-:-:S06]  /*7a60*/  LOP3.LUT R2, R23, 0x80000000, R18, 0xf8, !PT ;  /* 0x8000000017027812 */ /* 0x000fcc00078ef812 */
[----:B------:R-:W0:Y:S02]  /*7a70*/  F2I.S64.TRUNC R2, R2 ;  /* 0x0000000200027311 */ /* 0x000e24000020d900 */
[----:B0-----:R-:W-:-:S05]  /*7a80*/  IMAD.MOV.U32 R7, RZ, RZ, R2 ;  /* 0x000000ffff077224 */ /* 0x001fca00078e0002 */
[----:B------:R-:W-:Y:S01]  /*7a90*/  STG.E.U8 desc[UR36][R4.64], R7 ;  /* 0x0000000704007986 */ /* 0x000fe2000c101124 */
[----:B------:R-:W-:Y:S05]  /*7aa0*/  EXIT ;  /* 0x000000000000794d */ /* 0x000fea0003800000 */
.L_x_2786:
        /* <DEDUP_REMOVED lines=9> */
[----:B------:R-:W0:Y:S02]  /*7b40*/  F2I.S64.TRUNC R2, R2 ;  /* 0x0000000200027311 */ /* 0x000e24000020d900 */
[----:B0-----:R-:W-:Y:S01]  /*7b50*/  STG.E.64 desc[UR36][R4.64], R2 ;  /* 0x0000000204007986 */ /* 0x001fe2000c101b24 */
[----:B------:R-:W-:Y:S05]  /*7b60*/  EXIT ;  /* 0x000000000000794d */ /* 0x000fea0003800000 */
.L_x_2790:
[----:B------:R-:W-:-:S04]  /*7b70*/  ISETP.GE.U32.AND P0, PT, R24, 0x8000000, PT ;  /* 0x080000001800780c */ /* 0x000fc80003f06070 */
[----:B------:R-:W-:-:S04]  /*7b80*/  FSEL R23, R22, R23, !P0 ;  /* 0x0000001716177208 */ /* 0x000fc80004000000 */
[----:B------:R-:W-:-:S06]  /*7b90*/  LOP3.LUT R23, R23, 0x80000000, R18, 0xf8, !PT ;  /* 0x8000000017177812 */ /* 0x000fcc00078ef812 */
[----:B------:R-:W0:Y:S02]  /*7ba0*/  F2I.FTZ.TRUNC.NTZ R23, R23 ;  /* 0x0000001700177305 */ /* 0x000e24000021f100 */
[----:B0-----:R-:W-:Y:S01]  /*7bb0*/  STG.E desc[UR36][R4.64], R23 ;  /* 0x0000001704007986 */ /* 0x001fe2000c101924 */
[----:B------:R-:W-:Y:S05]  /*7bc0*/  EXIT ;  /* 0x000000000000794d */ /* 0x000fea0003800000 */
.L_x_2789:
[----:B------:R-:W-:-:S04]  /*7bd0*/  ISETP.GE.U32.AND P0, PT, R24, 0x8000000, PT ;  /* 0x080000001800780c */ /* 0x000fc80003f06070 */
[----:B------:R-:W-:-:S04]  /*7be0*/  FSEL R23, R22, R23, !P0 ;  /* 0x0000001716177208 */ /* 0x000fc80004000000 */
[----:B------:R-:W-:-:S06]  /*7bf0*/  LOP3.LUT R23, R23, 0x80000000, R18, 0xf8, !PT ;  /* 0x8000000017177812 */ /* 0x000fcc00078ef812 */
[----:B------:R-:W0:Y:S02]  /*7c00*/  F2I.FTZ.TRUNC.NTZ R23, R23 ;  /* 0x0000001700177305 */ /* 0x000e24000021f100 */
[----:B0-----:R-:W-:Y:S01]  /*7c10*/  STG.E.U16 desc[UR36][R4.64], R23 ;  /* 0x0000001704007986 */ /* 0x001fe2000c101524 */
[----:B------:R-:W-:Y:S05]  /*7c20*/  EXIT ;  /* 0x000000000000794d */ /* 0x000fea0003800000 */
.L_x_2785:
        /* <DEDUP_REMOVED lines=9> */
[----:B------:R-:W-:Y:S01]  /*7cc0*/  STG.E desc[UR36][R4.64], R23 ;  /* 0x0000001704007986 */ /* 0x000fe2000c101924 */
[----:B------:R-:W-:Y:S05]  /*7cd0*/  EXIT ;  /* 0x000000000000794d */ /* 0x000fea0003800000 */
.L_x_2792:
[----:B------:R-:W-:-:S04]  /*7ce0*/  ISETP.GE.U32.AND P0, PT, R24, 0x8000000, PT ;  /* 0x080000001800780c */ /* 0x000fc80003f06070 */
[----:B------:R-:W-:-:S04]  /*7cf0*/  FSEL R23, R22, R23, !P0 ;  /* 0x0000001716177208 */ /* 0x000fc80004000000 */
[----:B------:R-:W-:-:S04]  /*7d00*/  LOP3.LUT R23, R23, 0x80000000, R18, 0xf8, !PT ;  /* 0x8000000017177812 */ /* 0x000fc800078ef812 */
[----:B------:R-:W-:-:S05]  /*7d10*/  F2FP.F16.F32.PACK_AB R23, RZ, R23 ;  /* 0x00000017ff17723e */ /* 0x000fca00000000ff */
[----:B------:R-:W-:Y:S01]  /*7d20*/  STG.E.U16 desc[UR36][R4.64], R23 ;  /* 0x0000001704007986 */ /* 0x000fe2000c101524 */
[----:B------:R-:W-:Y:S05]  /*7d30*/  EXIT ;  /* 0x000000000000794d */ /* 0x000fea0003800000 */
.L_x_2791:
        /* <DEDUP_REMOVED lines=10> */
[----:B------:R-:W-:Y:S01]  /*7de0*/  STG.E.64 desc[UR36][R4.64], R18 ;  /* 0x0000001204007986 */ /* 0x000fe2000c101b24 */
[----:B------:R-:W-:Y:S05]  /*7df0*/  EXIT ;  /* 0x000000000000794d */ /* 0x000fea0003800000 */
.L_x_2794:
[----:B------:R-:W-:-:S04]  /*7e00*/  ISETP.GE.U32.AND P0, PT, R24, 0x8000000, PT ;  /* 0x080000001800780c */ /* 0x000fc80003f06070 */
[----:B------:R-:W-:-:S04]  /*7e10*/  FSEL R23, R22, R23, !P0 ;  /* 0x0000001716177208 */ /* 0x000fc80004000000 */
[----:B------:R-:W-:-:S04]  /*7e20*/  LOP3.LUT R23, R23, 0x80000000, R18, 0xf8, !PT ;  /* 0x8000000017177812 */ /* 0x000fc800078ef812 */
[----:B------:R-:W-:-:S04]  /*7e30*/  F2FP.F16.F32.PACK_AB R23, RZ, R23 ;  /* 0x00000017ff17723e */ /* 0x000fc800000000ff */
[----:B------:R-:W-:-:S05]  /*7e40*/  PRMT R23, R23, 0x5410, RZ ;  /* 0x0000541017177816 */ /* 0x000fca00000000ff */
[----:B------:R-:W-:Y:S01]  /*7e50*/  STG.E desc[UR36][R4.64], R23 ;  /* 0x0000001704007986 */ /* 0x000fe2000c101924 */
[----:B------:R-:W-:Y:S05]  /*7e60*/  EXIT ;  /* 0x000000000000794d */ /* 0x000fea0003800000 */
.L_x_2793:
[----:B------:R-:W-:-:S04]  /*7e70*/  ISETP.GE.U32.AND P0, PT, R24, 0x8000000, PT ;  /* 0x080000001800780c */ /* 0x000fc80003f06070 */
[----:B------:R-:W-:-:S04]  /*7e80*/  FSEL R23, R22, R23, !P0 ;  /* 0x0000001716177208 */ /* 0x000fc80004000000 */
[----:B------:R-:W-:-:S05]  /*7e90*/  LOP3.LUT R23, R23, 0x80000000, R18, 0xf8, !PT ;  /* 0x8000000017177812 */ /* 0x000fca00078ef812 */
[----:B------:R-:W-:-:S06]  /*7ea0*/  FMUL.FTZ R2, R23, 1 ;  /* 0x3f80000017027820 */ /* 0x000fcc0000410000 */
[----:B------:R-:W0:Y:S02]  /*7eb0*/  F2F.F64.F32 R2, R2 ;  /* 0x0000000200027310 */ /* 0x000e240000201800 */
[----:B0-----:R-:W-:Y:S01]  /*7ec0*/  STG.E.64 desc[UR36][R4.64], R2 ;  /* 0x0000000204007986 */ /* 0x001fe2000c101b24 */
[----:B------:R-:W-:Y:S05]  /*7ed0*/  EXIT ;  /* 0x000000000000794d */ /* 0x000fea0003800000 */
.L_x_2784:
        /* <DEDUP_REMOVED lines=14> */
[----:B0-----:R-:W-:Y:S01]  /*7fc0*/  STG.E.U16 desc[UR36][R4.64], R23 ;  /* 0x0000001704007986 */ /* 0x001fe2000c101524 */
[----:B------:R-:W-:Y:S05]  /*7fd0*/  EXIT ;  /* 0x000000000000794d */ /* 0x000fea0003800000 */
.L_x_2798:
        /* <DEDUP_REMOVED lines=17> */
.L_x_2800:
[----:B------:R-:W-:-:S04]  /*80f0*/  LOP3.LUT R18, R23, R18, RZ, 0xfc, !PT ;  /* 0x0000001217127212 */ /* 0x000fc800078efcff */
[----:B------:R-:W-:-:S04]  /*8100*/  SHF.R.U32.HI R3, RZ, 0x18, R18 ;  /* 0x00000018ff037819 */ /* 0x000fc80000011612 */
[----:B------:R-:W-:-:S04]  /*8110*/  LOP3.LUT R0, R0, 0x80, R3, 0xf8, !PT ;  /* 0x0000008000007812 */ /* 0x000fc800078ef803 */
[----:B------:R-:W-:-:S07]  /*8120*/  PRMT R2, R0, 0x7610, R2 ;  /* 0x0000761000027816 */ /* 0x000fce0000000002 */
.L_x_2799:
[----:B------:R-:W-:Y:S01]  /*8130*/  STG.E.U8 desc[UR36][R4.64], R2 ;  /* 0x0000000204007986 */ /* 0x000fe2000c101124 */
[----:B------:R-:W-:Y:S05]  /*8140*/  EXIT ;  /* 0x000000000000794d */ /* 0x000fea0003800000 */
.L_x_2797:
        /* <DEDUP_REMOVED lines=17> */
.L_x_2802:
[----:B------:R-:W-:-:S04]  /*8260*/  LOP3.LUT R18, R23, R18, RZ, 0xfc, !PT ;  /* 0x0000001217127212 */ /* 0x000fc800078efcff */
[----:B------:R-:W-:-:S04]  /*8270*/  SHF.R.U32.HI R3, RZ, 0x18, R18 ;  /* 0x00000018ff037819 */ /* 0x000fc80000011612 */
[----:B------:R-:W-:-:S04]  /*8280*/  LOP3.LUT R0, R0, 0x80, R3, 0xf8, !PT ;  /* 0x0000008000007812 */ /* 0x000fc800078ef803 */
[----:B------:R-:W-:-:S07]  /*8290*/  PRMT R2, R0, 0x7610, R2 ;  /* 0x0000761000027816 */ /* 0x000fce0000000002 */
.L_x_2801:
[----:B------:R-:W-:Y:S01]  /*82a0*/  STG.E.U8 desc[UR36][R4.64], R2 ;  /* 0x0000000204007986 */ /* 0x000fe2000c101124 */
[----:B------:R-:W-:Y:S05]  /*82b0*/  EXIT ;  /* 0x000000000000794d */ /* 0x000fea0003800000 */
.L_x_2796:
        /* <DEDUP_REMOVED lines=19> */
[----:B------:R-:W-:-:S07]  /*83f0*/  @!P0 IADD3 R2, PT, PT, R18, RZ, RZ ;  /* 0x000000ff12028210 */ /* 0x000fce0007ffe0ff */
.L_x_2805:
[----:B------:R-:W-:Y:S01]  /*8400*/  STG.E.U8 desc[UR36][R4.64], R2 ;  /* 0x0000000204007986 */ /* 0x000fe2000c101124 */
[----:B------:R-:W-:Y:S05]  /*8410*/  EXIT ;  /* 0x000000000000794d */ /* 0x000fea0003800000 */
.L_x_2804:
[----:B------:R-:W-:-:S04]  /*8420*/  ISETP.GE.U32.AND P0, PT, R24, 0x8000000, PT ;  /* 0x080000001800780c */ /* 0x000fc80003f06070 */
[----:B------:R-:W-:-:S04]  /*8430*/  FSEL R23, R22, R23, !P0 ;  /* 0x0000001716177208 */ /* 0x000fc80004000000 */
[----:B------:R-:W-:-:S06]  /*8440*/  LOP3.LUT R2, R23, 0x80000000, R18, 0xf8, !PT ;  /* 0x8000000017027812 */ /* 0x000fcc00078ef812 */
[----:B------:R-:W0:Y:S02]  /*8450*/  F2I.U64.TRUNC R2, R2 ;  /* 0x0000000200027311 */ /* 0x000e24000020d800 */
[----:B0-----:R-:W-:Y:S01]  /*8460*/  STG.E.64 desc[UR36][R4.64], R2 ;  /* 0x0000000204007986 */ /* 0x001fe2000c101b24 */
[----:B------:R-:W-:Y:S05]  /*8470*/  EXIT ;  /* 0x000000000000794d */ /* 0x000fea0003800000 */
.L_x_2803:
[----:B------:R-:W-:-:S04]  /*8480*/  ISETP.GE.U32.AND P0, PT, R24, 0x8000000, PT ;  /* 0x080000001800780c */ /* 0x000fc80003f06070 */
[----:B------:R-:W-:-:S04]  /*8490*/  FSEL R23, R22, R23, !P0 ;  /* 0x0000001716177208 */ /* 0x000fc80004000000 */
[----:B------:R-:W-:-:S06]  /*84a0*/  LOP3.LUT R23, R23, 0x80000000, R18, 0xf8, !PT ;  /* 0x8000000017177812 */ /* 0x000fcc00078ef812 */
[----:B------:R-:W0:Y:S02]  /*84b0*/  F2I.FTZ.U32.TRUNC.NTZ R23, R23 ;  /* 0x0000001700177305 */ /* 0x000e24000021f000 */
[----:B0-----:R-:W-:Y:S01]  /*84c0*/  STG.E desc[UR36][R4.64], R23 ;  /* 0x0000001704007986 */ /* 0x001fe2000c101924 */
[----:B------:R-:W-:Y:S05]  /*84d0*/  EXIT ;  /* 0x000000000000794d */ /* 0x000fea0003800000 */
.L_x_2795:
        /* <DEDUP_REMOVED lines=10> */
[----:B------:R-:W-:Y:S01]  /*8580*/  STG.E.U8 desc[UR36][R4.64], R3 ;  /* 0x0000000304007986 */ /* 0x000fe2000c101124 */
[----:B------:R-:W-:Y:S05]  /*8590*/  EXIT ;  /* 0x000000000000794d */ /* 0x000fea0003800000 */
.L_x_2807:
[----:B------:R-:W-:Y:S02]  /*85a0*/  ISETP.GE.U32.AND P0, PT, R24, 0x8000000, PT ;  /* 0x080000001800780c */ /* 0x000fe40003f06070 */
[----:B------:R-:W-:Y:S02]  /*85b0*/  CS2R R10, SRZ ;  /* 0x00000000000a7805 */ /* 0x000fe4000001ff00 */
[----:B------:R-:W-:-:S04]  /*85c0*/  FSEL R23, R22, R23, !P0 ;  /* 0x0000001716177208 */ /* 0x000fc80004000000 */
[----:B------:R-:W-:-:S05]  /*85d0*/  LOP3.LUT R23, R23, 0x80000000, R18, 0xf8, !PT ;  /* 0x8000000017177812 */ /* 0x000fca00078ef812 */
[----:B------:R-:W-:-:S06]  /*85e0*/  FMUL.FTZ R8, R23, 1 ;  /* 0x3f80000017087820 */ /* 0x000fcc0000410000 */
[----:B------:R-:W0:Y:S02]  /*85f0*/  F2F.F64.F32 R8, R8 ;  /* 0x0000000800087310 */ /* 0x000e240000201800 */
[----:B0-----:R-:W-:Y:S01]  /*8600*/  STG.E.128 desc[UR36][R4.64], R8 ;  /* 0x0000000804007986 */ /* 0x001fe2000c101d24 */
[----:B------:R-:W-:Y:S05]  /*8610*/  EXIT ;  /* 0x000000000000794d */ /* 0x000fea0003800000 */
.L_x_2806:
[----:B------:R-:W-:-:S09]  /*8620*/  UISETP.NE.AND UP0, UPT, UR4, 0xf, UPT ;  /* 0x0000000f0400788c */ /* 0x000fd2000bf05270 */
[----:B------:R-:W-:Y:S05]  /*8630*/  BRA.U !UP0, `(.L_x_2808) ;  /* 0x0000000108a07547 */ /* 0x000fea000b800000 */
[----:B------:R-:W-:-:S09]  /*8640*/  UISETP.NE.AND UP0, UPT, UR4, 0x17, UPT ;  /* 0x000000170400788c */ /* 0x000fd2000bf05270 */
[----:B------:R-:W-:Y:S05]  /*8650*/  BRA.U !UP0, `(.L_x_2809) ;  /* 0x0000000108907547 */ /* 0x000fea000b800000 */
[----:B------:R-:W-:-:S09]  /*8660*/  UISETP.NE.AND UP0, UPT, UR4, 0x18, UPT ;  /* 0x000000180400788c */ /* 0x000fd2000bf05270 */
[----:B------:R-:W-:Y:S05]  /*8670*/  BRA.U !UP0, `(.L_x_2810) ;  /* 0x0000000108447547 */ /* 0x000fea000b800000 */
.L_x_2788:
        /* <DEDUP_REMOVED lines=16> */
.L_x_2811:
[----:B------:R-:W-:Y:S05]  /*8780*/  EXIT ;  /* 0x000000000000794d */ /* 0x000fea0003800000 */
.L_x_2810:
        /* <DEDUP_REMOVED lines=14> */
.L_x_2812:
[----:B------:R-:W-:-:S05]  /*8870*/  LOP3.LUT R3, R0, 0x80, R3, 0xf8, !PT ;  /* 0x0000008000037812 */ /* 0x000fca00078ef803 */
[----:B------:R-:W-:Y:S01]  /*8880*/  STG.E.U8 desc[UR36][R4.64], R3 ;  /* 0x0000000304007986 */ /* 0x000fe2000c101124 */
[----:B------:R-:W-:Y:S05]  /*8890*/  EXIT ;  /* 0x000000000000794d */ /* 0x000fea0003800000 */
.L_x_2809:
[----:B------:R-:W-:Y:S01]  /*88a0*/  STG.E.U8 desc[UR36][R4.64], R2 ;  /* 0x0000000204007986 */ /* 0x000fe2000c101124 */
[----:B------:R-:W-:Y:S05]  /*88b0*/  EXIT ;  /* 0x000000000000794d */ /* 0x000fea0003800000 */
.L_x_2808:
[----:B------:R-:W-:-:S04]  /*88c0*/  ISETP.GE.U32.AND P0, PT, R24, 0x8000000, PT ;  /* 0x080000001800780c */ /* 0x000fc80003f06070 */
[----:B------:R-:W-:-:S04]  /*88d0*/  FSEL R23, R22, R23, !P0 ;  /* 0x0000001716177208 */ /* 0x000fc80004000000 */
[----:B------:R-:W-:-:S04]  /*88e0*/  LOP3.LUT R23, R23, 0x80000000, R18, 0xf8, !PT ;  /* 0x8000000017177812 */ /* 0x000fc800078ef812 */
[----:B------:R-:W-:-:S05]  /*88f0*/  F2FP.BF16.F32.PACK_AB R23, RZ, R23 ;  /* 0x00000017ff17723e */ /* 0x000fca00000010ff */
[----:B------:R-:W-:Y:S01]  /*8900*/  STG.E.U16 desc[UR36][R4.64], R23 ;  /* 0x0000001704007986 */ /* 0x000fe2000c101524 */
[----:B------:R-:W-:Y:S05]  /*8910*/  EXIT ;  /* 0x000000000000794d */ /* 0x000fea0003800000 */
.L_x_2813:
        /* <DEDUP_REMOVED lines=14> */
.L_x_7316:


//--------------------- .text._ZN2at6native27unrolled_elementwise_kernelINS0_11FillFunctorIN3c1011Float8_e5m2EEESt5arrayIPcLm1EELi4E23TrivialOffsetCalculatorILi0EjES9_ILi1EjENS0_6memory12LoadWithCastILi0EEENSC_13StoreWithCastILi1EEEEEviT_T0_T2_T3_T4_T5_ --------------------------
	.section	.text._ZN2at6native27unrolled_elementwise_kernelINS0_11FillFunctorIN3c1011Float8_e5m2EEESt5arrayIPcLm1EELi4E23TrivialOffsetCalculatorILi0EjES9_ILi1EjENS0_6memory12LoadWithCastILi0EEENSC_13StoreWithCastILi1EEEEEviT_T0_T2_T3_T4_T5_,"ax",@progbits
	.align	128
        .global         _ZN2at6native27unrolled_elementwise_kernelINS0_11FillFunctorIN3c1011Float8_e5m2EEESt5arrayIPcLm1EELi4E23TrivialOffsetCalculatorILi0EjES9_ILi1EjENS0_6memory12LoadWithCastILi0EEENSC_13StoreWithCastILi1EEEEEviT_T0_T2_T3_T4_T5_
        .type           _ZN2at6native27unrolled_elementwise_kernelINS0_11FillFunctorIN3c1011Float8_e5m2EEESt5arrayIPcLm1EELi4E23TrivialOffsetCalculatorILi0EjES9_ILi1EjENS0_6memory12LoadWithCastILi0EEENSC_13StoreWithCastILi1EEEEEviT_T0_T2_T3_T4_T5_,@function
        .size           _ZN2at6native27unrolled_elementwise_kernelINS0_11FillFunctorIN3c1011Float8_e5m2EEESt5arrayIPcLm1EELi4E23TrivialOffsetCalculatorILi0EjES9_ILi1EjENS0_6memory12LoadWithCastILi0EEENSC_13StoreWithCastILi1EEEEEviT_T0_T2_T3_T4_T5_,(.L_x_7317 - _ZN2at6native27unrolled_elementwise_kernelINS0_11FillFunctorIN3c1011Float8_e5m2EEESt5arrayIPcLm1EELi4E23TrivialOffsetCalculatorILi0EjES9_ILi1EjENS0_6memory12LoadWithCastILi0EEENSC_13StoreWithCastILi1EEEEEviT_T0_T2_T3_T4_T5_)
        .other          _ZN2at6native27unrolled_elementwise_kernelINS0_11FillFunctorIN3c1011Float8_e5m2EEESt5arrayIPcLm1EELi4E23TrivialOffsetCalculatorILi0EjES9_ILi1EjENS0_6memory12LoadWithCastILi0EEENSC_13StoreWithCastILi1EEEEEviT_T0_T2_T3_T4_T5_,@"STO_CUDA_ENTRY STV_DEFAULT"
_ZN2at6native27unrolled_elementwise_kernelINS0_11FillFunctorIN3c1011Float8_e5m2EEESt5arrayIPcLm1EELi4E23TrivialOffsetCalculatorILi0EjES9_ILi1EjENS0_6memory12LoadWithCastILi0EEENSC_13StoreWithCastILi1EEEEEviT_T0_T2_T3_T4_T5_:
.text._ZN2at6native27unrolled_elementwise_kernelINS0_11FillFunctorIN3c1011Float8_e5m2EEESt5arrayIPcLm1EELi4E23TrivialOffsetCalculatorILi0EjES9_ILi1EjENS0_6memory12LoadWithCastILi0EEENSC_13StoreWithCastILi1EEEEEviT_T0_T2_T3_T4_T5_:
        /* <DEDUP_REMOVED lines=30> */
[C---:B------:R-:W-:Y:S02]  /*01e0*/  IMAD.SHL.U32 R4, R18.reuse, 0x2000000, RZ ;  /* 0x0200000012047824 */ /* 0x040fe400078e00ff */
[----:B------:R-:W-:-:S03]  /*01f0*/  IMAD.SHL.U32 R0, R18, 0x100, RZ ;  /* 0x0000010012007824 */ /* 0x000fc600078e00ff */
[----:B------:R-:W-:-:S13]  /*0200*/  ISETP.GT.U32.AND P0, PT, R4, 0x7ffffff, PT ;  /* 0x07ffffff0400780c */ /* 0x000fda0003f04070 */
[----:B------:R-:W-:Y:S02]  /*0210*/  @!P0 LOP3.LUT R5, R0, 0x7f00, RZ, 0xc0, !PT ;  /* 0x00007f0000058812 */ /* 0x000fe400078ec0ff */
[----:B------:R-:W-:Y:S02]  /*0220*/  @P0 LEA.HI R4, R4, 0x70000000, RZ, 0x1c ;  /* 0x7000000004040811 */ /* 0x000fe400078fe0ff */
[----:B------:R-:W-:Y:S02]  /*0230*/  @!P0 LOP3.LUT R5, R5, 0x3f000000, RZ, 0xfc, !PT ;  /* 0x3f00000005058812 */ /* 0x000fe400078efcff */
[----:B------:R-:W-:-:S03]  /*0240*/  PRMT R0, R0, 0x9910, RZ ;  /* 0x0000991000007816 */ /* 0x000fc600000000ff */
[----:B------:R-:W-:Y:S01]  /*0250*/  @!P0 FADD.FTZ R5, R5, -0.5 ;  /* 0xbf00000005058421 */ /* 0x000fe20000010000 */
[----:B------:R-:W-:-:S05]  /*0260*/  @P0 FMUL.FTZ R5, R4, 1.9259299443872358531e-34 ;  /* 0x0780000004050820 */ /* 0x000fca0000410000 */
[----:B------:R-:W-:-:S04]  /*0270*/  LOP3.LUT R0, R5, 0x80000000, R0, 0xf8, !PT ;  /* 0x8000000005007812 */ /* 0x000fc800078ef800 */
[----:B------:R-:W0:Y:S02]  /*0280*/  F2I.FTZ.TRUNC.NTZ R5, R0 ;  /* 0x0000000000057305 */ /* 0x000e24000021f100 */
[----:B0-----:R4:W-:Y:S01]  /*0290*/  STG.E.U8 desc[UR36][R2.64], R5 ;  /* 0x0000000502007986 */ /* 0x0019e2000c101124 */
[----:B------:R-:W-:Y:S05]  /*02a0*/  BRA `(.L_x_2815) ;  /* 0x0000001400c87947 */ /* 0x000fea0003800000 */
.L_x_2819:
[C---:B------:R-:W-:Y:S02]  /*02b0*/  IMAD.SHL.U32 R0, R18.reuse, 0x2000000, RZ ;  /* 0x0200000012007824 */ /* 0x040fe400078e00ff */
[----:B------:R-:W-:-:S03]  /*02c0*/  IMAD.SHL.U32 R4, R18, 0x100, RZ ;  /* 0x0000010012047824 */ /* 0x000fc600078e00ff */
[----:B------:R-:W-:-:S13]  /*02d0*/  ISETP.GT.U32.AND P0, PT, R0, 0x7ffffff, PT ;  /* 0x07ffffff0000780c */ /* 0x000fda0003f04070 */
[----:B------:R-:W-:Y:S02]  /*02e0*/  @!P0 LOP3.LUT R5, R4, 0x7f00, RZ, 0xc0, !PT ;  /* 0x00007f0004058812 */ /* 0x000fe400078ec0ff */
[----:B------:R-:W-:Y:S02]  /*02f0*/  @P0 LEA.HI R6, R0, 0x70000000, RZ, 0x1c ;  /* 0x7000000000060811 */ /* 0x000fe400078fe0ff */
[----:B------:R-:W-:-:S05]  /*0300*/  @!P0 LOP3.LUT R5, R5, 0x3f000000, RZ, 0xfc, !PT ;  /* 0x3f00000005058812 */ /* 0x000fca00078efcff */
[----:B------:R-:W-:Y:S01]  /*0310*/  @!P0 FADD.FTZ R0, R5, -0.5 ;  /* 0xbf00000005008421 */ /* 0x000fe20000010000 */
[----:B------:R-:W-:Y:S01]  /*0320*/  @P0 FMUL.FTZ R0, R6, 1.9259299443872358531e-34 ;  /* 0x0780000006000820 */ /* 0x000fe20000410000 */
[----:B------:R-:W-:-:S04]  /*0330*/  PRMT R5, R4, 0x9910, RZ ;  /* 0x0000991004057816 */ /* 0x000fc800000000ff */
[----:B------:R-:W-:-:S04]  /*0340*/  LOP3.LUT R0, R0, 0x80000000, R5, 0xf8, !PT ;  /* 0x8000000000007812 */ /* 0x000fc800078ef805 */
[----:B------:R-:W0:Y:S02]  /*0350*/  F2I.S64.TRUNC R4, R0 ;  /* 0x0000000000047311 */ /* 0x000e24000020d900 */
[----:B0-----:R3:W-:Y:S01]  /*0360*/  STG.E.U8 desc[UR36][R2.64], R4 ;  /* 0x0000000402007986 */ /* 0x0017e2000c101124 */
[----:B------:R-:W-:Y:S05]  /*0370*/  BRA `(.L_x_2815) ;  /* 0x0000001400947947 */ /* 0x000fea0003800000 */
.L_x_2818:
[----:B------:R-:W-:-:S09]  /*0380*/  UISETP.NE.AND UP0, UPT, UR4, 0x2, UPT ;  /* 0x000000020400788c */ /* 0x000fd2000bf05270 */
[----:B------:R-:W-:Y:S05]  /*0390*/  BRA.U !UP0, `(.L_x_2821) ;  /* 0x0000000108787547 */ /* 0x000fea000b800000 */
[----:B------:R-:W-:-:S09]  /*03a0*/  UISETP.NE.AND UP0, UPT, UR4, 0x3, UPT ;  /* 0x000000030400788c */ /* 0x000fd2000bf05270 */
        /* <DEDUP_REMOVED lines=14> */
[----:B0-----:R0:W-:Y:S01]  /*0490*/  STG.E.64 desc[UR36][R2.64], R4 ;  /* 0x0000000402007986 */ /* 0x0011e2000c101b24 */
[----:B------:R-:W-:Y:S05]  /*04a0*/  BRA `(.L_x_2815) ;  /* 0x0000001400487947 */ /* 0x000fea0003800000 */
.L_x_2822:
        /* <DEDUP_REMOVED lines=10> */
[----:B------:R-:W0:Y:S02]  /*0550*/  F2I.FTZ.TRUNC.NTZ R5, R0 ;  /* 0x0000000000057305 */ /* 0x000e24000021f100 */
[----:B0-----:R1:W-:Y:S01]  /*0560*/  STG.E desc[UR36][R2.64], R5 ;  /* 0x0000000502007986 */ /* 0x0013e2000c101924 */
[----:B------:R-:W-:Y:S05]  /*0570*/  BRA `(.L_x_2815) ;  /* 0x0000001400147947 */ /* 0x000fea0003800000 */
.L_x_2821:
        /* <DEDUP_REMOVED lines=11> */
[----:B0-----:R2:W-:Y:S01]  /*0630*/  STG.E.U16 desc[UR36][R2.64], R5 ;  /* 0x0000000502007986 */ /* 0x0015e2000c101524 */
[----:B------:R-:W-:Y:S05]  /*0640*/  BRA `(.L_x_2815) ;  /* 0x0000001000e07947 */ /* 0x000fea0003800000 */
.L_x_2817:
[----:B------:R-:W-:-:S09]  /*0650*/  UISETP.GT.AND UP0, UPT, UR4, 0x6, UPT ;  /* 0x000000060400788c */ /* 0x000fd2000bf04270 */
[----:B------:R-:W-:Y:S05]  /*0660*/  BRA.U UP0, `(.L_x_2823) ;  /* 0x0000000100747547 */ /* 0x000fea000b800000 */
        /* <DEDUP_REMOVED lines=13> */
[----:B------:R-:W-:-:S05]  /*0740*/  LOP3.LUT R5, R0, 0x80000000, R5, 0xf8, !PT ;  /* 0x8000000000057812 */ /* 0x000fca00078ef805 */
[----:B------:R0:W-:Y:S01]  /*0750*/  STG.E desc[UR36][R2.64], R5 ;  /* 0x0000000502007986 */ /* 0x0001e2000c101924 */
[----:B------:R-:W-:Y:S05]  /*0760*/  BRA `(.L_x_2815) ;  /* 0x0000001000987947 */ /* 0x000fea0003800000 */
.L_x_2824:
        /* <DEDUP_REMOVED lines=10> */
[----:B------:R-:W-:-:S05]  /*0810*/  F2FP.F16.F32.PACK_AB R0, RZ, R0 ;  /* 0x00000000ff00723e */ /* 0x000fca00000000ff */
[----:B------:R0:W-:Y:S01]  /*0820*/  STG.E.U16 desc[UR36][R2.64], R0 ;  /* 0x0000000002007986 */ /* 0x0001e2000c101524 */
[----:B------:R-:W-:Y:S05]  /*0830*/  BRA `(.L_x_2815) ;  /* 0x0000001000647947 */ /* 0x000fea0003800000 */
.L_x_2823:
        /* <DEDUP_REMOVED lines=8> */
[----:B------:R-:W-:Y:S02]  /*08c0*/  ISETP.GT.U32.AND P0, PT, R0, 0x7ffffff, PT ;  /* 0x07ffffff0000780c */ /* 0x000fe40003f04070 */
[----:B------:R-:W-:-:S11]  /*08d0*/  PRMT R7, R4, 0x9910, RZ ;  /* 0x0000991004077816 */ /* 0x000fd600000000ff */
[----:B------:R-:W-:Y:S02]  /*08e0*/  @!P0 LOP3.LUT R5, R4, 0x7f00, RZ, 0xc0, !PT ;  /* 0x00007f0004058812 */ /* 0x000fe400078ec0ff */
[----:B------:R-:W-:Y:S02]  /*08f0*/  @P0 LEA.HI R6, R0, 0x70000000, RZ, 0x1c ;  /* 0x7000000000060811 */ /* 0x000fe400078fe0ff */
[----:B------:R-:W-:-:S05]  /*0900*/  @!P0 LOP3.LUT R5, R5, 0x3f000000, RZ, 0xfc, !PT ;  /* 0x3f00000005058812 */ /* 0x000fca00078efcff */
[----:B------:R-:W-:Y:S01]  /*0910*/  @!P0 FADD.FTZ R0, R5, -0.5 ;  /* 0xbf00000005008421 */ /* 0x000fe20000010000 */
[----:B------:R-:W-:Y:S01]  /*0920*/  @P0 FMUL.FTZ R0, R6, 1.9259299443872358531e-34 ;  /* 0x0780000006000820 */ /* 0x000fe20000410000 */
[----:B------:R-:W-:-:S04]  /*0930*/  IMAD.MOV.U32 R5, RZ, RZ, RZ ;  /* 0x000000ffff057224 */ /* 0x000fc800078e00ff */
[----:B------:R-:W-:-:S05]  /*0940*/  LOP3.LUT R4, R0, 0x80000000, R7, 0xf8, !PT ;  /* 0x8000000000047812 */ /* 0x000fca00078ef807 */
[----:B------:R0:W-:Y:S01]  /*0950*/  STG.E.64 desc[UR36][R2.64], R4 ;  /* 0x0000000402007986 */ /* 0x0001e2000c101b24 */
[----:B------:R-:W-:Y:S05]  /*0960*/  BRA `(.L_x_2815) ;  /* 0x0000001000187947 */ /* 0x000fea0003800000 */
.L_x_2826:
        /* <DEDUP_REMOVED lines=10> */
[----:B------:R-:W-:-:S04]  /*0a10*/  F2FP.F16.F32.PACK_AB R0, RZ, R0 ;  /* 0x00000000ff00723e */ /* 0x000fc800000000ff */
[----:B------:R-:W-:-:S05]  /*0a20*/  PRMT R0, R0, 0x5410, RZ ;  /* 0x0000541000007816 */ /* 0x000fca00000000ff */
[----:B------:R0:W-:Y:S01]  /*0a30*/  STG.E desc[UR36][R2.64], R0 ;  /* 0x0000000002007986 */ /* 0x0001e2000c101924 */
[----:B------:R-:W-:Y:S05]  /*0a40*/  BRA `(.L_x_2815) ;  /* 0x0000000c00e07947 */ /* 0x000fea0003800000 */
.L_x_2825:
        /* <DEDUP_REMOVED lines=10> */
[----:B------:R-:W-:-:S04]  /*0af0*/  FMUL.FTZ R0, R0, 1 ;  /* 0x3f80000000007820 */ /* 0x000fc80000410000 */
[----:B------:R-:W0:Y:S02]  /*0b00*/  F2F.F64.F32 R4, R0 ;  /* 0x0000000000047310 */ /* 0x000e240000201800 */
[----:B0-----:R5:W-:Y:S01]  /*0b10*/  STG.E.64 desc[UR36][R2.64], R4 ;  /* 0x0000000402007986 */ /* 0x001be2000c101b24 */
[----:B------:R-:W-:Y:S05]  /*0b20*/  BRA `(.L_x_2815) ;  /* 0x0000000c00a87947 */ /* 0x000fea0003800000 */
.L_x_2816:
        /* <DEDUP_REMOVED lines=8> */
[----:B------:R-:W-:-:S05]  /*0bb0*/  IMAD.SHL.U32 R4, R18, 0x2000000, RZ ;  /* 0x0200000012047824 */ /* 0x000fca00078e00ff */
[----:B------:R-:W-:-:S13]  /*0bc0*/  ISETP.GT.U32.AND P0, PT, R4, 0x7ffffff, PT ;  /* 0x07ffffff0400780c */ /* 0x000fda0003f04070 */
[----:B------:R-:W-:Y:S01]  /*0bd0*/  @!P0 IMAD.SHL.U32 R0, R18, 0x100, RZ ;  /* 0x0000010012008824 */ /* 0x000fe200078e00ff */
[----:B------:R-:W-:-:S04]  /*0be0*/  @P0 LEA.HI R4, R4, 0x70000000, RZ, 0x1c ;  /* 0x7000000004040811 */ /* 0x000fc800078fe0ff */
[----:B------:R-:W-:-:S04]  /*0bf0*/  @!P0 LOP3.LUT R0, R0, 0x7f00, RZ, 0xc0, !PT ;  /* 0x00007f0000008812 */ /* 0x000fc800078ec0ff */
[----:B------:R-:W-:-:S05]  /*0c00*/  @!P0 LOP3.LUT R0, R0, 0x3f000000, RZ, 0xfc, !PT ;  /* 0x3f00000000008812 */ /* 0x000fca00078efcff */
[----:B------:R-:W-:Y:S01]  /*0c10*/  @!P0 FADD.FTZ R0, R0, -0.5 ;  /* 0xbf00000000008421 */ /* 0x000fe20000010000 */
[----:B------:R-:W-:-:S05]  /*0c20*/  @P0 FMUL.FTZ R0, R4, 1.9259299443872358531e-34 ;  /* 0x0780000004000820 */ /* 0x000fca0000410000 */
[----:B------:R-:W-:-:S04]  /*0c30*/  LOP3.LUT P0, RZ, R0, 0x7fffffff, RZ, 0xc0, !PT ;  /* 0x7fffffff00ff7812 */ /* 0x000fc8000780c0ff */
[----:B------:R-:W-:-:S05]  /*0c40*/  SEL R5, RZ, 0x1, !P0 ;  /* 0x00000001ff057807 */ /* 0x000fca0004000000 */
[----:B------:R0:W-:Y:S01]  /*0c50*/  STG.E.U8 desc[UR36][R2.64], R5 ;  /* 0x0000000502007986 */ /* 0x0001e2000c101124 */
[----:B------:R-:W-:Y:S05]  /*0c60*/  BRA `(.L_x_2815) ;  /* 0x0000000c00587947 */ /* 0x000fea0003800000 */
.L_x_2829:
        /* <DEDUP_REMOVED lines=8> */
[----:B------:R-:W-:Y:S02]  /*0cf0*/  PRMT R5, R4, 0x9910, RZ ;  /* 0x0000991004057816 */ /* 0x000fe400000000ff */
[----:B------:R-:W-:Y:S02]  /*0d00*/  CS2R R6, SRZ ;  /* 0x0000000000067805 */ /* 0x000fe4000001ff00 */
[----:B------:R-:W-:-:S05]  /*0d10*/  LOP3.LUT R0, R0, 0x80000000, R5, 0xf8, !PT ;  /* 0x8000000000007812 */ /* 0x000fca00078ef805 */
[----:B------:R-:W-:-:S04]  /*0d20*/  FMUL.FTZ R0, R0, 1 ;  /* 0x3f80000000007820 */ /* 0x000fc80000410000 */
[----:B------:R-:W0:Y:S02]  /*0d30*/  F2F.F64.F32 R4, R0 ;  /* 0x0000000000047310 */ /* 0x000e240000201800 */
[----:B0-----:R0:W-:Y:S01]  /*0d40*/  STG.E.128 desc[UR36][R2.64], R4 ;  /* 0x0000000402007986 */ /* 0x0011e2000c101d24 */
[----:B------:R-:W-:Y:S05]  /*0d50*/  BRA `(.L_x_2815) ;  /* 0x0000000c001c7947 */ /* 0x000fea0003800000 */
.L_x_2828:
        /* <DEDUP_REMOVED lines=10> */
[----:B------:R-:W-:Y:S01]  /*0e00*/  @!P0 LOP3.LUT R5, R4, 0x7f00, RZ, 0xc0, !PT ;  /* 0x00007f0004058812 */ /* 0x000fe200078ec0ff */
[----:B------:R-:W-:Y:S01]  /*0e10*/  IMAD.MOV.U32 R4, RZ, RZ, 0x7f ;  /* 0x0000007fff047424 */ /* 0x000fe200078e00ff */
[----:B------:R-:W-:Y:S02]  /*0e20*/  @P0 LEA.HI R6, R0, 0x70000000, RZ, 0x1c ;  /* 0x7000000000060811 */ /* 0x000fe400078fe0ff */
[----:B------:R-:W-:-:S05]  /*0e30*/  @!P0 LOP3.LUT R5, R5, 0x3f000000, RZ, 0xfc, !PT ;  /* 0x3f00000005058812 */ /* 0x000fca00078efcff */
[----:B------:R-:W-:Y:S01]  /*0e40*/  @!P0 FADD.FTZ R0, R5, -0.5 ;  /* 0xbf00000005008421 */ /* 0x000fe20000010000 */
[----:B------:R-:W-:-:S05]  /*0e50*/  @P0 FMUL.FTZ R0, R6, 1.9259299443872358531e-34 ;  /* 0x0780000006000820 */ /* 0x000fca0000410000 */
[C---:B------:R-:W-:Y:S02]  /*0e60*/  LOP3.LUT R6, R0.reuse, 0x7fffffff, RZ, 0xc0, !PT ;  /* 0x7fffffff00067812 */ /* 0x040fe400078ec0ff */
[----:B------:R-:W-:Y:S02]  /*0e70*/  LOP3.LUT R7, R0, 0x80000000, R7, 0xf8, !PT ;  /* 0x8000000000077812 */ /* 0x000fe400078ef807 */
[----:B------:R-:W-:Y:S02]  /*0e80*/  ISETP.GT.U32.AND P0, PT, R6, 0x43efffff, PT ;  /* 0x43efffff0600780c */ /* 0x000fe40003f04070 */
[----:B------:R-:W-:-:S11]  /*0e90*/  SHF.R.U32.HI R5, RZ, 0x18, R7 ;  /* 0x00000018ff057819 */ /* 0x000fd60000011607 */
[----:B------:R-:W-:Y:S05]  /*0ea0*/  @P0 BRA `(.L_x_2832) ;  /* 0x0000000000180947 */ /* 0x000fea0003800000 */
[----:B------:R-:W-:-:S13]  /*0eb0*/  ISETP.GT.U32.AND P0, PT, R6, 0x3c7fffff, PT ;  /* 0x3c7fffff0600780c */ /* 0x000fda0003f04070 */
[----:B------:R-:W-:Y:S01]  /*0ec0*/  @P0 SHF.R.U32.HI R0, RZ, 0x14, R0 ;  /* 0x00000014ff000819 */ /* 0x000fe20000011600 */
[----:B------:R-:W-:-:S03]  /*0ed0*/  @!P0 FADD.FTZ R4, R6, 16384 ;  /* 0x4680000006048421 */ /* 0x000fc60000010000 */
[----:B------:R-:W-:-:S04]  /*0ee0*/  @P0 LOP3.LUT R0, R0, 0x1, RZ, 0xc0, !PT ;  /* 0x0000000100000812 */ /* 0x000fc800078ec0ff */
[----:B------:R-:W-:-:S04]  /*0ef0*/  @P0 IADD3 R0, PT, PT, R7, 0x407ffff, R0 ;  /* 0x0407ffff07000810 */ /* 0x000fc80007ffe000 */
[----:B------:R-:W-:-:S07]  /*0f00*/  @P0 SHF.R.U32.HI R4, RZ, 0x14, R0 ;  /* 0x00000014ff040819 */ /* 0x000fce0000011600 */
.L_x_2832:
[----:B------:R-:W-:-:S05]  /*0f10*/  LOP3.LUT R5, R4, 0x80, R5, 0xf8, !PT ;  /* 0x0000008004057812 */ /* 0x000fca00078ef805 */
[----:B------:R0:W-:Y:S01]  /*0f20*/  STG.E.U8 desc[UR36][R2.64], R5 ;  /* 0x0000000502007986 */ /* 0x0001e2000c101124 */
[----:B------:R-:W-:Y:S05]  /*0f30*/  BRA `(.L_x_2815) ;  /* 0x0000000800a47947 */ /* 0x000fea0003800000 */
.L_x_2831:
[----:B------:R0:W-:Y:S01]  /*0f40*/  STG.E.U8 desc[UR36][R2.64], R18 ;  /* 0x0000001202007986 */ /* 0x0001e2000c101124 */
[----:B------:R-:W-:Y:S05]  /*0f50*/  BRA `(.L_x_2815) ;  /* 0x00000008009c7947 */ /* 0x000fea0003800000 */
.L_x_2830:
        /* <DEDUP_REMOVED lines=10> */
[----:B------:R-:W-:-:S05]  /*1000*/  F2FP.BF16.F32.PACK_AB R0, RZ, R0 ;  /* 0x00000000ff00723e */ /* 0x000fca00000010ff */
[----:B------:R0:W-:Y:S01]  /*1010*/  STG.E.U16 desc[UR36][R2.64], R0 ;  /* 0x0000000002007986 */ /* 0x0001e2000c101524 */
[----:B------:R-:W-:Y:S05]  /*1020*/  BRA `(.L_x_2815) ;  /* 0x0000000800687947 */ /* 0x000fea0003800000 */
.L_x_2827:
        /* <DEDUP_REMOVED lines=18> */
[----:B------:R-:W0:Y:S02]  /*1150*/  F2I.FTZ.U32.TRUNC.NTZ R5, R0 ;  /* 0x0000000000057305 */ /* 0x000e24000021f000 */
[----:B0-----:R0:W-:Y:S01]  /*1160*/  STG.E.U16 desc[UR36][R2.64], R5 ;  /* 0x0000000502007986 */ /* 0x0011e2000c101524 */
[----:B------:R-:W-:Y:S05]  /*1170*/  BRA `(.L_x_2815) ;  /* 0x0000000800147947 */ /* 0x000fea0003800000 */
.L_x_2835:
        /* <DEDUP_REMOVED lines=8> */
[----:B------:R-:W-:-:S04]  /*1200*/  IMAD.MOV.U32 R4, RZ, RZ, 0x80 ;  /* 0x00000080ff047424 */ /* 0x000fc800078e00ff */
[----:B------:R-:W-:-:S04]  /*1210*/  LOP3.LUT R5, R0, 0x7fffffff, RZ, 0xc0, !PT ;  /* 0x7fffffff00057812 */ /* 0x000fc800078ec0ff */
[----:B------:R-:W-:-:S13]  /*1220*/  ISETP.GT.U32.AND P0, PT, R5, 0x437fffff, PT ;  /* 0x437fffff0500780c */ /* 0x000fda0003f04070 */
[----:B------:R-:W-:Y:S05]  /*1230*/  @P0 BRA `(.L_x_2836) ;  /* 0x0000000000440947 */ /* 0x000fea0003800000 */
[----:B------:R-:W-:Y:S02]  /*1240*/  ISETP.GT.U32.AND P0, PT, R5, 0x3bffffff, PT ;  /* 0x3bffffff0500780c */ /* 0x000fe40003f04070 */
[----:B------:R-:W-:-:S11]  /*1250*/  PRMT R7, R6, 0x9910, RZ ;  /* 0x0000991006077816 */ /* 0x000fd600000000ff */
[----:B------:R-:W-:Y:S05]  /*1260*/  @P0 BRA `(.L_x_2837) ;  /* 0x0000000000140947 */ /* 0x000fea0003800000 */
[----:B------:R-:W-:-:S05]  /*1270*/  FADD.FTZ R4, R5, 8192 ;  /* 0x4600000005047421 */ /* 0x000fca0000010000 */
[----:B------:R-:W-:Y:S02]  /*1280*/  LOP3.LUT P0, R5, R4, 0xff, RZ, 0xc0, !PT ;  /* 0x000000ff04057812 */ /* 0x000fe4000780c0ff */
[----:B------:R-:W-:-:S11]  /*1290*/  PRMT R4, RZ, 0x7610, R4 ;  /* 0x00007610ff047816 */ /* 0x000fd60000000004 */
[----:B------:R-:W-:Y:S05]  /*12a0*/  @!P0 BRA `(.L_x_2836) ;  /* 0x0000000000288947 */ /* 0x000fea0003800000 */
[----:B------:R-:W-:Y:S05]  /*12b0*/  BRA `(.L_x_2838) ;  /* 0x0000000000147947 */ /* 0x000fea0003800000 */
.L_x_2837:
[----:B------:R-:W-:-:S04]  /*12c0*/  SHF.R.U32.HI R4, RZ, 0x14, R0 ;  /* 0x00000014ff047819 */ /* 0x000fc80000011600 */
[----:B------:R-:W-:-:S04]  /*12d0*/  LOP3.LUT R5, R4, 0x1, RZ, 0xc0, !PT ;  /* 0x0000000104057812 */ /* 0x000fc800078ec0ff */
[----:B------:R-:W-:-:S04]  /*12e0*/  IADD3 R5, PT, PT, R0, 0x487ffff, R5 ;  /* 0x0487ffff00057810 */ /* 0x000fc80007ffe005 */
[----:B------:R-:W-:-:S04]  /*12f0*/  SHF.R.U32.HI R5, RZ, 0x14, R5 ;  /* 0x00000014ff057819 */ /* 0x000fc80000011605 */
[----:B------:R-:W-:-:S07]  /*1300*/  LOP3.LUT R5, R5, 0xff, RZ, 0xc0, !PT ;  /* 0x000000ff05057812 */ /* 0x000fce00078ec0ff */
.L_x_2838:
[----:B------:R-:W-:-:S04]  /*1310*/  LOP3.LUT R0, R0, R7, RZ, 0xfc, !PT ;  /* 0x0000000700007212 */ /* 0x000fc800078efcff */
[----:B------:R-:W-:-:S04]  /*1320*/  SHF.R.U32.HI R0, RZ, 0x18, R0 ;  /* 0x00000018ff007819 */ /* 0x000fc80000011600 */
[----:B------:R-:W-:-:S04]  /*1330*/  LOP3.LUT R0, R5, 0x80, R0, 0xf8, !PT ;  /* 0x0000008005007812 */ /* 0x000fc800078ef800 */
[----:B------:R-:W-:-:S07]  /*1340*/  PRMT R4, R0, 0x7610, R4 ;  /* 0x0000761000047816 */ /* 0x000fce0000000004 */
.L_x_2836:
[----:B------:R0:W-:Y:S01]  /*1350*/  STG.E.U8 desc[UR36][R2.64], R4 ;  /* 0x0000000402007986 */ /* 0x0001e2000c101124 */
[----:B------:R-:W-:Y:S05]  /*1360*/  BRA `(.L_x_2815) ;  /* 0x0000000400987947 */ /* 0x000fea0003800000 */
.L_x_2834:
        /* <DEDUP_REMOVED lines=20> */
.L_x_2840:
[----:B------:R-:W-:-:S04]  /*14b0*/  SHF.R.U32.HI R4, RZ, 0x15, R0 ;  /* 0x00000015ff047819 */ /* 0x000fc80000011600 */
[----:B------:R-:W-:-:S04]  /*14c0*/  LOP3.LUT R5, R4, 0x1, RZ, 0xc0, !PT ;  /* 0x0000000104057812 */ /* 0x000fc800078ec0ff */
[----:B------:R-:W-:-:S04]  /*14d0*/  IADD3 R5, PT, PT, R0, 0x88fffff, R5 ;  /* 0x088fffff00057810 */ /* 0x000fc80007ffe005 */
[----:B------:R-:W-:-:S04]  /*14e0*/  SHF.R.U32.HI R5, RZ, 0x15, R5 ;  /* 0x00000015ff057819 */ /* 0x000fc80000011605 */
[----:B------:R-:W-:-:S07]  /*14f0*/  LOP3.LUT R5, R5, 0xff, RZ, 0xc0, !PT ;  /* 0x000000ff05057812 */ /* 0x000fce00078ec0ff */
.L_x_2841:
[----:B------:R-:W-:-:S04]  /*1500*/  LOP3.LUT R0, R0, R7, RZ, 0xfc, !PT ;  /* 0x0000000700007212 */ /* 0x000fc800078efcff */
[----:B------:R-:W-:-:S04]  /*1510*/  SHF.R.U32.HI R0, RZ, 0x18, R0 ;  /* 0x00000018ff007819 */ /* 0x000fc80000011600 */
[----:B------:R-:W-:-:S04]  /*1520*/  LOP3.LUT R0, R5, 0x80, R0, 0xf8, !PT ;  /* 0x0000008005007812 */ /* 0x000fc800078ef800 */
[----:B------:R-:W-:-:S07]  /*1530*/  PRMT R4, R0, 0x7610, R4 ;  /* 0x0000761000047816 */ /* 0x000fce0000000004 */
.L_x_2839:
[----:B------:R0:W-:Y:S01]  /*1540*/  STG.E.U8 desc[UR36][R2.64], R4 ;  /* 0x0000000402007986 */ /* 0x0001e2000c101124 */
[----:B------:R-:W-:Y:S05]  /*1550*/  BRA `(.L_x_2815) ;  /* 0x00000004001c7947 */ /* 0x000fea0003800000 */
.L_x_2833:
[----:B------:R-:W-:-:S09]  /*1560*/  UISETP.NE.AND UP0, UPT, UR4, 0x1c, UPT ;  /* 0x0000001c0400788c */ /* 0x000fd2000bf05270 */
[----:B------:R-:W-:Y:S05]  /*1570*/  BRA.U !UP0, `(.L_x_2842) ;  /* 0x0000000108e47547 */ /* 0x000fea000b800000 */
[----:B------:R-:W-:-:S09]  /*1580*/  UISETP.NE.AND UP0, UPT, UR4, 0x1d, UPT ;  /* 0x0000001d0400788c */ /* 0x000fd2000bf05270 */
[----:B------:R-:W-:Y:S05]  /*1590*/  BRA.U !UP0, `(.L_x_2843) ;  /* 0x0000000108a87547 */ /* 0x000fea000b800000 */
[----:B------:R-:W-:-:S09]  /*15a0*/  UISETP.NE.AND UP0, UPT, UR4, 0x2c, UPT ;  /* 0x0000002c0400788c */ /* 0x000fd2000bf05270 */
[----:B------:R-:W-:Y:S05]  /*15b0*/  BRA.U !UP0, `(.L_x_2844) ;  /* 0x0000000108447547 */ /* 0x000fea000b800000 */
.L_x_2820:
        /* <DEDUP_REMOVED lines=16> */
.L_x_2845:
[----:B------:R-:W-:Y:S05]  /*16c0*/  BRA `(.L_x_2815) ;  /* 0x0000000000c07947 */ /* 0x000fea0003800000 */
.L_x_2844:
        /* <DEDUP_REMOVED lines=21> */
.L_x_2846:
[----:B------:R0:W-:Y:S01]  /*1820*/  STG.E.U8 desc[UR36][R2.64], R4 ;  /* 0x0000000402007986 */ /* 0x0001e2000c101124 */
[----:B------:R-:W-:Y:S05]  /*1830*/  BRA `(.L_x_2815) ;  /* 0x0000000000647947 */ /* 0x000fea0003800000 */
.L_x_2843:
        /* <DEDUP_REMOVED lines=10> */
[----:B------:R-:W0:Y:S02]  /*18e0*/  F2I.U64.TRUNC R4, R0 ;  /* 0x0000000000047311 */ /* 0x000e24000020d800 */
[----:B0-----:R0:W-:Y:S01]  /*18f0*/  STG.E.64 desc[UR36][R2.64], R4 ;  /* 0x0000000402007986 */ /* 0x0011e2000c101b24 */
[----:B------:R-:W-:Y:S05]  /*1900*/  BRA `(.L_x_2815) ;  /* 0x0000000000307947 */ /* 0x000fea0003800000 */
.L_x_2842:
        /* <DEDUP_REMOVED lines=11> */
[----:B0-----:R0:W-:Y:S02]  /*19c0*/  STG.E desc[UR36][R2.64], R5 ;  /* 0x0000000502007986 */ /* 0x0011e4000c101924 */
.L_x_2815:
[----:B------:R-:W-:Y:S05]  /*19d0*/  BSYNC.RECONVERGENT B6 ;  /* 0x0000000000067941 */ /* 0x000fea0003800200 */
.L_x_2814:
        /* <DEDUP_REMOVED lines=22> */
[----:B------:R-:W-:-:S13]  /*1b40*/  ISETP.GE.U32.AND P0, PT, R0, 0x8000000, PT ;  /* 0x080000000000780c */ /* 0x000fda0003f06070 */
[----:B------:R-:W-:Y:S02]  /*1b50*/  @!P0 LOP3.LUT R5, R4, 0x7f00, RZ, 0xc0, !PT ;  /* 0x00007f0004058812 */ /* 0x000fe400078ec0ff */
[----:B------:R-:W-:Y:S02]  /*1b60*/  @P0 LEA.HI R0, R0, 0x70000000, RZ, 0x1c ;  /* 0x7000000000000811 */ /* 0x000fe400078fe0ff */
[----:B------:R-:W-:Y:S02]  /*1b70*/  @!P0 LOP3.LUT R5, R5, 0x3f000000, RZ, 0xfc, !PT ;  /* 0x3f00000005058812 */ /* 0x000fe400078efcff */
[----:B------:R-:W-:Y:S01]  /*1b80*/  PRMT R4, R4, 0x9910, RZ ;  /* 0x0000991004047816 */ /* 0x000fe200000000ff */
[----:B------:R-:W-:Y:S02]  /*1b90*/  @P0 FMUL.FTZ R0, R0, 1.9259299443872358531e-34 ;  /* 0x0780000000000820 */ /* 0x000fe40000410000 */
[----:B------:R-:W-:Y:S02]  /*1ba0*/  @!P0 FADD.FTZ R0, R5, -0.5 ;  /* 0xbf00000005008421 */ /* 0x000fe40000010000 */
[----:B------:R-:W-:-:S05]  /*1bb0*/  IMAD.MOV.U32 R5, RZ, RZ, R4 ;  /* 0x000000ffff057224 */ /* 0x000fca00078e0004 */
[----:B------:R-:W-:-:S04]  /*1bc0*/  LOP3.LUT R0, R0, 0x80000000, R5, 0xf8, !PT ;  /* 0x8000000000007812 */ /* 0x000fc800078ef805 */
[----:B------:R-:W0:Y:S02]  /*1bd0*/  F2I.FTZ.TRUNC.NTZ R5, R0 ;  /* 0x0000000000057305 */ /* 0x000e24000021f100 */
[----:B0-----:R0:W-:Y:S01]  /*1be0*/  STG.E.U8 desc[UR36][R2.64], R5 ;  /* 0x0000000502007986 */ /* 0x0011e2000c101124 */
[----:B------:R-:W-:Y:S05]  /*1bf0*/  BRA `(.L_x_2854) ;  /* 0x0000001800087947 */ /* 0x000fea0003800000 */
.L_x_2852:
        /* <DEDUP_REMOVED lines=11> */
[----:B------:R-:W0:Y:S02]  /*1cb0*/  F2I.S64.TRUNC R4, R0 ;  /* 0x0000000000047311 */ /* 0x000e24000020d900 */
[----:B0-----:R0:W-:Y:S01]  /*1cc0*/  STG.E.U8 desc[UR36][R2.64], R4 ;  /* 0x0000000402007986 */ /* 0x0011e2000c101124 */
[----:B------:R-:W-:Y:S05]  /*1cd0*/  BRA `(.L_x_2854) ;  /* 0x0000001400d07947 */ /* 0x000fea0003800000 */
.L_x_2851:
        /* <DEDUP_REMOVED lines=18> */
[----:B0-----:R0:W-:Y:S01]  /*1e00*/  STG.E.64 desc[UR36][R2.64], R4 ;  /* 0x0000000402007986 */ /* 0x0011e2000c101b24 */
[----:B------:R-:W-:Y:S05]  /*1e10*/  BRA `(.L_x_2854) ;  /* 0x0000001400807947 */ /* 0x000fea0003800000 */
.L_x_2856:
        /* <DEDUP_REMOVED lines=12> */
[----:B0-----:R0:W-:Y:S01]  /*1ee0*/  STG.E desc[UR36][R2.64], R5 ;  /* 0x0000000502007986 */ /* 0x0011e2000c101924 */
[----:B------:R-:W-:Y:S05]  /*1ef0*/  BRA `(.L_x_2854) ;  /* 0x0000001400487947 */ /* 0x000fea0003800000 */
.L_x_2855:
        /* <DEDUP_REMOVED lines=12> */
[----:B0-----:R0:W-:Y:S01]  /*1fc0*/  STG.E.U16 desc[UR36][R2.64], R5 ;  /* 0x0000000502007986 */ /* 0x0011e2000c101524 */
[----:B------:R-:W-:Y:S05]  /*1fd0*/  BRA `(.L_x_2854) ;  /* 0x0000001400107947 */ /* 0x000fea0003800000 */
.L_x_2850:
        /* <DEDUP_REMOVED lines=16> */
[----:B------:R-:W-:-:S05]  /*20e0*/  LOP3.LUT R5, R0, 0x80000000, R5, 0xf8, !PT ;  /* 0x8000000000057812 */ /* 0x000fca00078ef805 */
[----:B------:R0:W-:Y:S01]  /*20f0*/  STG.E desc[UR36][R2.64], R5 ;  /* 0x0000000502007986 */ /* 0x0001e2000c101924 */
[----:B------:R-:W-:Y:S05]  /*2100*/  BRA `(.L_x_2854) ;  /* 0x0000001000c47947 */ /* 0x000fea0003800000 */
.L_x_2858:
        /* <DEDUP_REMOVED lines=11> */
[----:B------:R-:W-:-:S05]  /*21c0*/  F2FP.F16.F32.PACK_AB R0, RZ, R0 ;  /* 0x00000000ff00723e */ /* 0x000fca00000000ff */
[----:B------:R0:W-:Y:S01]  /*21d0*/  STG.E.U16 desc[UR36][R2.64], R0 ;  /* 0x0000000002007986 */ /* 0x0001e2000c101524 */
[----:B------:R-:W-:Y:S05]  /*21e0*/  BRA `(.L_x_2854) ;  /* 0x00000010008c7947 */ /* 0x000fea0003800000 */
.L_x_2857:
        /* <DEDUP_REMOVED lines=8> */
[----:B------:R-:W-:Y:S02]  /*2270*/  ISETP.GE.U32.AND P0, PT, R0, 0x8000000, PT ;  /* 0x080000000000780c */ /* 0x000fe40003f06070 */
[----:B------:R-:W-:-:S11]  /*2280*/  PRMT R7, R4, 0x9910, RZ ;  /* 0x0000991004077816 */ /* 0x000fd600000000ff */
[----:B------:R-:W-:Y:S02]  /*2290*/  @!P0 LOP3.LUT R5, R4, 0x7f00, RZ, 0xc0, !PT ;  /* 0x00007f0004058812 */ /* 0x000fe400078ec0ff */
[----:B------:R-:W-:Y:S02]  /*22a0*/  @P0 LEA.HI R0, R0, 0x70000000, RZ, 0x1c ;  /* 0x7000000000000811 */ /* 0x000fe400078fe0ff */
[----:B------:R-:W-:-:S03]  /*22b0*/  @!P0 LOP3.LUT R5, R5, 0x3f000000, RZ, 0xfc, !PT ;  /* 0x3f00000005058812 */ /* 0x000fc600078efcff */
[----:B------:R-:W-:Y:S02]  /*22c0*/  @P0 FMUL.FTZ R0, R0, 1.9259299443872358531e-34 ;  /* 0x0780000000000820 */ /* 0x000fe40000410000 */
[----:B------:R-:W-:Y:S01]  /*22d0*/  @!P0 FADD.FTZ R0, R5, -0.5 ;  /* 0xbf00000005008421 */ /* 0x000fe20000010000 */
[----:B------:R-:W-:-:S04]  /*22e0*/  IMAD.MOV.U32 R5, RZ, RZ, RZ ;  /* 0x000000ffff057224 */ /* 0x000fc800078e00ff */
[----:B------:R-:W-:-:S05]  /*22f0*/  LOP3.LUT R4, R0, 0x80000000, R7, 0xf8, !PT ;  /* 0x8000000000047812 */ /* 0x000fca00078ef807 */
[----:B------:R0:W-:Y:S01]  /*2300*/  STG.E.64 desc[UR36][R2.64], R4 ;  /* 0x0000000402007986 */ /* 0x0001e2000c101b24 */
[----:B------:R-:W-:Y:S05]  /*2310*/  BRA `(.L_x_2854) ;  /* 0x0000001000407947 */ /* 0x000fea0003800000 */
.L_x_2860:
        /* <DEDUP_REMOVED lines=11> */
[----:B------:R-:W-:-:S04]  /*23d0*/  F2FP.F16.F32.PACK_AB R0, RZ, R0 ;  /* 0x00000000ff00723e */ /* 0x000fc800000000ff */
[----:B------:R-:W-:-:S05]  /*23e0*/  PRMT R0, R0, 0x5410, RZ ;  /* 0x0000541000007816 */ /* 0x000fca00000000ff */
[----:B------:R0:W-:Y:S01]  /*23f0*/  STG.E desc[UR36][R2.64], R0 ;  /* 0x0000000002007986 */ /* 0x0001e2000c101924 */
[----:B------:R-:W-:Y:S05]  /*2400*/  BRA `(.L_x_2854) ;  /* 0x0000001000047947 */ /* 0x000fea0003800000 */
.L_x_2859:
        /* <DEDUP_REMOVED lines=11> */
[----:B------:R-:W-:-:S04]  /*24c0*/  FMUL.FTZ R0, R0, 1 ;  /* 0x3f80000000007820 */ /* 0x000fc80000410000 */
[----:B------:R-:W0:Y:S02]  /*24d0*/  F2F.F64.F32 R4, R0 ;  /* 0x0000000000047310 */ /* 0x000e240000201800 */
[----:B0-----:R0:W-:Y:S01]  /*24e0*/  STG.E.64 desc[UR36][R2.64], R4 ;  /* 0x0000000402007986 */ /* 0x0011e2000c101b24 */
[----:B------:R-:W-:Y:S05]  /*24f0*/  BRA `(.L_x_2854) ;  /* 0x0000000c00c87947 */ /* 0x000fea0003800000 */
.L_x_2849:
        /* <DEDUP_REMOVED lines=9> */
[----:B------:R-:W-:-:S13]  /*2590*/  ISETP.GE.U32.AND P0, PT, R0, 0x8000000, PT ;  /* 0x080000000000780c */ /* 0x000fda0003f06070 */
[----:B------:R-:W-:Y:S01]  /*25a0*/  @!P0 IMAD.SHL.U32 R4, R18, 0x100, RZ ;  /* 0x0000010012048824 */ /* 0x000fe200078e00ff */
[----:B------:R-:W-:-:S04]  /*25b0*/  @P0 LEA.HI R0, R0, 0x70000000, RZ, 0x1c ;  /* 0x7000000000000811 */ /* 0x000fc800078fe0ff */
[----:B------:R-:W-:Y:S01]  /*25c0*/  @!P0 LOP3.LUT R4, R4, 0x7f00, RZ, 0xc0, !PT ;  /* 0x00007f0004048812 */ /* 0x000fe200078ec0ff */
[----:B------:R-:W-:-:S03]  /*25d0*/  @P0 FMUL.FTZ R0, R0, 1.9259299443872358531e-34 ;  /* 0x0780000000000820 */ /* 0x000fc60000410000 */
[----:B------:R-:W-:-:S05]  /*25e0*/  @!P0 LOP3.LUT R4, R4, 0x3f000000, RZ, 0xfc, !PT ;  /* 0x3f00000004048812 */ /* 0x000fca00078efcff */
[----:B------:R-:W-:-:S05]  /*25f0*/  @!P0 FADD.FTZ R0, R4, -0.5 ;  /* 0xbf00000004008421 */ /* 0x000fca0000010000 */
[----:B------:R-:W-:-:S04]  /*2600*/  LOP3.LUT P0, RZ, R0, 0x7fffffff, RZ, 0xc0, !PT ;  /* 0x7fffffff00ff7812 */ /* 0x000fc8000780c0ff */
[----:B------:R-:W-:-:S05]  /*2610*/  SEL R5, RZ, 0x1, !P0 ;  /* 0x00000001ff057807 */ /* 0x000fca0004000000 */
[----:B------:R0:W-:Y:S01]  /*2620*/  STG.E.U8 desc[UR36][R2.64], R5 ;  /* 0x0000000502007986 */ /* 0x0001e2000c101124 */
[----:B------:R-:W-:Y:S05]  /*2630*/  BRA `(.L_x_2854) ;  /* 0x0000000c00787947 */ /* 0x000fea0003800000 */
.L_x_2863:
[C---:B------:R-:W-:Y:S01]  /*2640*/  IMAD.SHL.U32 R0, R18.reuse, 0x2000000, RZ ;  /* 0x0200000012007824 */ /* 0x040fe200078e00ff */
[----:B------:R-:W-:Y:S01]  /*2650*/  CS2R R6, SRZ ;  /* 0x0000000000067805 */ /* 0x000fe2000001ff00 */
        /* <DEDUP_REMOVED lines=12> */
[----:B0-----:R1:W-:Y:S01]  /*2720*/  STG.E.128 desc[UR36][R2.64], R4 ;  /* 0x0000000402007986 */ /* 0x0013e2000c101d24 */
[----:B------:R-:W-:Y:S05]  /*2730*/  BRA `(.L_x_2854) ;  /* 0x0000000c00387947 */ /* 0x000fea0003800000 */
.L_x_2862:
        /* <DEDUP_REMOVED lines=10> */
[----:B------:R-:W-:Y:S01]  /*27e0*/  @!P0 LOP3.LUT R5, R4, 0x7f00, RZ, 0xc0, !PT ;  /* 0x00007f0004058812 */ /* 0x000fe200078ec0ff */
[----:B------:R-:W-:Y:S01]  /*27f0*/  IMAD.MOV.U32 R4, RZ, RZ, 0x7f ;  /* 0x0000007fff047424 */ /* 0x000fe200078e00ff */
[----:B------:R-:W-:Y:S02]  /*2800*/  @P0 LEA.HI R0, R0, 0x70000000, RZ, 0x1c ;  /* 0x7000000000000811 */ /* 0x000fe400078fe0ff */
[----:B------:R-:W-:-:S03]  /*2810*/  @!P0 LOP3.LUT R5, R5, 0x3f000000, RZ, 0xfc, !PT ;  /* 0x3f00000005058812 */ /* 0x000fc600078efcff */
[----:B------:R-:W-:Y:S02]  /*2820*/  @P0 FMUL.FTZ R0, R0, 1.9259299443872358531e-34 ;  /* 0x0780000000000820 */ /* 0x000fe40000410000 */
[----:B------:R-:W-:-:S05]  /*2830*/  @!P0 FADD.FTZ R0, R5, -0.5 ;  /* 0xbf00000005008421 */ /* 0x000fca0000010000 */
        /* <DEDUP_REMOVED lines=11> */
.L_x_2866:
[----:B------:R-:W-:-:S05]  /*28f0*/  LOP3.LUT R5, R4, 0x80, R5, 0xf8, !PT ;  /* 0x0000008004057812 */ /* 0x000fca00078ef805 */
[----:B------:R2:W-:Y:S01]  /*2900*/  STG.E.U8 desc[UR36][R2.64], R5 ;  /* 0x0000000502007986 */ /* 0x0005e2000c101124 */
[----:B------:R-:W-:Y:S05]  /*2910*/  BRA `(.L_x_2854) ;  /* 0x0000000800c07947 */ /* 0x000fea0003800000 */
.L_x_2865:
[----:B------:R3:W-:Y:S01]  /*2920*/  STG.E.U8 desc[UR36][R2.64], R18 ;  /* 0x0000001202007986 */ /* 0x0007e2000c101124 */
[----:B------:R-:W-:Y:S05]  /*2930*/  BRA `(.L_x_2854) ;  /* 0x0000000800b87947 */ /* 0x000fea0003800000 */
.L_x_2864:
        /* <DEDUP_REMOVED lines=11> */
[----:B------:R-:W-:-:S05]  /*29f0*/  F2FP.BF16.F32.PACK_AB R0, RZ, R0 ;  /* 0x00000000ff00723e */ /* 0x000fca00000010ff */
[----:B------:R4:W-:Y:S01]  /*2a00*/  STG.E.U16 desc[UR36][R2.64], R0 ;  /* 0x0000000002007986 */ /* 0x0009e2000c101524 */
[----:B------:R-:W-:Y:S05]  /*2a10*/  BRA `(.L_x_2854) ;  /* 0x0000000800807947 */ /* 0x000fea0003800000 */
.L_x_2861:
        /* <DEDUP_REMOVED lines=19> */
[----:B------:R-:W0:Y:S02]  /*2b50*/  F2I.FTZ.U32.TRUNC.NTZ R5, R0 ;  /* 0x0000000000057305 */ /* 0x000e24000021f000 */
[----:B0-----:R0:W-:Y:S01]  /*2b60*/  STG.E.U16 desc[UR36][R2.64], R5 ;  /* 0x0000000502007986 */ /* 0x0011e2000c101524 */
[----:B------:R-:W-:Y:S05]  /*2b70*/  BRA `(.L_x_2854) ;  /* 0x0000000800287947 */ /* 0x000fea0003800000 */
.L_x_2869:
[C---:B------:R-:W-:Y:S02]  /*2b80*/  IMAD.SHL.U32 R0, R18.reuse, 0x2000000, RZ ;  /* 0x0200000012007824 */ /* 0x040fe400078e00ff */
[----:B------:R-:W-:-:S03]  /*2b90*/  IMAD.SHL.U32 R7, R18, 0x100, RZ ;  /* 0x0000010012077824 */ /* 0x000fc600078e00ff */
[----:B------:R-:W-:-:S13]  /*2ba0*/  ISETP.GE.U32.AND P0, PT, R0, 0x8000000, PT ;  /* 0x080000000000780c */ /* 0x000fda0003f06070 */
[----:B------:R-:W-:Y:S02]  /*2bb0*/  @!P0 LOP3.LUT R4, R7, 0x7f00, RZ, 0xc0, !PT ;  /* 0x00007f0007048812 */ /* 0x000fe400078ec0ff */
[----:B------:R-:W-:Y:S02]  /*2bc0*/  @P0 LEA.HI R0, R0, 0x70000000, RZ, 0x1c ;  /* 0x7000000000000811 */ /* 0x000fe400078fe0ff */
[----:B------:R-:W-:-:S03]  /*2bd0*/  @!P0 LOP3.LUT R4, R4, 0x3f000000, RZ, 0xfc, !PT ;  /* 0x3f00000004048812 */ /* 0x000fc600078efcff */
[----:B------:R-:W-:Y:S02]  /*2be0*/  @P0 FMUL.FTZ R0, R0, 1.9259299443872358531e-34 ;  /* 0x0780000000000820 */ /* 0x000fe40000410000 */
[----:B------:R-:W-:Y:S01]  /*2bf0*/  @!P0 FADD.FTZ R0, R4, -0.5 ;  /* 0xbf00000004008421 */ /* 0x000fe20000010000 */
[----:B------:R-:W-:-:S04]  /*2c00*/  IMAD.MOV.U32 R4, RZ, RZ, 0x80 ;  /* 0x00000080ff047424 */ /* 0x000fc800078e00ff */
[----:B------:R-:W-:-:S04]  /*2c10*/  LOP3.LUT R6, R0, 0x7fffffff, RZ, 0xc0, !PT ;  /* 0x7fffffff00067812 */ /* 0x000fc800078ec0ff */
[----:B------:R-:W-:-:S13]  /*2c20*/  ISETP.GT.U32.AND P0, PT, R6, 0x437fffff, PT ;  /* 0x437fffff0600780c */ /* 0x000fda0003f04070 */
[----:B------:R-:W-:Y:S05]  /*2c30*/  @P0 BRA `(.L_x_2870) ;  /* 0x0000000000480947 */ /* 0x000fea0003800000 */
[----:B------:R-:W-:Y:S01]  /*2c40*/  ISETP.GE.U32.AND P0, PT, R6, 0x3c000000, PT ;  /* 0x3c0000000600780c */ /* 0x000fe20003f06070 */
[----:B------:R-:W0:Y:S01]  /*2c50*/  LDCU.U8 UR4, c[0x0][0x384] ;  /* 0x00007080ff0477ac */ /* 0x000e220008000000 */
[----:B------:R-:W-:-:S11]  /*2c60*/  PRMT R7, R7, 0x9910, RZ ;  /* 0x0000991007077816 */ /* 0x000fd600000000ff */
[----:B------:R-:W-:-:S04]  /*2c70*/  @P0 SHF.R.U32.HI R4, RZ, 0x14, R0 ;  /* 0x00000014ff040819 */ /* 0x000fc80000011600 */
[----:B------:R-:W-:Y:S01]  /*2c80*/  @P0 LOP3.LUT R5, R4, 0x1, RZ, 0xc0, !PT ;  /* 0x0000000104050812 */ /* 0x000fe200078ec0ff */
[----:B0-----:R-:W-:-:S03]  /*2c90*/  IMAD.U32 R18, RZ, RZ, UR4 ;  /* 0x00000004ff127e24 */ /* 0x001fc6000f8e00ff */
        /* <DEDUP_REMOVED lines=8> */
.L_x_2871:
[----:B------:R-:W-:-:S04]  /*2d20*/  LOP3.LUT R0, R0, R7, RZ, 0xfc, !PT ;  /* 0x0000000700007212 */ /* 0x000fc800078efcff */
[----:B------:R-:W-:-:S04]  /*2d30*/  SHF.R.U32.HI R0, RZ, 0x18, R0 ;  /* 0x00000018ff007819 */ /* 0x000fc80000011600 */
[----:B------:R-:W-:-:S04]  /*2d40*/  LOP3.LUT R0, R5, 0x80, R0, 0xf8, !PT ;  /* 0x0000008005007812 */ /* 0x000fc800078ef800 */
[----:B------:R-:W-:-:S07]  /*2d50*/  PRMT R4, R0, 0x7610, R4 ;  /* 0x0000761000047816 */ /* 0x000fce0000000004 */
.L_x_2870:
[----:B------:R0:W-:Y:S01]  /*2d60*/  STG.E.U8 desc[UR36][R2.64], R4 ;  /* 0x0000000402007986 */ /* 0x0001e2000c101124 */
[----:B------:R-:W-:Y:S05]  /*2d70*/  BRA `(.L_x_2854) ;  /* 0x0000000400a87947 */ /* 0x000fea0003800000 */
.L_x_2868:
        /* <DEDUP_REMOVED lines=26> */
.L_x_2873:
[----:B------:R-:W-:-:S04]  /*2f20*/  LOP3.LUT R0, R0, R7, RZ, 0xfc, !PT ;  /* 0x0000000700007212 */ /* 0x000fc800078efcff */
[----:B------:R-:W-:-:S04]  /*2f30*/  SHF.R.U32.HI R0, RZ, 0x18, R0 ;  /* 0x00000018ff007819 */ /* 0x000fc80000011600 */
[----:B------:R-:W-:-:S04]  /*2f40*/  LOP3.LUT R0, R5, 0x80, R0, 0xf8, !PT ;  /* 0x0000008005007812 */ /* 0x000fc800078ef800 */
[----:B------:R-:W-:-:S07]  /*2f50*/  PRMT R4, R0, 0x7610, R4 ;  /* 0x0000761000047816 */ /* 0x000fce0000000004 */
.L_x_2872:
[----:B------:R5:W-:Y:S01]  /*2f60*/  STG.E.U8 desc[UR36][R2.64], R4 ;  /* 0x0000000402007986 */ /* 0x000be2000c101124 */
[----:B------:R-:W-:Y:S05]  /*2f70*/  BRA `(.L_x_2854) ;  /* 0x0000000400287947 */ /* 0x000fea0003800000 */
.L_x_2867:
        /* <DEDUP_REMOVED lines=28> */
.L_x_2876:
[----:B------:R0:W-:Y:S01]  /*3140*/  STG.E.U8 desc[UR36][R2.64], R4 ;  /* 0x0000000402007986 */ /* 0x0001e2000c101124 */
[----:B------:R-:W-:Y:S05]  /*3150*/  BRA `(.L_x_2854) ;  /* 0x0000000000b07947 */ /* 0x000fea0003800000 */
.L_x_2853:
        /* <DEDUP_REMOVED lines=16> */
.L_x_2877:
[----:B------:R-:W-:Y:S05]  /*3260*/  BRA `(.L_x_2854) ;  /* 0x00000000006c7947 */ /* 0x000fea0003800000 */
.L_x_2875:
        /* <DEDUP_REMOVED lines=11> */
[----:B------:R-:W0:Y:S02]  /*3320*/  F2I.U64.TRUNC R4, R0 ;  /* 0x0000000000047311 */ /* 0x000e24000020d800 */
[----:B0-----:R0:W-:Y:S01]  /*3330*/  STG.E.64 desc[UR36][R2.64], R4 ;  /* 0x0000000402007986 */ /* 0x0011e2000c101b24 */
[----:B------:R-:W-:Y:S05]  /*3340*/  BRA `(.L_x_2854) ;  /* 0x0000000000347947 */ /* 0x000fea0003800000 */
.L_x_2874:
        /* <DEDUP_REMOVED lines=12> */
[----:B0-----:R0:W-:Y:S02]  /*3410*/  STG.E desc[UR36][R2.64], R5 ;  /* 0x0000000502007986 */ /* 0x0011e4000c101924 */
.L_x_2854:
        /* <DEDUP_REMOVED lines=34> */
.L_x_2881:
        /* <DEDUP_REMOVED lines=14> */
.L_x_2880:
        /* <DEDUP_REMOVED lines=20> */
.L_x_2885:
        /* <DEDUP_REMOVED lines=14> */
.L_x_2884:
        /* <DEDUP_REMOVED lines=14> */
.L_x_2879:
        /* <DEDUP_REMOVED lines=19> */
.L_x_2887:
        /* <DEDUP_REMOVED lines=14> */
.L_x_2886:
        /* <DEDUP_REMOVED lines=19> */
.L_x_2889:
        /* <DEDUP_REMOVED lines=15> */
.L_x_2888:
        /* <DEDUP_REMOVED lines=15> */
.L_x_2878:
        /* <DEDUP_REMOVED lines=20> */
.L_x_2892:
        /* <DEDUP_REMOVED lines=16> */
.L_x_2891:
[----:B------:R-:W-:-:S09]  /*4180*/  UISETP.NE.AND UP0, UPT, UR4, 0xf, UPT ;  /* 0x0000000f0400788c */ /* 0x000fd2000bf05270 */
[----:B------:R-:W-:Y:S05]  /*4190*/  BRA.U !UP0, `(.L_x_2893) ;  /* 0x0000000108807547 */ /* 0x000fea000b800000 */
[----:B------:R-:W-:-:S09]  /*41a0*/  UISETP.NE.AND UP0, UPT, UR4, 0x17, UPT ;  /* 0x000000170400788c */ /* 0x000fd2000bf05270 */
[----:B------:R-:W-:Y:S05]  /*41b0*/  BRA.U !UP0, `(.L_x_2894) ;  /* 0x0000000108707547 */ /* 0x000fea000b800000 */
[----:B------:R-:W-:-:S09]  /*41c0*/  UISETP.NE.AND UP0, UPT, UR4, 0x18, UPT ;  /* 0x000000180400788c */ /* 0x000fd2000bf05270 */
[----:B------:R-:W-:Y:S05]  /*41d0*/  BRA.U UP0, `(.L_x_2882) ;  /* 0x0000000900907547 */ /* 0x000fea000b800000 */
[C---:B------:R-:W-:Y:S01]  /*41e0*/  IMAD.SHL.U32 R0, R18.reuse, 0x2000000, RZ ;  /* 0x0200000012007824 */ /* 0x040fe200078e00ff */
[----:B------:R-:W-:Y:S01]  /*41f0*/  BSSY.RECONVERGENT B0, `(.L_x_2895) ;  /* 0x0000015000007945 */ /* 0x000fe20003800200 */
        /* <DEDUP_REMOVED lines=20> */
.L_x_2896:
[----:B------:R-:W-:Y:S05]  /*4340*/  BSYNC.RECONVERGENT B0 ;  /* 0x0000000000007941 */ /* 0x000fea0003800200 */
.L_x_2895:
[----:B------:R-:W-:-:S05]  /*4350*/  LOP3.LUT R5, R4, 0x80, R5, 0xf8, !PT ;  /* 0x0000008004057812 */ /* 0x000fca00078ef805 */
[----:B------:R1:W-:Y:S01]  /*4360*/  STG.E.U8 desc[UR36][R2.64], R5 ;  /* 0x0000000502007986 */ /* 0x0003e2000c101124 */
[----:B------:R-:W-:Y:S05]  /*4370*/  BRA `(.L_x_2883) ;  /* 0x0000000800d87947 */ /* 0x000fea0003800000 */
.L_x_2894:
[----:B------:R2:W-:Y:S01]  /*4380*/  STG.E.U8 desc[UR36][R2.64], R18 ;  /* 0x0000001202007986 */ /* 0x0005e2000c101124 */
[----:B------:R-:W-:Y:S05]  /*4390*/  BRA `(.L_x_2883) ;  /* 0x0000000800d07947 */ /* 0x000fea0003800000 */
.L_x_2893:
        /* <DEDUP_REMOVED lines=14> */
.L_x_2890:
        /* <DEDUP_REMOVED lines=22> */
.L_x_2899:
[C---:B------:R-:W-:Y:S01]  /*45e0*/  IMAD.SHL.U32 R0, R18.reuse, 0x2000000, RZ ;  /* 0x0200000012007824 */ /* 0x040fe200078e00ff */
[----:B------:R-:W-:Y:S01]  /*45f0*/  BSSY.RECONVERGENT B0, `(.L_x_2900) ;  /* 0x000001e000007945 */ /* 0x000fe20003800200 */
        /* <DEDUP_REMOVED lines=25> */
.L_x_2902:
[----:B------:R-:W-:-:S04]  /*4790*/  LOP3.LUT R0, R0, R7, RZ, 0xfc, !PT ;  /* 0x0000000700007212 */ /* 0x000fc800078efcff */
[----:B------:R-:W-:-:S04]  /*47a0*/  SHF.R.U32.HI R0, RZ, 0x18, R0 ;  /* 0x00000018ff007819 */ /* 0x000fc80000011600 */
[----:B------:R-:W-:-:S04]  /*47b0*/  LOP3.LUT R0, R5, 0x80, R0, 0xf8, !PT ;  /* 0x0000008005007812 */ /* 0x000fc800078ef800 */
[----:B------:R-:W-:-:S07]  /*47c0*/  PRMT R4, R0, 0x7610, R4 ;  /* 0x0000761000047816 */ /* 0x000fce0000000004 */
.L_x_2901:
[----:B------:R-:W-:Y:S05]  /*47d0*/  BSYNC.RECONVERGENT B0 ;  /* 0x0000000000007941 */ /* 0x000fea0003800200 */
.L_x_2900:
[----:B------:R0:W-:Y:S01]  /*47e0*/  STG.E.U8 desc[UR36][R2.64], R4 ;  /* 0x0000000402007986 */ /* 0x0001e2000c101124 */
[----:B------:R-:W-:Y:S05]  /*47f0*/  BRA `(.L_x_2883) ;  /* 0x0000000400b87947 */ /* 0x000fea0003800000 */
.L_x_2898:
        /* <DEDUP_REMOVED lines=27> */
.L_x_2905:
[----:B------:R-:W-:-:S04]  /*49b0*/  LOP3.LUT R0, R0, R7, RZ, 0xfc, !PT ;  /* 0x0000000700007212 */ /* 0x000fc800078efcff */
[----:B------:R-:W-:-:S04]  /*49c0*/  SHF.R.U32.HI R0, RZ, 0x18, R0 ;  /* 0x00000018ff007819 */ /* 0x000fc80000011600 */
[----:B------:R-:W-:-:S04]  /*49d0*/  LOP3.LUT R0, R5, 0x80, R0, 0xf8, !PT ;  /* 0x0000008005007812 */ /* 0x000fc800078ef800 */
[----:B------:R-:W-:-:S07]  /*49e0*/  PRMT R4, R0, 0x7610, R4 ;  /* 0x0000761000047816 */ /* 0x000fce0000000004 */
.L_x_2904:
[----:B------:R-:W-:Y:S05]  /*49f0*/  BSYNC.RECONVERGENT B0 ;  /* 0x0000000000007941 */ /* 0x000fea0003800200 */
.L_x_2903:
[----:B------:R0:W-:Y:S01]  /*4a00*/  STG.E.U8 desc[UR36][R2.64], R4 ;  /* 0x0000000402007986 */ /* 0x0001e2000c101124 */
[----:B------:R-:W-:Y:S05]  /*4a10*/  BRA `(.L_x_2883) ;  /* 0x0000000400307947 */ /* 0x000fea0003800000 */
.L_x_2897:
        /* <DEDUP_REMOVED lines=32> */
.L_x_2882:
        /* <DEDUP_REMOVED lines=16> */
.L_x_2908:
[----:B------:R-:W-:Y:S05]  /*4d20*/  BRA `(.L_x_2883) ;  /* 0x00000000006c7947 */ /* 0x000fea0003800000 */
.L_x_2907:
        /* <DEDUP_REMOVED lines=14> */
.L_x_2906:
        /* <DEDUP_REMOVED lines=13> */
.L_x_2883:
[----:B------:R-:W-:-:S07]  /*4ee0*/  VIADD R19, R19, 0x80 ;  /* 0x0000008013137836 */ /* 0x000fce0000000000 */
.L_x_2848:
[----:B------:R-:W-:Y:S05]  /*4ef0*/  BSYNC.RECONVERGENT B6 ;  /* 0x0000000000067941 */ /* 0x000fea0003800200 */
.L_x_2847:
        /* <DEDUP_REMOVED lines=27> */
[----:B------:R-:W-:-:S05]  /*50b0*/  @!P0 FADD.FTZ R0, R4, -0.5 ;  /* 0xbf00000004008421 */ /* 0x000fca0000010000 */
[----:B------:R-:W-:-:S04]  /*50c0*/  LOP3.LUT R0, R0, 0x80000000, R5, 0xf8, !PT ;  /* 0x8000000000007812 */ /* 0x000fc800078ef805 */
[----:B------:R-:W0:Y:S02]  /*50d0*/  F2I.FTZ.TRUNC.NTZ R5, R0 ;  /* 0x0000000000057305 */ /* 0x000e24000021f100 */
[----:B0-----:R-:W-:Y:S01]  /*50e0*/  STG.E.U8 desc[UR36][R2.64], R5 ;  /* 0x0000000502007986 */ /* 0x001fe2000c101124 */
[----:B------:R-:W-:Y:S05]  /*50f0*/  EXIT ;  /* 0x000000000000794d */ /* 0x000fea0003800000 */
.L_x_2912:
        /* <DEDUP_REMOVED lines=10> */
[----:B------:R-:W0:Y:S02]  /*51a0*/  F2I.S64.TRUNC R4, R0 ;  /* 0x0000000000047311 */ /* 0x000e24000020d900 */
[----:B0-----:R-:W-:Y:S01]  /*51b0*/  STG.E.U8 desc[UR36][R2.64], R4 ;  /* 0x0000000402007986 */ /* 0x001fe2000c101124 */
[----:B------:R-:W-:Y:S05]  /*51c0*/  EXIT ;  /* 0x000000000000794d */ /* 0x000fea0003800000 */
.L_x_2911:
        /* <DEDUP_REMOVED lines=17> */
[----:B0-----:R-:W-:Y:S01]  /*52e0*/  STG.E.64 desc[UR36][R2.64], R4 ;  /* 0x0000000402007986 */ /* 0x001fe2000c101b24 */
[----:B------:R-:W-:Y:S05]  /*52f0*/  EXIT ;  /* 0x000000000000794d */ /* 0x000fea0003800000 */
.L_x_2915:
        /* <DEDUP_REMOVED lines=11> */
[----:B0-----:R-:W-:Y:S01]  /*53b0*/  STG.E desc[UR36][R2.64], R5 ;  /* 0x0000000502007986 */ /* 0x001fe2000c101924 */
[----:B------:R-:W-:Y:S05]  /*53c0*/  EXIT ;  /* 0x000000000000794d */ /* 0x000fea0003800000 */
.L_x_2914:
        /* <DEDUP_REMOVED lines=11> */
[----:B0-----:R-:W-:Y:S01]  /*5480*/  STG.E.U16 desc[UR36][R2.64], R5 ;  /* 0x0000000502007986 */ /* 0x001fe2000c101524 */
[----:B------:R-:W-:Y:S05]  /*5490*/  EXIT ;  /* 0x000000000000794d */ /* 0x000fea0003800000 */
.L_x_2910:
        /* <DEDUP_REMOVED lines=15> */
[----:B------:R-:W-:-:S05]  /*5590*/  LOP3.LUT R5, R0, 0x80000000, R5, 0xf8, !PT ;  /* 0x8000000000057812 */ /* 0x000fca00078ef805 */
[----:B------:R-:W-:Y:S01]  /*55a0*/  STG.E desc[UR36][R2.64], R5 ;  /* 0x0000000502007986 */ /* 0x000fe2000c101924 */
[----:B------:R-:W-:Y:S05]  /*55b0*/  EXIT ;  /* 0x000000000000794d */ /* 0x000fea0003800000 */
.L_x_2917:
        /* <DEDUP_REMOVED lines=10> */
[----:B------:R-:W-:-:S05]  /*5660*/  F2FP.F16.F32.PACK_AB R0, RZ, R0 ;  /* 0x00000000ff00723e */ /* 0x000fca00000000ff */
[----:B------:R-:W-:Y:S01]  /*5670*/  STG.E.U16 desc[UR36][R2.64], R0 ;  /* 0x0000000002007986 */ /* 0x000fe2000c101524 */
[----:B------:R-:W-:Y:S05]  /*5680*/  EXIT ;  /* 0x000000000000794d */ /* 0x000fea0003800000 */
.L_x_2916:
[----:B------:R-:W-:-:S09]  /*5690*/  UISETP.NE.AND UP0, UPT, UR4, 0x7, UPT ;  /* 0x000000070400788c */ /* 0x000fd2000bf05270 */
[----:B------:R-:W-:Y:S05]  /*56a0*/  BRA.U !UP0, `(.L_x_2918) ;  /* 0x00000001087c7547 */ /* 0x000fea000b800000 */
[----:B------:R-:W-:-:S09]  /*56b0*/  UISETP.NE.AND UP0, UPT, UR4, 0x8, UPT ;  /* 0x000000080400788c */ /* 0x000fd2000bf05270 */
[----:B------:R-:W-:Y:S05]  /*56c0*/  BRA.U !UP0, `(.L_x_2919) ;  /* 0x00000001083c7547 */ /* 0x000fea000b800000 */
[----:B------:R-:W-:-:S09]  /*56d0*/  UISETP.NE.AND UP0, UPT, UR4, 0x9, UPT ;  /* 0x000000090400788c */ /* 0x000fd2000bf05270 */
[----:B------:R-:W-:Y:S05]  /*56e0*/  BRA.U UP0, `(.L_x_2913) ;  /* 0x0000000d00bc7547 */ /* 0x000fea000b800000 */
[C---:B------:R-:W-:Y:S02]  /*56f0*/  IMAD.SHL.U32 R0, R18.reuse, 0x2000000, RZ ;  /* 0x0200000012007824 */ /* 0x040fe400078e00ff */
[----:B------:R-:W-:Y:S02]  /*5700*/  IMAD.SHL.U32 R18, R18, 0x100, RZ ;  /* 0x0000010012127824 */ /* 0x000fe400078e00ff */
[----:B------:R-:W-:Y:S01]  /*5710*/  IMAD.MOV.U32 R5, RZ, RZ, RZ ;  /* 0x000000ffff057224 */ /* 0x000fe200078e00ff */
        /* <DEDUP_REMOVED lines=8> */
[----:B------:R-:W-:Y:S01]  /*57a0*/  STG.E.64 desc[UR36][R2.64], R4 ;  /* 0x0000000402007986 */ /* 0x000fe2000c101b24 */
[----:B------:R-:W-:Y:S05]  /*57b0*/  EXIT ;  /* 0x000000000000794d */ /* 0x000fea0003800000 */
.L_x_2919:
        /* <DEDUP_REMOVED lines=10> */
[----:B------:R-:W-:-:S04]  /*5860*/  F2FP.F16.F32.PACK_AB R0, RZ, R0 ;  /* 0x00000000ff00723e */ /* 0x000fc800000000ff */
[----:B------:R-:W-:-:S05]  /*5870*/  PRMT R0, R0, 0x5410, RZ ;  /* 0x0000541000007816 */ /* 0x000fca00000000ff */
[----:B------:R-:W-:Y:S01]  /*5880*/  STG.E desc[UR36][R2.64], R0 ;  /* 0x0000000002007986 */ /* 0x000fe2000c101924 */
[----:B------:R-:W-:Y:S05]  /*5890*/  EXIT ;  /* 0x000000000000794d */ /* 0x000fea0003800000 */
.L_x_2918:
        /* <DEDUP_REMOVED lines=10> */
[----:B------:R-:W-:-:S04]  /*5940*/  FMUL.FTZ R0, R0, 1 ;  /* 0x3f80000000007820 */ /* 0x000fc80000410000 */
[----:B------:R-:W0:Y:S02]  /*5950*/  F2F.F64.F32 R4, R0 ;  /* 0x0000000000047310 */ /* 0x000e240000201800 */
[----:B0-----:R-:W-:Y:S01]  /*5960*/  STG.E.64 desc[UR36][R2.64], R4 ;  /* 0x0000000402007986 */ /* 0x001fe2000c101b24 */
[----:B------:R-:W-:Y:S05]  /*5970*/  EXIT ;  /* 0x000000000000794d */ /* 0x000fea0003800000 */
.L_x_2909:
        /* <DEDUP_REMOVED lines=18> */
[----:B------:R-:W-:Y:S01]  /*5aa0*/  STG.E.U8 desc[UR36][R2.64], R5 ;  /* 0x0000000502007986 */ /* 0x000fe2000c101124 */
[----:B------:R-:W-:Y:S05]  /*5ab0*/  EXIT ;  /* 0x000000000000794d */ /* 0x000fea0003800000 */
.L_x_2922:
[C---:B------:R-:W-:Y:S01]  /*5ac0*/  IMAD.SHL.U32 R0, R18.reuse, 0x2000000, RZ ;  /* 0x0200000012007824 */ /* 0x040fe200078e00ff */
[----:B------:R-:W-:Y:S01]  /*5ad0*/  CS2R R6, SRZ ;  /* 0x0000000000067805 */ /* 0x000fe2000001ff00 */
        /* <DEDUP_REMOVED lines=11> */
[----:B0-----:R-:W-:Y:S01]  /*5b90*/  STG.E.128 desc[UR36][R2.64], R4 ;  /* 0x0000000402007986 */ /* 0x001fe2000c101d24 */
[----:B------:R-:W-:Y:S05]  /*5ba0*/  EXIT ;  /* 0x000000000000794d */ /* 0x000fea0003800000 */
.L_x_2921:
        /* <DEDUP_REMOVED lines=16> */
[----:B------:R-:W-:-:S04]  /*5cb0*/  IMAD.MOV.U32 R4, RZ, RZ, 0x7f ;  /* 0x0000007fff047424 */ /* 0x000fc800078e00ff */
        /* <DEDUP_REMOVED lines=11> */
.L_x_2926:
[----:B------:R-:W-:Y:S05]  /*5d70*/  BSYNC.RECONVERGENT B0 ;  /* 0x0000000000007941 */ /* 0x000fea0003800200 */
.L_x_2925:
[----:B------:R-:W-:-:S05]  /*5d80*/  LOP3.LUT R5, R4, 0x80, R5, 0xf8, !PT ;  /* 0x0000008004057812 */ /* 0x000fca00078ef805 */
[----:B------:R-:W-:Y:S01]  /*5d90*/  STG.E.U8 desc[UR36][R2.64], R5 ;  /* 0x0000000502007986 */ /* 0x000fe2000c101124 */
[----:B------:R-:W-:Y:S05]  /*5da0*/  EXIT ;  /* 0x000000000000794d */ /* 0x000fea0003800000 */
.L_x_2924:
[----:B------:R-:W-:Y:S01]  /*5db0*/  STG.E.U8 desc[UR36][R2.64], R18 ;  /* 0x0000001202007986 */ /* 0x000fe2000c101124 */
[----:B------:R-:W-:Y:S05]  /*5dc0*/  EXIT ;  /* 0x000000000000794d */ /* 0x000fea0003800000 */
.L_x_2923:
        /* <DEDUP_REMOVED lines=10> */
[----:B------:R-:W-:-:S05]  /*5e70*/  F2FP.BF16.F32.PACK_AB R0, RZ, R0 ;  /* 0x00000000ff00723e */ /* 0x000fca00000010ff */
[----:B------:R-:W-:Y:S01]  /*5e80*/  STG.E.U16 desc[UR36][R2.64], R0 ;  /* 0x0000000002007986 */ /* 0x000fe2000c101524 */
[----:B------:R-:W-:Y:S05]  /*5e90*/  EXIT ;  /* 0x000000000000794d */ /* 0x000fea0003800000 */
.L_x_2920:
        /* <DEDUP_REMOVED lines=18> */
[----:B------:R-:W0:Y:S02]  /*5fc0*/  F2I.FTZ.U32.TRUNC.NTZ R5, R0 ;  /* 0x0000000000057305 */ /* 0x000e24000021f000 */
[----:B0-----:R-:W-:Y:S01]  /*5fd0*/  STG.E.U16 desc[UR36][R2.64], R5 ;  /* 0x0000000502007986 */ /* 0x001fe2000c101524 */
[----:B------:R-:W-:Y:S05]  /*5fe0*/  EXIT ;  /* 0x000000000000794d */ /* 0x000fea0003800000 */
.L_x_2929:
        /* <DEDUP_REMOVED lines=13> */
[----:B------:R-:W-:Y:S02]  /*60c0*/  ISETP.GE.U32.AND P0, PT, R6, 0x3c000000, PT ;  /* 0x3c0000000600780c */ /* 0x000fe40003f06070 */
[----:B------:R-:W-:-:S11]  /*60d0*/  PRMT R7, R18, 0x9910, RZ ;  /* 0x0000991012077816 */ /* 0x000fd600000000ff */
        /* <DEDUP_REMOVED lines=10> */
.L_x_2932:
[----:B------:R-:W-:-:S04]  /*6180*/  LOP3.LUT R0, R0, R7, RZ, 0xfc, !PT ;  /* 0x0000000700007212 */ /* 0x000fc800078efcff */
[----:B------:R-:W-:-:S04]  /*6190*/  SHF.R.U32.HI R0, RZ, 0x18, R0 ;  /* 0x00000018ff007819 */ /* 0x000fc80000011600 */
[----:B------:R-:W-:-:S04]  /*61a0*/  LOP3.LUT R0, R5, 0x80, R0, 0xf8, !PT ;  /* 0x0000008005007812 */ /* 0x000fc800078ef800 */
[----:B------:R-:W-:-:S07]  /*61b0*/  PRMT R4, R0, 0x7610, R4 ;  /* 0x0000761000047816 */ /* 0x000fce0000000004 */
.L_x_2931:
[----:B------:R-:W-:Y:S05]  /*61c0*/  BSYNC.RECONVERGENT B0 ;  /* 0x0000000000007941 */ /* 0x000fea0003800200 */
.L_x_2930:
[----:B------:R-:W-:Y:S01]  /*61d0*/  STG.E.U8 desc[UR36][R2.64], R4 ;  /* 0x0000000402007986 */ /* 0x000fe2000c101124 */
[----:B------:R-:W-:Y:S05]  /*61e0*/  EXIT ;  /* 0x000000000000794d */ /* 0x000fea0003800000 */
.L_x_2928:
        /* <DEDUP_REMOVED lines=25> */
.L_x_2935:
[----:B------:R-:W-:-:S04]  /*6380*/  LOP3.LUT R0, R0, R7, RZ, 0xfc, !PT ;  /* 0x0000000700007212 */ /* 0x000fc800078efcff */
[----:B------:R-:W-:-:S04]  /*6390*/  SHF.R.U32.HI R0, RZ, 0x18, R0 ;  /* 0x00000018ff007819 */ /* 0x000fc80000011600 */
[----:B------:R-:W-:-:S04]  /*63a0*/  LOP3.LUT R0, R5, 0x80, R0, 0xf8, !PT ;  /* 0x0000008005007812 */ /* 0x000fc800078ef800 */
[----:B------:R-:W-:-:S07]  /*63b0*/  PRMT R4, R0, 0x7610, R4 ;  /* 0x0000761000047816 */ /* 0x000fce0000000004 */
.L_x_2934:
[----:B------:R-:W-:Y:S05]  /*63c0*/  BSYNC.RECONVERGENT B0 ;  /* 0x0000000000007941 */ /* 0x000fea0003800200 */
.L_x_2933:
[----:B------:R-:W-:Y:S01]  /*63d0*/  STG.E.U8 desc[UR36][R2.64], R4 ;  /* 0x0000000402007986 */ /* 0x000fe2000c101124 */
[----:B------:R-:W-:Y:S05]  /*63e0*/  EXIT ;  /* 0x000000000000794d */ /* 0x000fea0003800000 */
.L_x_2927:
        /* <DEDUP_REMOVED lines=31> */
.L_x_2913:
        /* <DEDUP_REMOVED lines=16> */
.L_x_2938:
[----:B------:R-:W-:Y:S05]  /*66e0*/  EXIT ;  /* 0x000000000000794d */ /* 0x000fea0003800000 */
.L_x_2937:
        /* <DEDUP_REMOVED lines=10> */
[----:B------:R-:W0:Y:S02]  /*6790*/  F2I.U64.TRUNC R4, R0 ;  /* 0x0000000000047311 */ /* 0x000e24000020d800 */
[----:B0-----:R-:W-:Y:S01]  /*67a0*/  STG.E.64 desc[UR36][R2.64], R4 ;  /* 0x0000000402007986 */ /* 0x001fe2000c101b24 */
[----:B------:R-:W-:Y:S05]  /*67b0*/  EXIT ;  /* 0x000000000000794d */ /* 0x000fea0003800000 */
.L_x_2936:
        /* <DEDUP_REMOVED lines=11> */
[----:B0-----:R-:W-:Y:S01]  /*6870*/  STG.E desc[UR36][R2.64], R5 ;  /* 0x0000000502007986 */ /* 0x001fe2000c101924 */
[----:B------:R-:W-:Y:S05]  /*6880*/  EXIT ;  /* 0x000000000000794d */ /* 0x000fea0003800000 */
.L_x_2939:
        /* <DEDUP_REMOVED lines=15> */
.L_x_7317:


//--------------------- .text._ZN2at6native18elementwise_kernelILi128ELi4EZNS0_22gpu_kernel_impl_nocastINS0_11FillFunctorIN3c1011Float8_e5m2EEEEEvRNS_18TensorIteratorBaseERKT_EUliE_EEviT1_ --------------------------
	.section	.text._ZN2at6native18elementwise_kernelILi128ELi4EZNS0_22gpu_kernel_impl_nocastINS0_11FillFunctorIN3c1011Float8_e5m2EEEEEvRNS_18TensorIteratorBaseERKT_EUliE_EEviT1_,"ax",@progbits
	.align	128
        .global         _ZN2at6native18elementwise_kernelILi128ELi4EZNS0_22gpu_kernel_impl_nocastINS0_11FillFunctorIN3c1011Float8_e5m2EEEEEvRNS_18TensorIteratorBaseERKT_EUliE_EEviT1_
        .type           _ZN2at6native18elementwise_kernelILi128ELi4EZNS0_22gpu_kernel_impl_nocastINS0_11FillFunctorIN3c1011Float8_e5m2EEEEEvRNS_18TensorIteratorBaseERKT_EUliE_EEviT1_,@function
        .size           _ZN2at6native18elementwise_kernelILi128ELi4EZNS0_22gpu_kernel_impl_nocastINS0_11FillFunctorIN3c1011Float8_e5m2EEEEEvRNS_18TensorIteratorBaseERKT_EUliE_EEviT1_,(.L_x_7318 - _ZN2at6native18elementwise_kernelILi128ELi4EZNS0_22gpu_kernel_impl_nocastINS0_11FillFunctorIN3c1011Float8_e5m2EEEEEvRNS_18TensorIteratorBaseERKT_EUliE_EEviT1_)
        .other          _ZN2at6native18elementwise_kernelILi128ELi4EZNS0_22gpu_kernel_impl_nocastINS0_11FillFunctorIN3c1011Float8_e5m2EEEEEvRNS_18TensorIteratorBaseERKT_EUliE_EEviT1_,@"STO_CUDA_ENTRY STV_DEFAULT"
_ZN2at6native18elementwise_kernelILi128ELi4EZNS0_22gpu_kernel_impl_nocastINS0_11FillFunctorIN3c1011Float8_e5m2EEEEEvRNS_18TensorIteratorBaseERKT_EUliE_EEviT1_:
.text._ZN2at6native18elementwise_kernelILi128ELi4EZNS0_22gpu_kernel_impl_nocastINS0_11FillFunctorIN3c1011Float8_e5m2EEEEEvRNS_18TensorIteratorBaseERKT_EUliE_EEviT1_:
        /* <DEDUP_REMOVED lines=16> */
.L_x_2940:
        /* <DEDUP_REMOVED lines=282> */
.L_x_2944:
        /* <DEDUP_REMOVED lines=281> */
.L_x_2946:
[----:B------:R-:W0:Y:S01]  /*2430*/  LDCU.64 UR10, c[0x0][0x520] ;  /* 0x0000a400ff0a77ac */ /* 0x000e220008000a00 */
[----:B------:R-:W-:Y:S02]  /*2440*/  IADD3 R3, PT, PT, R3, 0x80, RZ ;  /* 0x0000008003037810 */ /* 0x000fe40007ffe0ff */
[----:B0-----:R-:W-:-:S04]  /*2450*/  IADD3 R4, P0, PT, R2, UR10, RZ ;  /* 0x0000000a02047c10 */ /* 0x001fc8000ff1e0ff */
[----:B------:R-:W-:-:S05]  /*2460*/  IADD3.X R5, PT, PT, RZ, UR11, RZ, P0, !PT ;  /* 0x0000000bff057c10 */ /* 0x000fca00087fe4ff */
[----:B------:R0:W-:Y:S04]  /*2470*/  STG.E.U8 desc[UR6][R4.64], R0 ;  /* 0x0000000004007986 */ /* 0x0001e8000c101106 */
.L_x_2943:
[----:B------:R-:W-:-:S13]  /*2480*/  ISETP.GE.AND P0, PT, R3, UR8, PT ;  /* 0x0000000803007c0c */ /* 0x000fda000bf06270 */
[----:B------:R-:W-:Y:S05]  /*2490*/  @P0 BREAK.RELIABLE B1 ;  /* 0x0000000000010942 */ /* 0x000fea0003800100 */
[----:B------:R-:W-:Y:S05]  /*24a0*/  @P0 BRA `(.L_x_2945) ;  /* 0x00000010005c0947 */ /* 0x000fea0003800000 */
[----:B------:R-:W-:Y:S05]  /*24b0*/  BSYNC.RELIABLE B1 ;  /* 0x0000000000017941 */ /* 0x000fea0003800100 */
.L_x_2942:
        /* <DEDUP_REMOVED lines=273> */
.L_x_2947:
[----:B------:R-:W0:Y:S01]  /*35d0*/  LDCU.64 UR10, c[0x0][0x520] ;  /* 0x0000a400ff0a77ac */ /* 0x000e220008000a00 */
[----:B------:R-:W-:Y:S02]  /*35e0*/  IADD3 R3, PT, PT, R3, 0x80, RZ ;  /* 0x0000008003037810 */ /* 0x000fe40007ffe0ff */
[----:B0-----:R-:W-:-:S04]  /*35f0*/  IADD3 R4, P0, PT, R2, UR10, RZ ;  /* 0x0000000a02047c10 */ /* 0x001fc8000ff1e0ff */
[----:B------:R-:W-:-:S05]  /*3600*/  IADD3.X R5, PT, PT, RZ, UR11, RZ, P0, !PT ;  /* 0x0000000bff057c10 */ /* 0x000fca00087fe4ff */
[----:B----4-:R1:W-:Y:S04]  /*3610*/  STG.E.U8 desc[UR6][R4.64], R0 ;  /* 0x0000000004007986 */ /* 0x0103e8000c101106 */
.L_x_2945:
[----:B------:R-:W-:Y:S05]  /*3620*/  BSYNC.RECONVERGENT B0 ;  /* 0x0000000000007941 */ /* 0x000fea0003800200 */
.L_x_2941:
        /* <DEDUP_REMOVED lines=276> */
.L_x_2948:
[----:B------:R-:W0:Y:S02]  /*4770*/  LDCU.64 UR8, c[0x0][0x520] ;  /* 0x0000a400ff0877ac */ /* 0x000e240008000a00 */
[----:B0-----:R-:W-:-:S04]  /*4780*/  IADD3 R2, P0, PT, R2, UR8, RZ ;  /* 0x0000000802027c10 */ /* 0x001fc8000ff1e0ff */
[----:B------:R-:W-:-:S05]  /*4790*/  IADD3.X R3, PT, PT, RZ, UR9, RZ, P0, !PT ;  /* 0x00000009ff037c10 */ /* 0x000fca00087fe4ff */
[----:B----4-:R-:W-:Y:S01]  /*47a0*/  STG.E.U8 desc[UR6][R2.64], R0 ;  /* 0x0000000002007986 */ /* 0x010fe2000c101106 */
[----:B------:R-:W-:Y:S05]  /*47b0*/  EXIT ;  /* 0x000000000000794d */ /* 0x000fea0003800000 */
.L_x_2949:
        /* <DEDUP_REMOVED lines=12> */
.L_x_7318:


//--------------------- .text._ZN2at6native27unrolled_elementwise_kernelINS0_11FillFunctorIN3c1011Float8_e5m2EEESt5arrayIPcLm1EELi4E23TrivialOffsetCalculatorILi0EjES9_ILi1EjENS0_6memory15LoadWithoutCastENSC_16StoreWithoutCastEEEviT_T0_T2_T3_T4_T5_ --------------------------
	.section	.text._ZN2at6native27unrolled_elementwise_kernelINS0_11FillFunctorIN3c1011Float8_e5m2EEESt5arrayIPcLm1EELi4E23TrivialOffsetCalculatorILi0EjES9_ILi1EjENS0_6memory15LoadWithoutCastENSC_16StoreWithoutCastEEEviT_T0_T2_T3_T4_T5_,"ax",@progbits
	.align	128
        .global         _ZN2at6native27unrolled_elementwise_kernelINS0_11FillFunctorIN3c1011Float8_e5m2EEESt5arrayIPcLm1EELi4E23TrivialOffsetCalculatorILi0EjES9_ILi1EjENS0_6memory15LoadWithoutCastENSC_16StoreWithoutCastEEEviT_T0_T2_T3_T4_T5_
        .type           _ZN2at6native27unrolled_elementwise_kernelINS0_11FillFunctorIN3c1011Float8_e5m2EEESt5arrayIPcLm1EELi4E23TrivialOffsetCalculatorILi0EjES9_ILi1EjENS0_6memory15LoadWithoutCastENSC_16StoreWithoutCastEEEviT_T0_T2_T3_T4_T5_,@function
        .size           _ZN2at6native27unrolled_elementwise_kernelINS0_11FillFunctorIN3c1011Float8_e5m2EEESt5arrayIPcLm1EELi4E23TrivialOffsetCalculatorILi0EjES9_ILi1EjENS0_6memory15LoadWithoutCastENSC_16StoreWithoutCastEEEviT_T0_T2_T3_T4_T5_,(.L_x_7319 - _ZN2at6native27unrolled_elementwise_kernelINS0_11FillFunctorIN3c1011Float8_e5m2EEESt5arrayIPcLm1EELi4E23TrivialOffsetCalculatorILi0EjES9_ILi1EjENS0_6memory15LoadWithoutCastENSC_16StoreWithoutCastEEEviT_T0_T2_T3_T4_T5_)
        .other          _ZN2at6native27unrolled_elementwise_kernelINS0_11FillFunctorIN3c1011Float8_e5m2EEESt5arrayIPcLm1EELi4E23TrivialOffsetCalculatorILi0EjES9_ILi1EjENS0_6memory15LoadWithoutCastENSC_16StoreWithoutCastEEEviT_T0_T2_T3_T4_T5_,@"STO_CUDA_ENTRY STV_DEFAULT"
_ZN2at6native27unrolled_elementwise_kernelINS0_11FillFunctorIN3c1011Float8_e5m2EEESt5arrayIPcLm1EELi4E23TrivialOffsetCalculatorILi0EjES9_ILi1EjENS0_6memory15LoadWithoutCastENSC_16StoreWithoutCastEEEviT_T0_T2_T3_T4_T5_:
.text._ZN2at6native27unrolled_elementwise_kernelINS0_11FillFunctorIN3c1011Float8_e5m2EEESt5arrayIPcLm1EELi4E23TrivialOffsetCalculatorILi0EjES9_ILi1EjENS0_6memory15LoadWithoutCastENSC_16StoreWithoutCastEEEviT_T0_T2_T3_T4_T5_:
        /* <DEDUP_REMOVED lines=30> */
.L_x_2951:
[----:B------:R-:W-:Y:S05]  /*01e0*/  BSYNC.RECONVERGENT B0 ;  /* 0x0000000000007941 */ /* 0x000fea0003800200 */
.L_x_2950:
        /* <DEDUP_REMOVED lines=8> */
.L_x_2952:
        /* <DEDUP_REMOVED lines=9> */
.L_x_7319:


//--------------------- .text._ZN2at6native29vectorized_elementwise_kernelILi2ENS0_11FillFunctorIN3c1011Float8_e5m2EEESt5arrayIPcLm1EEEEviT0_T1_ --------------------------
	.section	.text._ZN2at6native29vectorized_elementwise_kernelILi2ENS0_11FillFunctorIN3c1011Float8_e5m2EEESt5arrayIPcLm1EEEEviT0_T1_,"ax",@progbits
	.align	128
        .global         _ZN2at6native29vectorized_elementwise_kernelILi2ENS0_11FillFunctorIN3c1011Float8_e5m2EEESt5arrayIPcLm1EEEEviT0_T1_
        .type           _ZN2at6native29vectorized_elementwise_kernelILi2ENS0_11FillFunctorIN3c1011Float8_e5m2EEESt5arrayIPcLm1EEEEviT0_T1_,@function
        .size           _ZN2at6native29vectorized_elementwise_kernelILi2ENS0_11FillFunctorIN3c1011Float8_e5m2EEESt5arrayIPcLm1EEEEviT0_T1_,(.L_x_7320 - _ZN2at6native29vectorized_elementwise_kernelILi2ENS0_11FillFunctorIN3c1011Float8_e5m2EEESt5arrayIPcLm1EEEEviT0_T1_)
        .other          _ZN2at6native29vectorized_elementwise_kernelILi2ENS0_11FillFunctorIN3c1011Float8_e5m2EEESt5arrayIPcLm1EEEEviT0_T1_,@"STO_CUDA_ENTRY STV_DEFAULT"
_ZN2at6native29vectorized_elementwise_kernelILi2ENS0_11FillFunctorIN3c1011Float8_e5m2EEESt5arrayIPcLm1EEEEviT0_T1_:
.text._ZN2at6native29vectorized_elementwise_kernelILi2ENS0_11FillFunctorIN3c1011Float8_e5m2EEESt5arrayIPcLm1EEEEviT0_T1_:
        /* <DEDUP_REMOVED lines=36> */
.L_x_2956:
        /* <DEDUP_REMOVED lines=8> */
.L_x_2957:
        /* <DEDUP_REMOVED lines=8> */
.L_x_2958:
        /* <DEDUP_REMOVED lines=8> */
.L_x_2959:
        /* <DEDUP_REMOVED lines=8> */
.L_x_2960:
        /* <DEDUP_REMOVED lines=8> */
.L_x_2961:
        /* <DEDUP_REMOVED lines=8> */
.L_x_2962:
        /* <DEDUP_REMOVED lines=8> */
.L_x_2963:
        /* <DEDUP_REMOVED lines=8> */
.L_x_2964:
        /* <DEDUP_REMOVED lines=8> */
.L_x_2965:
        /* <DEDUP_REMOVED lines=8> */
.L_x_2966:
        /* <DEDUP_REMOVED lines=9> */
.L_x_2967:
[----:B------:R-:W-:Y:S05]  /*07d0*/  BSYNC.RELIABLE B1 ;  /* 0x0000000000017941 */ /* 0x000fea0003800100 */
.L_x_2955:
[----:B------:R-:W-:-:S13]  /*07e0*/  ISETP.GE.U32.AND P0, PT, R2, UR5, PT ;  /* 0x0000000502007c0c */ /* 0x000fda000bf06070 */
[----:B------:R-:W0:Y:S02]  /*07f0*/  @!P0 LDC.64 R6, c[0x0][0x388] ;  /* 0x0000e200ff068b82 */ /* 0x000e240000000a00 */
[C---:B012345:R-:W-:Y:S01]  /*0800*/  @!P0 IADD3 R5, PT, PT, R2.reuse, UR4, RZ ;  /* 0x0000000402058c10 */ /* 0x07ffe2000fffe0ff */
[----:B------:R-:W-:-:S03]  /*0810*/  @!P0 VIADD R2, R2, 0x80 ;  /* 0x0000008002028836 */ /* 0x000fc60000000000 */
[----:B------:R-:W-:-:S05]  /*0820*/  @!P0 IADD3 R4, P1, PT, R5, R6, RZ ;  /* 0x0000000605048210 */ /* 0x000fca0007f3e0ff */
[----:B------:R-:W-:-:S05]  /*0830*/  @!P0 IMAD.X R5, RZ, RZ, R7, P1 ;  /* 0x000000ffff058224 */ /* 0x000fca00008e0607 */
[----:B------:R0:W-:Y:S03]  /*0840*/  @!P0 STG.E.U8 desc[UR8][R4.64], R0 ;  /* 0x0000000004008986 */ /* 0x0001e6000c101108 */
.L_x_2968:
[----:B------:R-:W-:Y:S05]  /*0850*/  BSYNC.RECONVERGENT B0 ;  /* 0x0000000000007941 */ /* 0x000fea0003800200 */
.L_x_2954:
        /* <DEDUP_REMOVED lines=9> */
.L_x_2953:
        /* <DEDUP_REMOVED lines=17> */
.L_x_2969:
        /* <DEDUP_REMOVED lines=16> */
.L_x_7320:


//--------------------- .text._ZN2at6native29vectorized_elementwise_kernelILi4ENS0_11FillFunctorIN3c1011Float8_e5m2EEESt5arrayIPcLm1EEEEviT0_T1_ --------------------------
	.section	.text._ZN2at6native29vectorized_elementwise_kernelILi4ENS0_11FillFunctorIN3c1011Float8_e5m2EEESt5arrayIPcLm1EEEEviT0_T1_,"ax",@progbits
	.align	128
        .global         _ZN2at6native29vectorized_elementwise_kernelILi4ENS0_11FillFunctorIN3c1011Float8_e5m2EEESt5arrayIPcLm1EEEEviT0_T1_
        .type           _ZN2at6native29vectorized_elementwise_kernelILi4ENS0_11FillFunctorIN3c1011Float8_e5m2EEESt5arrayIPcLm1EEEEviT0_T1_,@function
        .size           _ZN2at6native29vectorized_elementwise_kernelILi4ENS0_11FillFunctorIN3c1011Float8_e5m2EEESt5arrayIPcLm1EEEEviT0_T1_,(.L_x_7321 - _ZN2at6native29vectorized_elementwise_kernelILi4ENS0_11FillFunctorIN3c1011Float8_e5m2EEESt5arrayIPcLm1EEEEviT0_T1_)
        .other          _ZN2at6native29vectorized_elementwise_kernelILi4ENS0_11FillFunctorIN3c1011Float8_e5m2EEESt5arrayIPcLm1EEEEviT0_T1_,@"STO_CUDA_ENTRY STV_DEFAULT"
_ZN2at6native29vectorized_elementwise_kernelILi4ENS0_11FillFunctorIN3c1011Float8_e5m2EEESt5arrayIPcLm1EEEEviT0_T1_:
.text._ZN2at6native29vectorized_elementwise_kernelILi4ENS0_11FillFunctorIN3c1011Float8_e5m2EEESt5arrayIPcLm1EEEEviT0_T1_:
        /* <DEDUP_REMOVED lines=36> */
.L_x_2973:
        /* <DEDUP_REMOVED lines=8> */
.L_x_2974:
        /* <DEDUP_REMOVED lines=8> */
.L_x_2975:
        /* <DEDUP_REMOVED lines=8> */
.L_x_2976:
        /* <DEDUP_REMOVED lines=8> */
.L_x_2977:
        /* <DEDUP_REMOVED lines=8> */
.L_x_2978:
        /* <DEDUP_REMOVED lines=8> */
.L_x_2979:
        /* <DEDUP_REMOVED lines=8> */
.L_x_2980:
        /* <DEDUP_REMOVED lines=8> */
.L_x_2981:
        /* <DEDUP_REMOVED lines=8> */
.L_x_2982:
        /* <DEDUP_REMOVED lines=8> */
.L_x_2983:
        /* <DEDUP_REMOVED lines=9> */
.L_x_2984:
[----:B------:R-:W-:Y:S05]  /*07d0*/  BSYNC.RELIABLE B1 ;  /* 0x0000000000017941 */ /* 0x000fea0003800100 */
.L_x_2972:
[----:B------:R-:W-:-:S13]  /*07e0*/  ISETP.GE.U32.AND P0, PT, R2, UR5, PT ;  /* 0x0000000502007c0c */ /* 0x000fda000bf06070 */
[----:B------:R-:W0:Y:S02]  /*07f0*/  @!P0 LDC.64 R6, c[0x0][0x388] ;  /* 0x0000e200ff068b82 */ /* 0x000e240000000a00 */
[C---:B012345:R-:W-:Y:S01]  /*0800*/  @!P0 IADD3 R5, PT, PT, R2.reuse, UR4, RZ ;  /* 0x0000000402058c10 */ /* 0x07ffe2000fffe0ff */
[----:B------:R-:W-:-:S03]  /*0810*/  @!P0 VIADD R2, R2, 0x80 ;  /* 0x0000008002028836 */ /* 0x000fc60000000000 */
[----:B------:R-:W-:-:S05]  /*0820*/  @!P0 IADD3 R4, P1, PT, R5, R6, RZ ;  /* 0x0000000605048210 */ /* 0x000fca0007f3e0ff */
[----:B------:R-:W-:-:S05]  /*0830*/  @!P0 IMAD.X R5, RZ, RZ, R7, P1 ;  /* 0x000000ffff058224 */ /* 0x000fca00008e0607 */
[----:B------:R0:W-:Y:S03]  /*0840*/  @!P0 STG.E.U8 desc[UR8][R4.64], R0 ;  /* 0x0000000004008986 */ /* 0x0001e6000c101108 */
.L_x_2985:
[----:B------:R-:W-:Y:S05]  /*0850*/  BSYNC.RECONVERGENT B0 ;  /* 0x0000000000007941 */ /* 0x000fea0003800200 */
.L_x_2971:
        /* <DEDUP_REMOVED lines=9> */
.L_x_2970:
        /* <DEDUP_REMOVED lines=14> */
.L_x_2986:
        /* <DEDUP_REMOVED lines=11> */
.L_x_7321:


//--------------------- .text._ZN2at6native29vectorized_elementwise_kernelILi8ENS0_11FillFunctorIN3c1011Float8_e5m2EEESt5arrayIPcLm1EEEEviT0_T1_ --------------------------
	.section	.text._ZN2at6native29vectorized_elementwise_kernelILi8ENS0_11FillFunctorIN3c1011Float8_e5m2EEESt5arrayIPcLm1EEEEviT0_T1_,"ax",@progbits
	.align	128
        .global         _ZN2at6native29vectorized_elementwise_kernelILi8ENS0_11FillFunctorIN3c1011Float8_e5m2EEESt5arrayIPcLm1EEEEviT0_T1_
        .type           _ZN2at6native29vectorized_elementwise_kernelILi8ENS0_11FillFunctorIN3c1011Float8_e5m2EEESt5arrayIPcLm1EEEEviT0_T1_,@function
        .size           _ZN2at6native29vectorized_elementwise_kernelILi8ENS0_11FillFunctorIN3c1011Float8_e5m2EEESt5arrayIPcLm1EEEEviT0_T1_,(.L_x_7322 - _ZN2at6native29vectorized_elementwise_kernelILi8ENS0_11FillFunctorIN3c1011Float8_e5m2EEESt5arrayIPcLm1EEEEviT0_T1_)
        .other          _ZN2at6native29vectorized_elementwise_kernelILi8ENS0_11FillFunctorIN3c1011Float8_e5m2EEESt5arrayIPcLm1EEEEviT0_T1_,@"STO_CUDA_ENTRY STV_DEFAULT"
_ZN2at6native29vectorized_elementwise_kernelILi8ENS0_11FillFunctorIN3c1011Float8_e5m2EEESt5arrayIPcLm1EEEEviT0_T1_:
.text._ZN2at6native29vectorized_elementwise_kernelILi8ENS0_11FillFunctorIN3c1011Float8_e5m2EEESt5arrayIPcLm1EEEEviT0_T1_:
        /* <DEDUP_REMOVED lines=36> */
.L_x_2990:
        /* <DEDUP_REMOVED lines=8> */
.L_x_2991:
        /* <DEDUP_REMOVED lines=8> */
.L_x_2992:
        /* <DEDUP_REMOVED lines=8> */
.L_x_2993:
        /* <DEDUP_REMOVED lines=8> */
.L_x_2994:
        /* <DEDUP_REMOVED lines=8> */
.L_x_2995:
        /* <DEDUP_REMOVED lines=8> */
.L_x_2996:
        /* <DEDUP_REMOVED lines=8> */
.L_x_2997:
        /* <DEDUP_REMOVED lines=8> */
.L_x_2998:
        /* <DEDUP_REMOVED lines=8> */
.L_x_2999:
        /* <DEDUP_REMOVED lines=8> */
.L_x_3000:
        /* <DEDUP_REMOVED lines=9> */
.L_x_3001:
[----:B------:R-:W-:Y:S05]  /*07d0*/  BSYNC.RELIABLE B1 ;  /* 0x0000000000017941 */ /* 0x000fea0003800100 */
.L_x_2989:
[----:B------:R-:W-:-:S13]  /*07e0*/  ISETP.GE.U32.AND P0, PT, R2, UR5, PT ;  /* 0x0000000502007c0c */ /* 0x000fda000bf06070 */
[----:B------:R-:W0:Y:S02]  /*07f0*/  @!P0 LDC.64 R6, c[0x0][0x388] ;  /* 0x0000e200ff068b82 */ /* 0x000e240000000a00 */
[C---:B012345:R-:W-:Y:S02]  /*0800*/  @!P0 VIADD R5, R2.reuse, UR4 ;  /* 0x0000000402058c36 */ /* 0x07ffe40008000000 */
[----:B------:R-:W-:-:S03]  /*0810*/  @!P0 VIADD R2, R2, 0x80 ;  /* 0x0000008002028836 */ /* 0x000fc60000000000 */
[----:B------:R-:W-:-:S05]  /*0820*/  @!P0 IADD3 R4, P1, PT, R5, R6, RZ ;  /* 0x0000000605048210 */ /* 0x000fca0007f3e0ff */
[----:B------:R-:W-:-:S05]  /*0830*/  @!P0 IMAD.X R5, RZ, RZ, R7, P1 ;  /* 0x000000ffff058224 */ /* 0x000fca00008e0607 */
[----:B------:R0:W-:Y:S03]  /*0840*/  @!P0 STG.E.U8 desc[UR8][R4.64], R0 ;  /* 0x0000000004008986 */ /* 0x0001e6000c101108 */
.L_x_3002:
[----:B------:R-:W-:Y:S05]  /*0850*/  BSYNC.RECONVERGENT B0 ;  /* 0x0000000000007941 */ /* 0x000fea0003800200 */
.L_x_2988:
        /* <DEDUP_REMOVED lines=9> */
.L_x_2987:
        /* <DEDUP_REMOVED lines=15> */
.L_x_3003:
        /* <DEDUP_REMOVED lines=10> */
.L_x_7322:


//--------------------- .text._ZN2at6native18elementwise_kernelILi128ELi4EZNS0_15gpu_kernel_implINS0_11FillFunctorIN3c108BFloat16EEEEEvRNS_18TensorIteratorBaseERKT_EUliE_EEviT1_ --------------------------
	.section	.text._ZN2at6native18elementwise_kernelILi128ELi4EZNS0_15gpu_kernel_implINS0_11FillFunctorIN3c108BFloat16EEEEEvRNS_18TensorIteratorBaseERKT_EUliE_EEviT1_,"ax",@progbits
	.align	128
        .global         _ZN2at6native18elementwise_kernelILi128ELi4EZNS0_15gpu_kernel_implINS0_11FillFunctorIN3c108BFloat16EEEEEvRNS_18TensorIteratorBaseERKT_EUliE_EEviT1_
        .type           _ZN2at6native18elementwise_kernelILi128ELi4EZNS0_15gpu_kernel_implINS0_11FillFunctorIN3c108BFloat16EEEEEvRNS_18TensorIteratorBaseERKT_EUliE_EEviT1_,@function
        .size           _ZN2at6native18elementwise_kernelILi128ELi4EZNS0_15gpu_kernel_implINS0_11FillFunctorIN3c108BFloat16EEEEEvRNS_18TensorIteratorBaseERKT_EUliE_EEviT1_,(.L_x_7323 - _ZN2at6native18elementwise_kernelILi128ELi4EZNS0_15gpu_kernel_implINS0_11FillFunctorIN3c108BFloat16EEEEEvRNS_18TensorIteratorBaseERKT_EUliE_EEviT1_)
        .other          _ZN2at6native18elementwise_kernelILi128ELi4EZNS0_15gpu_kernel_implINS0_11FillFunctorIN3c108BFloat16EEEEEvRNS_18TensorIteratorBaseERKT_EUliE_EEviT1_,@"STO_CUDA_ENTRY STV_DEFAULT"
_ZN2at6native18elementwise_kernelILi128ELi4EZNS0_15gpu_kernel_implINS0_11FillFunctorIN3c108BFloat16EEEEEvRNS_18TensorIteratorBaseERKT_EUliE_EEviT1_:
.text._ZN2at6native18elementwise_kernelILi128ELi4EZNS0_15gpu_kernel_implINS0_11FillFunctorIN3c108BFloat16EEEEEvRNS_18TensorIteratorBaseERKT_EUliE_EEviT1_:
[----:B------:R-:W0:Y:S01]  /*0000*/  LDC R1, c[0x0][0x37c] ;  /* 0x0000df00ff017b82 */ /* 0x000e220000000800 */
[----:B------:R-:W1:Y:S07]  /*0010*/  S2R R17, SR_TID.X ;  /* 0x0000000000117919 */ /* 0x000e6e0000002100 */
[----:B------:R-:W2:Y:S01]  /*0020*/  S2UR UR4, SR_CTAID.X ;  /* 0x00000000000479c3 */ /* 0x000ea20000002500 */
[----:B------:R-:W3:Y:S01]  /*0030*/  LDCU UR38, c[0x0][0x388] ;  /* 0x00007100ff2677ac */ /* 0x000ee20008000800 */
[----:B------:R-:W4:Y:S06]  /*0040*/  LDCU.64 UR36, c[0x0][0x358] ;  /* 0x00006b00ff2477ac */ /* 0x000f2c0008000a00 */
[----:B------:R-:W5:Y:S01]  /*0050*/  LDC.U16 R16, c[0x0][0x528] ;  /* 0x00014a00ff107b82 */ /* 0x000f620000000400 */
[----:B------:R-:W0:Y:S01]  /*0060*/  LDCU.U8 UR40, c[0x0][0x52a] ;  /* 0x0000a540ff2877ac */ /* 0x000e220008000000 */
[----:B---3--:R-:W-:-:S02]  /*0070*/  UISETP.NE.AND UP0, UPT, UR38, URZ, UPT ;  /* 0x000000ff2600728c */ /* 0x008fc4000bf05270 */
[----:B--2---:R-:W-:-:S06]  /*0080*/  USHF.L.U32 UR4, UR4, 0x9, URZ ;  /* 0x0000000904047899 */ /* 0x004fcc00080006ff */
[----:B-1----:R-:W-:Y:S01]  /*0090*/  LOP3.LUT R17, R17, UR4, RZ, 0xfc, !PT ;  /* 0x0000000411117c12 */ /* 0x002fe2000f8efcff */
[----:B----4-:R-:W-:Y:S06]  /*00a0*/  BRA.U UP0, `(.L_x_3004) ;  /* 0x0000003d00f87547 */ /* 0x010fec000b800000 */
[----:B------:R-:W1:Y:S01]  /*00b0*/  LDCU UR4, c[0x0][0x380] ;  /* 0x00007000ff0477ac */ /* 0x000e620008000800 */
[----:B------:R-:W-:Y:S01]  /*00c0*/  BSSY.RECONVERGENT B6, `(.L_x_3005) ;  /* 0x00000fd000067945 */ /* 0x000fe20003800200 */
[----:B-1----:R-:W-:-:S13]  /*00d0*/  ISETP.GE.AND P0, PT, R17, UR4, PT ;  /* 0x0000000411007c0c */ /* 0x002fda000bf06270 */
[----:B------:R-:W-:Y:S05]  /*00e0*/  @P0 BRA `(.L_x_3006) ;  /* 0x0000000c00e80947 */ /* 0x000fea0003800000 */
[----:B0-----:R-:W-:-:S04]  /*00f0*/  UPRMT UR4, UR40, 0x9910, URZ ;  /* 0x0000991028047896 */ /* 0x001fc800080000ff */
[----:B------:R-:W-:-:S09]  /*0100*/  UISETP.GT.AND UP0, UPT, UR4, 0x9, UPT ;  /* 0x000000090400788c */ /* 0x000fd2000bf04270 */
        /* <DEDUP_REMOVED lines=9> */
[----:B------:R-:W0:Y:S01]  /*01a0*/  LDC.64 R2, c[0x0][0x520] ;  /* 0x00014800ff027b82 */ /* 0x000e220000000a00 */
[----:B-----5:R-:W-:-:S04]  /*01b0*/  IMAD.U32 R0, R16, 0x10000, RZ ;  /* 0x0001000010007824 */ /* 0x020fc800078e00ff */
[----:B------:R-:W0:Y:S02]  /*01c0*/  F2I.FTZ.TRUNC.NTZ R5, R0 ;  /* 0x0000000000057305 */ /* 0x000e24000021f100 */
[----:B0-----:R0:W-:Y:S01]  /*01d0*/  STG.E.U8 desc[UR36][R2.64], R5 ;  /* 0x0000000502007986 */ /* 0x0011e2000c101124 */
[----:B------:R-:W-:Y:S05]  /*01e0*/  BRA `(.L_x_3012) ;  /* 0x0000000c00a47947 */ /* 0x000fea0003800000 */
.L_x_3010:
[----:B------:R-:W0:Y:S01]  /*01f0*/  LDC.64 R4, c[0x0][0x520] ;  /* 0x00014800ff047b82 */ /* 0x000e220000000a00 */
[----:B-----5:R-:W-:-:S06]  /*0200*/  IMAD.U32 R3, R16, 0x10000, RZ ;  /* 0x0001000010037824 */ /* 0x020fcc00078e00ff */
[----:B------:R-:W0:Y:S02]  /*0210*/  F2I.S64.TRUNC R2, R3 ;  /* 0x0000000300027311 */ /* 0x000e24000020d900 */
[----:B0-----:R0:W-:Y:S01]  /*0220*/  STG.E.U8 desc[UR36][R4.64], R2 ;  /* 0x0000000204007986 */ /* 0x0011e2000c101124 */
[----:B------:R-:W-:Y:S05]  /*0230*/  BRA `(.L_x_3012) ;  /* 0x0000000c00907947 */ /* 0x000fea0003800000 */
.L_x_3009:
[----:B------:R-:W-:-:S09]  /*0240*/  UISETP.NE.AND UP0, UPT, UR4, 0x2, UPT ;  /* 0x000000020400788c */ /* 0x000fd2000bf05270 */
[----:B------:R-:W-:Y:S05]  /*0250*/  BRA.U !UP0, `(.L_x_3013) ;  /* 0x0000000108387547 */ /* 0x000fea000b800000 */
[----:B------:R-:W-:-:S09]  /*0260*/  UISETP.NE.AND UP0, UPT, UR4, 0x3, UPT ;  /* 0x000000030400788c */ /* 0x000fd2000bf05270 */
[----:B------:R-:W-:Y:S05]  /*0270*/  BRA.U !UP0, `(.L_x_3014) ;  /* 0x00000001081c7547 */ /* 0x000fea000b800000 */
[----:B------:R-:W-:-:S09]  /*0280*/  UISETP.NE.AND UP0, UPT, UR4, 0x4, UPT ;  /* 0x000000040400788c */ /* 0x000fd2000bf05270 */
[----:B------:R-:W-:Y:S05]  /*0290*/  BRA.U UP0, `(.L_x_3011) ;  /* 0x0000000900a07547 */ /* 0x000fea000b800000 */
[----:B------:R-:W0:Y:S01]  /*02a0*/  LDC.64 R4, c[0x0][0x520] ;  /* 0x00014800ff047b82 */ /* 0x000e220000000a00 */
[----:B-----5:R-:W-:-:S06]  /*02b0*/  IMAD.U32 R2, R16, 0x10000, RZ ;  /* 0x0001000010027824 */ /* 0x020fcc00078e00ff */
[----:B------:R-:W0:Y:S02]  /*02c0*/  F2I.S64.TRUNC R2, R2 ;  /* 0x0000000200027311 */ /* 0x000e24000020d900 */
[----:B0-----:R0:W-:Y:S01]  /*02d0*/  STG.E.64 desc[UR36][R4.64], R2 ;  /* 0x0000000204007986 */ /* 0x0011e2000c101b24 */
[----:B------:R-:W-:Y:S05]  /*02e0*/  BRA `(.L_x_3012) ;  /* 0x0000000c00647947 */ /* 0x000fea0003800000 */
.L_x_3014:
[----:B------:R-:W0:Y:S01]  /*02f0*/  LDC.64 R2, c[0x0][0x520] ;  /* 0x00014800ff027b82 */ /* 0x000e220000000a00 */
[----:B-----5:R-:W-:-:S04]  /*0300*/  SHF.L.U32 R0, R16, 0x10, RZ ;  /* 0x0000001010007819 */ /* 0x020fc800000006ff */
[----:B------:R-:W0:Y:S02]  /*0310*/  F2I.FTZ.TRUNC.NTZ R5, R0 ;  /* 0x0000000000057305 */ /* 0x000e24000021f100 */
[----:B0-----:R0:W-:Y:S01]  /*0320*/  STG.E desc[UR36][R2.64], R5 ;  /* 0x0000000502007986 */ /* 0x0011e2000c101924 */
[----:B------:R-:W-:Y:S05]  /*0330*/  BRA `(.L_x_3012) ;  /* 0x0000000c00507947 */ /* 0x000fea0003800000 */
.L_x_3013:
[----:B------:R-:W0:Y:S01]  /*0340*/  LDC.64 R2, c[0x0][0x520] ;  /* 0x00014800ff027b82 */ /* 0x000e220000000a00 */
[----:B-----5:R-:W-:-:S04]  /*0350*/  IMAD.U32 R0, R16, 0x10000, RZ ;  /* 0x0001000010007824 */ /* 0x020fc800078e00ff */
[----:B------:R-:W0:Y:S02]  /*0360*/  F2I.FTZ.TRUNC.NTZ R5, R0 ;  /* 0x0000000000057305 */ /* 0x000e24000021f100 */
[----:B0-----:R0:W-:Y:S01]  /*0370*/  STG.E.U16 desc[UR36][R2.64], R5 ;  /* 0x0000000502007986 */ /* 0x0011e2000c101524 */
[----:B------:R-:W-:Y:S05]  /*0380*/  BRA `(.L_x_3012) ;  /* 0x0000000c003c7947 */ /* 0x000fea0003800000 */
.L_x_3008:
[----:B------:R-:W-:-:S09]  /*0390*/  UISETP.GT.AND UP0, UPT, UR4, 0x6, UPT ;  /* 0x000000060400788c */ /* 0x000fd2000bf04270 */
[----:B------:R-:W-:Y:S05]  /*03a0*/  BRA.U UP0, `(.L_x_3015) ;  /* 0x0000000100347547 */ /* 0x000fea000b800000 */
[----:B------:R-:W-:-:S09]  /*03b0*/  UISETP.NE.AND UP0, UPT, UR4, 0x5, UPT ;  /* 0x000000050400788c */ /* 0x000fd2000bf05270 */
[----:B------:R-:W-:Y:S05]  /*03c0*/  BRA.U !UP0, `(.L_x_3016) ;  /* 0x0000000108187547 */ /* 0x000fea000b800000 */
[----:B------:R-:W-:-:S09]  /*03d0*/  UISETP.NE.AND UP0, UPT, UR4, 0x6, UPT ;  /* 0x000000060400788c */ /* 0x000fd2000bf05270 */
[----:B------:R-:W-:Y:S05]  /*03e0*/  BRA.U UP0, `(.L_x_3011) ;  /* 0x00000009004c7547 */ /* 0x000fea000b800000 */
[----:B------:R-:W0:Y:S01]  /*03f0*/  LDC.64 R2, c[0x0][0x520] ;  /* 0x00014800ff027b82 */ /* 0x000e220000000a00 */
[----:B-----5:R-:W-:-:S05]  /*0400*/  IMAD.U32 R5, R16, 0x10000, RZ ;  /* 0x0001000010057824 */ /* 0x020fca00078e00ff */
[----:B0-----:R0:W-:Y:S01]  /*0410*/  STG.E desc[UR36][R2.64], R5 ;  /* 0x0000000502007986 */ /* 0x0011e2000c101924 */
[----:B------:R-:W-:Y:S05]  /*0420*/  BRA `(.L_x_3012) ;  /* 0x0000000c00147947 */ /* 0x000fea0003800000 */
.L_x_3016:
[----:B------:R-:W0:Y:S01]  /*0430*/  LDC.64 R2, c[0x0][0x520] ;  /* 0x00014800ff027b82 */ /* 0x000e220000000a00 */
[----:B-----5:R-:W-:-:S05]  /*0440*/  IMAD.U32 R0, R16, 0x10000, RZ ;  /* 0x0001000010007824 */ /* 0x020fca00078e00ff */
[----:B------:R-:W-:-:S05]  /*0450*/  F2FP.F16.F32.PACK_AB R0, RZ, R0 ;  /* 0x00000000ff00723e */ /* 0x000fca00000000ff */
[----:B0-----:R0:W-:Y:S01]  /*0460*/  STG.E.U16 desc[UR36][R2.64], R0 ;  /* 0x0000000002007986 */ /* 0x0011e2000c101524 */
[----:B------:R-:W-:Y:S05]  /*0470*/  BRA `(.L_x_3012) ;  /* 0x0000000c00007947 */ /* 0x000fea0003800000 */
.L_x_3015:
[----:B------:R-:W-:-:S09]  /*0480*/  UISETP.NE.AND UP0, UPT, UR4, 0x7, UPT ;  /* 0x000000070400788c */ /* 0x000fd2000bf05270 */
[----:B------:R-:W-:Y:S05]  /*0490*/  BRA.U !UP0, `(.L_x_3017) ;  /* 0x00000001083c7547 */ /* 0x000fea000b800000 */
[----:B------:R-:W-:-:S09]  /*04a0*/  UISETP.NE.AND UP0, UPT, UR4, 0x8, UPT ;  /* 0x000000080400788c */ /* 0x000fd2000bf05270 */
[----:B------:R-:W-:Y:S05]  /*04b0*/  BRA.U !UP0, `(.L_x_3018) ;  /* 0x00000001081c7547 */ /* 0x000fea000b800000 */
[----:B------:R-:W-:-:S09]  /*04c0*/  UISETP.NE.AND UP0, UPT, UR4, 0x9, UPT ;  /* 0x000000090400788c */ /* 0x000fd2000bf05270 */
[----:B------:R-:W-:Y:S05]  /*04d0*/  BRA.U UP0, `(.L_x_3011) ;  /* 0x0000000900107547 */ /* 0x000fea000b800000 */
[----:B------:R-:W0:Y:S01]  /*04e0*/  LDC.64 R2, c[0x0][0x520] ;  /* 0x00014800ff027b82 */ /* 0x000e220000000a00 */
[----:B-----5:R-:W-:Y:S01]  /*04f0*/  SHF.L.U32 R4, R16, 0x10, RZ ;  /* 0x0000001010047819 */ /* 0x020fe200000006ff */
[----:B------:R-:W-:-:S05]  /*0500*/  IMAD.MOV.U32 R5, RZ, RZ, RZ ;  /* 0x000000ffff057224 */ /* 0x000fca00078e00ff */
[----:B0-----:R0:W-:Y:S01]  /*0510*/  STG.E.64 desc[UR36][R2.64], R4 ;  /* 0x0000000402007986 */ /* 0x0011e2000c101b24 */
[----:B------:R-:W-:Y:S05]  /*0520*/  BRA `(.L_x_3012) ;  /* 0x0000000800d47947 */ /* 0x000fea0003800000 */
.L_x_3018:
[----:B------:R-:W0:Y:S01]  /*0530*/  LDC.64 R2, c[0x0][0x520] ;  /* 0x00014800ff027b82 */ /* 0x000e220000000a00 */
[----:B-----5:R-:W-:-:S05]  /*0540*/  IMAD.U32 R0, R16, 0x10000, RZ ;  /* 0x0001000010007824 */ /* 0x020fca00078e00ff */
[----:B------:R-:W-:-:S04]  /*0550*/  F2FP.F16.F32.PACK_AB R5, RZ, R0 ;  /* 0x00000000ff05723e */ /* 0x000fc800000000ff */
[----:B------:R-:W-:-:S05]  /*0560*/  PRMT R5, R5, 0x5410, RZ ;  /* 0x0000541005057816 */ /* 0x000fca00000000ff */
[----:B0-----:R0:W-:Y:S01]  /*0570*/  STG.E desc[UR36][R2.64], R5 ;  /* 0x0000000502007986 */ /* 0x0011e2000c101924 */
[----:B------:R-:W-:Y:S05]  /*0580*/  BRA `(.L_x_3012) ;  /* 0x0000000800bc7947 */ /* 0x000fea0003800000 */
.L_x_3017:
[----:B-----5:R-:W-:Y:S01]  /*0590*/  IMAD.U32 R2, R16, 0x10000, RZ ;  /* 0x0001000010027824 */ /* 0x020fe200078e00ff */
[----:B------:R-:W0:Y:S03]  /*05a0*/  LDC.64 R4, c[0x0][0x520] ;  /* 0x00014800ff047b82 */ /* 0x000e260000000a00 */
[----:B------:R-:W-:-:S06]  /*05b0*/  FMUL.FTZ R2, R2, 1 ;  /* 0x3f80000002027820 */ /* 0x000fcc0000410000 */
[----:B------:R-:W0:Y:S02]  /*05c0*/  F2F.F64.F32 R2, R2 ;  /* 0x0000000200027310 */ /* 0x000e240000201800 */
[----:B0-----:R0:W-:Y:S01]  /*05d0*/  STG.E.64 desc[UR36][R4.64], R2 ;  /* 0x0000000204007986 */ /* 0x0011e2000c101b24 */
[----:B------:R-:W-:Y:S05]  /*05e0*/  BRA `(.L_x_3012) ;  /* 0x0000000800a47947 */ /* 0x000fea0003800000 */
.L_x_3007:
        /* <DEDUP_REMOVED lines=10> */
[----:B------:R-:W0:Y:S01]  /*0690*/  LDC.64 R2, c[0x0][0x520] ;  /* 0x00014800ff027b82 */ /* 0x000e220000000a00 */
[----:B-----5:R-:W-:-:S06]  /*06a0*/  SHF.L.U32 R5, R16, 0x10, RZ ;  /* 0x0000001010057819 */ /* 0x020fcc00000006ff */
[----:B------:R-:W0:Y:S02]  /*06b0*/  F2I.FTZ.U32.TRUNC.NTZ R5, R5 ;  /* 0x0000000500057305 */ /* 0x000e24000021f000 */
[----:B0-----:R0:W-:Y:S01]  /*06c0*/  STG.E.U16 desc[UR36][R2.64], R5 ;  /* 0x0000000502007986 */ /* 0x0011e2000c101524 */
[----:B------:R-:W-:Y:S05]  /*06d0*/  BRA `(.L_x_3012) ;  /* 0x0000000800687947 */ /* 0x000fea0003800000 */
.L_x_3022:
[----:B-----5:R-:W-:Y:S02]  /*06e0*/  IMAD.U32 R3, R16, 0x10000, RZ ;  /* 0x0001000010037824 */ /* 0x020fe400078e00ff */
[----:B------:R-:W-:-:S03]  /*06f0*/  IMAD.MOV.U32 R4, RZ, RZ, 0x80 ;  /* 0x00000080ff047424 */ /* 0x000fc600078e00ff */
        /* <DEDUP_REMOVED lines=14> */
.L_x_3024:
[----:B------:R-:W-:-:S04]  /*07e0*/  SHF.R.U32.HI R3, RZ, 0x18, R3 ;  /* 0x00000018ff037819 */ /* 0x000fc80000011603 */
[----:B------:R-:W-:-:S04]  /*07f0*/  LOP3.LUT R2, R2, 0x80, R3, 0xf8, !PT ;  /* 0x0000008002027812 */ /* 0x000fc800078ef803 */
[----:B------:R-:W-:-:S07]  /*0800*/  PRMT R4, R2, 0x7610, R4 ;  /* 0x0000761002047816 */ /* 0x000fce0000000004 */
.L_x_3023:
[----:B------:R-:W0:Y:S02]  /*0810*/  LDC.64 R2, c[0x0][0x520] ;  /* 0x00014800ff027b82 */ /* 0x000e240000000a00 */
[----:B0-----:R0:W-:Y:S01]  /*0820*/  STG.E.U8 desc[UR36][R2.64], R4 ;  /* 0x0000000402007986 */ /* 0x0011e2000c101124 */
[----:B------:R-:W-:Y:S05]  /*0830*/  BRA `(.L_x_3012) ;  /* 0x0000000800107947 */ /* 0x000fea0003800000 */
.L_x_3021:
[----:B-----5:R-:W-:Y:S02]  /*0840*/  IMAD.U32 R3, R16, 0x10000, RZ ;  /* 0x0001000010037824 */ /* 0x020fe400078e00ff */
[----:B------:R-:W-:-:S03]  /*0850*/  HFMA2 R0, -RZ, RZ, 0, 7.62939453125e-06 ;  /* 0x00000080ff007431 */ /* 0x000fc600000001ff */
        /* <DEDUP_REMOVED lines=14> */
[----:B------:R-:W-:-:S07]  /*0940*/  IMAD.MOV.U32 R0, RZ, RZ, R2 ;  /* 0x000000ffff007224 */ /* 0x000fce00078e0002 */
.L_x_3026:
[----:B------:R-:W-:-:S04]  /*0950*/  SHF.R.U32.HI R3, RZ, 0x18, R3 ;  /* 0x00000018ff037819 */ /* 0x000fc80000011603 */
[----:B------:R-:W-:-:S07]  /*0960*/  LOP3.LUT R0, R0, 0x80, R3, 0xf8, !PT ;  /* 0x0000008000007812 */ /* 0x000fce00078ef803 */
.L_x_3025:
[----:B------:R-:W0:Y:S02]  /*0970*/  LDC.64 R2, c[0x0][0x520] ;  /* 0x00014800ff027b82 */ /* 0x000e240000000a00 */
[----:B0-----:R0:W-:Y:S01]  /*0980*/  STG.E.U8 desc[UR36][R2.64], R0 ;  /* 0x0000000002007986 */ /* 0x0011e2000c101124 */
[----:B------:R-:W-:Y:S05]  /*0990*/  BRA `(.L_x_3012) ;  /* 0x0000000400b87947 */ /* 0x000fea0003800000 */
.L_x_3020:
[----:B------:R-:W-:-:S09]  /*09a0*/  UISETP.NE.AND UP0, UPT, UR4, 0x1c, UPT ;  /* 0x0000001c0400788c */ /* 0x000fd2000bf05270 */
[----:B------:R-:W-:Y:S05]  /*09b0*/  BRA.U !UP0, `(.L_x_3027) ;  /* 0x0000000108607547 */ /* 0x000fea000b800000 */
[----:B------:R-:W-:-:S09]  /*09c0*/  UISETP.NE.AND UP0, UPT, UR4, 0x1d, UPT ;  /* 0x0000001d0400788c */ /* 0x000fd2000bf05270 */
[----:B------:R-:W-:Y:S05]  /*09d0*/  BRA.U !UP0, `(.L_x_3028) ;  /* 0x0000000108447547 */ /* 0x000fea000b800000 */
[----:B------:R-:W-:-:S09]  /*09e0*/  UISETP.NE.AND UP0, UPT, UR4, 0x2c, UPT ;  /* 0x0000002c0400788c */ /* 0x000fd2000bf05270 */
[----:B------:R-:W-:Y:S05]  /*09f0*/  BRA.U UP0, `(.L_x_3011) ;  /* 0x0000000100c87547 */ /* 0x000fea000b800000 */
[----:B-----5:R-:W-:Y:S01]  /*0a00*/  IMAD.U32 R5, R16, 0x10000, RZ ;  /* 0x0001000010057824 */ /* 0x020fe200078e00ff */
[----:B------:R-:W0:Y:S01]  /*0a10*/  LDC.64 R2, c[0x0][0x520] ;  /* 0x00014800ff027b82 */ /* 0x000e220000000a00 */
[----:B------:R-:W-:-:S03]  /*0a20*/  IMAD.MOV.U32 R4, RZ, RZ, 0xff ;  /* 0x000000ffff047424 */ /* 0x000fc600078e00ff */
        /* <DEDUP_REMOVED lines=10> */
.L_x_3029:
[----:B0-----:R0:W-:Y:S01]  /*0ad0*/  STG.E.U8 desc[UR36][R2.64], R4 ;  /* 0x0000000402007986 */ /* 0x0011e2000c101124 */
[----:B------:R-:W-:Y:S05]  /*0ae0*/  BRA `(.L_x_3012) ;  /* 0x0000000400647947 */ /* 0x000fea0003800000 */
.L_x_3028:
[----:B------:R-:W0:Y:S01]  /*0af0*/  LDC.64 R4, c[0x0][0x520] ;  /* 0x00014800ff047b82 */ /* 0x000e220000000a00 */
[----:B-----5:R-:W-:-:S06]  /*0b00*/  IMAD.U32 R2, R16, 0x10000, RZ ;  /* 0x0001000010027824 */ /* 0x020fcc00078e00ff */
[----:B------:R-:W0:Y:S02]  /*0b10*/  F2I.U64.TRUNC R2, R2 ;  /* 0x0000000200027311 */ /* 0x000e24000020d800 */
[----:B0-----:R0:W-:Y:S01]  /*0b20*/  STG.E.64 desc[UR36][R4.64], R2 ;  /* 0x0000000204007986 */ /* 0x0011e2000c101b24 */
[----:B------:R-:W-:Y:S05]  /*0b30*/  BRA `(.L_x_3012) ;  /* 0x0000000400507947 */ /* 0x000fea0003800000 */
.L_x_3027:
[----:B------:R-:W0:Y:S01]  /*0b40*/  LDC.64 R2, c[0x0][0x520] ;  /* 0x00014800ff027b82 */ /* 0x000e220000000a00 */
[----:B-----5:R-:W-:-:S04]  /*0b50*/  IMAD.U32 R0, R16, 0x10000, RZ ;  /* 0x0001000010007824 */ /* 0x020fc800078e00ff */
[----:B------:R-:W0:Y:S02]  /*0b60*/  F2I.FTZ.U32.TRUNC.NTZ R5, R0 ;  /* 0x0000000000057305 */ /* 0x000e24000021f000 */
[----:B0-----:R5:W-:Y:S01]  /*0b70*/  STG.E desc[UR36][R2.64], R5 ;  /* 0x0000000502007986 */ /* 0x001be2000c101924 */
[----:B------:R-:W-:Y:S05]  /*0b80*/  BRA `(.L_x_3012) ;  /* 0x00000004003c7947 */ /* 0x000fea0003800000 */
.L_x_3019:
[----:B------:R-:W-:-:S09]  /*0b90*/  UISETP.GT.AND UP0, UPT, UR4, 0xe, UPT ;  /* 0x0000000e0400788c */ /* 0x000fd2000bf04270 */
[----:B------:R-:W-:Y:S05]  /*0ba0*/  BRA.U UP0, `(.L_x_3030) ;  /* 0x0000000100447547 */ /* 0x000fea000b800000 */
[----:B------:R-:W-:-:S09]  /*0bb0*/  UISETP.NE.AND UP0, UPT, UR4, 0xa, UPT ;  /* 0x0000000a0400788c */ /* 0x000fd2000bf05270 */
[----:B------:R-:W-:Y:S05]  /*0bc0*/  BRA.U !UP0, `(.L_x_3031) ;  /* 0x0000000108207547 */ /* 0x000fea000b800000 */
[----:B------:R-:W-:-:S09]  /*0bd0*/  UISETP.NE.AND UP0, UPT, UR4, 0xb, UPT ;  /* 0x0000000b0400788c */ /* 0x000fd2000bf05270 */
[----:B------:R-:W-:Y:S05]  /*0be0*/  BRA.U UP0, `(.L_x_3011) ;  /* 0x00000001004c7547 */ /* 0x000fea000b800000 */
[----:B------:R-:W0:Y:S01]  /*0bf0*/  LDC.64 R2, c[0x0][0x520] ;  /* 0x00014800ff027b82 */ /* 0x000e220000000a00 */
[----:B-----5:R-:W-:-:S04]  /*0c00*/  SHF.L.U32 R0, R16, 0x10, RZ ;  /* 0x0000001010007819 */ /* 0x020fc800000006ff */
[----:B------:R-:W-:-:S04]  /*0c10*/  FSETP.NEU.FTZ.AND P0, PT, R0, RZ, PT ;  /* 0x000000ff0000720b */ /* 0x000fc80003f1d000 */
[----:B------:R-:W-:-:S05]  /*0c20*/  SEL R5, RZ, 0x1, !P0 ;  /* 0x00000001ff057807 */ /* 0x000fca0004000000 */
[----:B0-----:R4:W-:Y:S01]  /*0c30*/  STG.E.U8 desc[UR36][R2.64], R5 ;  /* 0x0000000502007986 */ /* 0x0019e2000c101124 */
[----:B------:R-:W-:Y:S05]  /*0c40*/  BRA `(.L_x_3012) ;  /* 0x00000004000c7947 */ /* 0x000fea0003800000 */
.L_x_3031:
[----:B------:R-:W0:Y:S01]  /*0c50*/  LDC.64 R2, c[0x0][0x520] ;  /* 0x00014800ff027b82 */ /* 0x000e220000000a00 */
[----:B-----5:R-:W-:Y:S01]  /*0c60*/  IMAD.U32 R0, R16, 0x10000, RZ ;  /* 0x0001000010007824 */ /* 0x020fe200078e00ff */
[----:B------:R-:W-:-:S03]  /*0c70*/  CS2R R6, SRZ ;  /* 0x0000000000067805 */ /* 0x000fc6000001ff00 */
[----:B------:R-:W-:-:S04]  /*0c80*/  FMUL.FTZ R0, R0, 1 ;  /* 0x3f80000000007820 */ /* 0x000fc80000410000 */
[----:B------:R-:W0:Y:S02]  /*0c90*/  F2F.F64.F32 R4, R0 ;  /* 0x0000000000047310 */ /* 0x000e240000201800 */
[----:B0-----:R3:W-:Y:S01]  /*0ca0*/  STG.E.128 desc[UR36][R2.64], R4 ;  /* 0x0000000402007986 */ /* 0x0017e2000c101d24 */
[----:B------:R-:W-:Y:S05]  /*0cb0*/  BRA `(.L_x_3012) ;  /* 0x0000000000f07947 */ /* 0x000fea0003800000 */
.L_x_3030:
[----:B------:R-:W-:-:S09]  /*0cc0*/  UISETP.NE.AND UP0, UPT, UR4, 0xf, UPT ;  /* 0x0000000f0400788c */ /* 0x000fd2000bf05270 */
[----:B------:R-:W-:Y:S05]  /*0cd0*/  BRA.U !UP0, `(.L_x_3032) ;  /* 0x0000000108e07547 */ /* 0x000fea000b800000 */
[----:B------:R-:W-:-:S09]  /*0ce0*/  UISETP.NE.AND UP0, UPT, UR4, 0x17, UPT ;  /* 0x000000170400788c */ /* 0x000fd2000bf05270 */
[----:B------:R-:W-:Y:S05]  /*0cf0*/  BRA.U !UP0, `(.L_x_3033) ;  /* 0x00000001088c7547 */ /* 0x000fea000b800000 */
[----:B------:R-:W-:-:S09]  /*0d00*/  UISETP.NE.AND UP0, UPT, UR4, 0x18, UPT ;  /* 0x000000180400788c */ /* 0x000fd2000bf05270 */
[----:B------:R-:W-:Y:S05]  /*0d10*/  BRA.U !UP0, `(.L_x_3034) ;  /* 0x0000000108447547 */ /* 0x000fea000b800000 */
.L_x_3011:
        /* <DEDUP_REMOVED lines=8> */
[----:B0-----:R-:W-:Y:S02]  /*0da0*/  IMAD.U32 R4, RZ, RZ, UR4 ;  /* 0x00000004ff047e24 */ /* 0x001fe4000f8e00ff */
[----:B------:R-:W-:Y:S01]  /*0db0*/  IMAD.U32 R5, RZ, RZ, UR5 ;  /* 0x00000005ff057e24 */ /* 0x000fe2000f8e00ff */
[----:B-1----:R-:W-:Y:S01]  /*0dc0*/  MOV R6, UR6 ;  /* 0x0000000600067c02 */ /* 0x002fe20008000f00 */
[----:B------:R-:W-:-:S02]  /*0dd0*/  IMAD.U32 R7, RZ, RZ, UR7 ;  /* 0x00000007ff077e24 */ /* 0x000fc4000f8e00ff */
[----:B---3--:R-:W-:Y:S02]  /*0de0*/  IMAD.U32 R10, RZ, RZ, UR8 ;  /* 0x00000008ff0a7e24 */ /* 0x008fe4000f8e00ff */
[----:B------:R-:W-:-:S07]  /*0df0*/  IMAD.U32 R11, RZ, RZ, UR9 ;  /* 0x00000009ff0b7e24 */ /* 0x000fce000f8e00ff */
[----:B------:R-:W-:-:S07]  /*0e00*/  LEPC R20, `(.L_x_3035) ;  /* 0x000000001014794e */ /* 0x000fce0000000000 */
[----:B--2--5:R-:W-:Y:S05]  /*0e10*/  CALL.ABS.NOINC R2 ;  /* 0x0000000002007343 */ /* 0x024fea0003c00000 */
.L_x_3035:
[----:B------:R-:W-:Y:S05]  /*0e20*/  BRA `(.L_x_3012) ;  /* 0x0000000000947947 */ /* 0x000fea0003800000 */
.L_x_3034:
[----:B-----5:R-:W-:Y:S01]  /*0e30*/  IMAD.U32 R4, R16, 0x10000, RZ ;  /* 0x0001000010047824 */ /* 0x020fe200078e00ff */
[----:B------:R-:W0:Y:S01]  /*0e40*/  LDC.64 R2, c[0x0][0x520] ;  /* 0x00014800ff027b82 */ /* 0x000e220000000a00 */
[----:B------:R-:W-:-:S03]  /*0e50*/  HFMA2 R0, -RZ, RZ, 0, 7.569789886474609375e-06 ;  /* 0x0000007fff007431 */ /* 0x000fc600000001ff */
[----:B------:R-:W-:Y:S02]  /*0e60*/  LOP3.LUT R6, R4, 0x7fffffff, RZ, 0xc0, !PT ;  /* 0x7fffffff04067812 */ /* 0x000fe400078ec0ff */
        /* <DEDUP_REMOVED lines=9> */
.L_x_3036:
[----:B------:R-:W-:-:S05]  /*0f00*/  LOP3.LUT R5, R0, 0x80, R7, 0xf8, !PT ;  /* 0x0000008000057812 */ /* 0x000fca00078ef807 */
[----:B0-----:R1:W-:Y:S01]  /*0f10*/  STG.E.U8 desc[UR36][R2.64], R5 ;  /* 0x0000000502007986 */ /* 0x0013e2000c101124 */
[----:B------:R-:W-:Y:S05]  /*0f20*/  BRA `(.L_x_3012) ;  /* 0x0000000000547947 */ /* 0x000fea0003800000 */
.L_x_3033:
[----:B-----5:R-:W-:-:S05]  /*0f30*/  IMAD.U32 R4, R16, 0x10000, RZ ;  /* 0x0001000010047824 */ /* 0x020fca00078e00ff */
        /* <DEDUP_REMOVED lines=10> */
.L_x_3037:
[----:B------:R-:W-:Y:S01]  /*0fe0*/  IMAD.MOV.U32 R0, RZ, RZ, 0x7f ;  /* 0x0000007fff007424 */ /* 0x000fe200078e00ff */
[----:B------:R-:W-:-:S04]  /*0ff0*/  ISETP.GT.U32.AND P0, PT, R2, 0x7f800000, PT ;  /* 0x7f8000000200780c */ /* 0x000fc80003f04070 */
[----:B------:R-:W-:-:S09]  /*1000*/  SEL R0, R0, 0x7c, P0 ;  /* 0x0000007c00007807 */ /* 0x000fd20000000000 */
.L_x_3038:
[----:B------:R-:W0:Y:S01]  /*1010*/  LDC.64 R2, c[0x0][0x520] ;  /* 0x00014800ff027b82 */ /* 0x000e220000000a00 */
[----:B------:R-:W-:-:S04]  /*1020*/  SHF.R.U32.HI R5, RZ, 0x18, R4 ;  /* 0x00000018ff057819 */ /* 0x000fc80000011604 */
[----:B------:R-:W-:-:S05]  /*1030*/  LOP3.LUT R5, R0, 0x80, R5, 0xf8, !PT ;  /* 0x0000008000057812 */ /* 0x000fca00078ef805 */
[----:B0-----:R0:W-:Y:S01]  /*1040*/  STG.E.U8 desc[UR36][R2.64], R5 ;  /* 0x0000000502007986 */ /* 0x0011e2000c101124 */
[----:B------:R-:W-:Y:S05]  /*1050*/  BRA `(.L_x_3012) ;  /* 0x0000000000087947 */ /* 0x000fea0003800000 */
.L_x_3032:
[----:B------:R-:W5:Y:S02]  /*1060*/  LDC.64 R2, c[0x0][0x520] ;  /* 0x00014800ff027b82 */ /* 0x000f640000000a00 */
[----:B-----5:R2:W-:Y:S02]  /*1070*/  STG.E.U16 desc[UR36][R2.64], R16 ;  /* 0x0000001002007986 */ /* 0x0205e4000c101524 */
.L_x_3012:
[----:B------:R-:W-:-:S07]  /*1080*/  VIADD R17, R17, 0x80 ;  /* 0x0000008011117836 */ /* 0x000fce0000000000 */
.L_x_3006:
[----:B0-----:R-:W-:Y:S05]  /*1090*/  BSYNC.RECONVERGENT B6 ;  /* 0x0000000000067941 */ /* 0x001fea0003800200 */
.L_x_3005:
[----:B------:R-:W0:Y:S01]  /*10a0*/  LDCU UR4, c[0x0][0x380] ;  /* 0x00007000ff0477ac */ /* 0x000e220008000800 */
[----:B------:R-:W-:Y:S01]  /*10b0*/  BSSY.RECONVERGENT B6, `(.L_x_3039) ;  /* 0x00000fe000067945 */ /* 0x000fe20003800200 */
[----:B0-----:R-:W-:-:S13]  /*10c0*/  ISETP.GE.AND P0, PT, R17, UR4, PT ;  /* 0x0000000411007c0c */ /* 0x001fda000bf06270 */
[----:B------:R-:W-:Y:S05]  /*10d0*/  @P0 BRA `(.L_x_3040) ;  /* 0x0000000c00ec0947 */ /* 0x000fea0003800000 */
[----:B------:R-:W-:-:S04]  /*10e0*/  UPRMT UR4, UR40, 0x9910, URZ ;  /* 0x0000991028047896 */ /* 0x000fc800080000ff */
        /* <DEDUP_REMOVED lines=10> */
[----:B-12345:R-:W0:Y:S01]  /*1190*/  LDC.64 R2, c[0x0][0x520] ;  /* 0x00014800ff027b82 */ /* 0x03ee220000000a00 */
[----:B------:R-:W-:-:S04]  /*11a0*/  SHF.L.U32 R0, R16, 0x10, RZ ;  /* 0x0000001010007819 */ /* 0x000fc800000006ff */
[----:B------:R-:W0:Y:S02]  /*11b0*/  F2I.FTZ.TRUNC.NTZ R5, R0 ;  /* 0x0000000000057305 */ /* 0x000e24000021f100 */
[----:B0-----:R0:W-:Y:S01]  /*11c0*/  STG.E.U8 desc[UR36][R2.64], R5 ;  /* 0x0000000502007986 */ /* 0x0011e2000c101124 */
[----:B------:R-:W-:Y:S05]  /*11d0*/  BRA `(.L_x_3046) ;  /* 0x0000000c00a87947 */ /* 0x000fea0003800000 */
.L_x_3044:
[----:B-12345:R-:W-:Y:S01]  /*11e0*/  IMAD.U32 R2, R16, 0x10000, RZ ;  /* 0x0001000010027824 */ /* 0x03efe200078e00ff */
[----:B------:R-:W0:Y:S05]  /*11f0*/  LDC.64 R4, c[0x0][0x520] ;  /* 0x00014800ff047b82 */ /* 0x000e2a0000000a00 */
[----:B------:R-:W1:Y:S02]  /*1200*/  F2I.S64.TRUNC R2, R2 ;  /* 0x0000000200027311 */ /* 0x000e64000020d900 */
[----:B-1----:R-:W-:-:S05]  /*1210*/  IMAD.MOV.U32 R7, RZ, RZ, R2 ;  /* 0x000000ffff077224 */ /* 0x002fca00078e0002 */
[----:B0-----:R0:W-:Y:S01]  /*1220*/  STG.E.U8 desc[UR36][R4.64], R7 ;  /* 0x0000000704007986 */ /* 0x0011e2000c101124 */
[----:B------:R-:W-:Y:S05]  /*1230*/  BRA `(.L_x_3046) ;  /* 0x0000000c00907947 */ /* 0x000fea0003800000 */
.L_x_3043:
[----:B------:R-:W-:-:S09]  /*1240*/  UISETP.NE.AND UP0, UPT, UR4, 0x2, UPT ;  /* 0x000000020400788c */ /* 0x000fd2000bf05270 */
[----:B------:R-:W-:Y:S05]  /*1250*/  BRA.U !UP0, `(.L_x_3047) ;  /* 0x0000000108387547 */ /* 0x000fea000b800000 */
[----:B------:R-:W-:-:S09]  /*1260*/  UISETP.NE.AND UP0, UPT, UR4, 0x3, UPT ;  /* 0x000000030400788c */ /* 0x000fd2000bf05270 */
[----:B------:R-:W-:Y:S05]  /*1270*/  BRA.U !UP0, `(.L_x_3048) ;  /* 0x00000001081c7547 */ /* 0x000fea000b800000 */
[----:B------:R-:W-:-:S09]  /*1280*/  UISETP.NE.AND UP0, UPT, UR4, 0x4, UPT ;  /* 0x000000040400788c */ /* 0x000fd2000bf05270 */
[----:B------:R-:W-:Y:S05]  /*1290*/  BRA.U UP0, `(.L_x_3045) ;  /* 0x0000000900a07547 */ /* 0x000fea000b800000 */
[----:B-1-345:R-:W0:Y:S01]  /*12a0*/  LDC.64 R4, c[0x0][0x520] ;  /* 0x00014800ff047b82 */ /* 0x03ae220000000a00 */
[----:B--2---:R-:W-:-:S06]  /*12b0*/  IMAD.U32 R2, R16, 0x10000, RZ ;  /* 0x0001000010027824 */ /* 0x004fcc00078e00ff */
[----:B------:R-:W0:Y:S02]  /*12c0*/  F2I.S64.TRUNC R2, R2 ;  /* 0x0000000200027311 */ /* 0x000e24000020d900 */
[----:B0-----:R0:W-:Y:S01]  /*12d0*/  STG.E.64 desc[UR36][R4.64], R2 ;  /* 0x0000000204007986 */ /* 0x0011e2000c101b24 */
[----:B------:R-:W-:Y:S05]  /*12e0*/  BRA `(.L_x_3046) ;  /* 0x0000000c00647947 */ /* 0x000fea0003800000 */
.L_x_3048:
[----:B-12345:R-:W0:Y:S01]  /*12f0*/  LDC.64 R2, c[0x0][0x520] ;  /* 0x00014800ff027b82 */ /* 0x03ee220000000a00 */
[----:B------:R-:W-:-:S04]  /*1300*/  SHF.L.U32 R0, R16, 0x10, RZ ;  /* 0x0000001010007819 */ /* 0x000fc800000006ff */
[----:B------:R-:W0:Y:S02]  /*1310*/  F2I.FTZ.TRUNC.NTZ R5, R0 ;  /* 0x0000000000057305 */ /* 0x000e24000021f100 */
[----:B0-----:R0:W-:Y:S01]  /*1320*/  STG.E desc[UR36][R2.64], R5 ;  /* 0x0000000502007986 */ /* 0x0011e2000c101924 */
[----:B------:R-:W-:Y:S05]  /*1330*/  BRA `(.L_x_3046) ;  /* 0x0000000c00507947 */ /* 0x000fea0003800000 */
.L_x_3047:
[----:B-12345:R-:W0:Y:S01]  /*1340*/  LDC.64 R2, c[0x0][0x520] ;  /* 0x00014800ff027b82 */ /* 0x03ee220000000a00 */
[----:B------:R-:W-:-:S04]  /*1350*/  IMAD.U32 R0, R16, 0x10000, RZ ;  /* 0x0001000010007824 */ /* 0x000fc800078e00ff */
[----:B------:R-:W0:Y:S02]  /*1360*/  F2I.FTZ.TRUNC.NTZ R5, R0 ;  /* 0x0000000000057305 */ /* 0x000e24000021f100 */
[----:B0-----:R0:W-:Y:S01]  /*1370*/  STG.E.U16 desc[UR36][R2.64], R5 ;  /* 0x0000000502007986 */ /* 0x0011e2000c101524 */
[----:B------:R-:W-:Y:S05]  /*1380*/  BRA `(.L_x_3046) ;  /* 0x0000000c003c7947 */ /* 0x000fea0003800000 */
.L_x_3042:
[----:B------:R-:W-:-:S09]  /*1390*/  UISETP.GT.AND UP0, UPT, UR4, 0x6, UPT ;  /* 0x000000060400788c */ /* 0x000fd2000bf04270 */
[----:B------:R-:W-:Y:S05]  /*13a0*/  BRA.U UP0, `(.L_x_3049) ;  /* 0x0000000100347547 */ /* 0x000fea000b800000 */
[----:B------:R-:W-:-:S09]  /*13b0*/  UISETP.NE.AND UP0, UPT, UR4, 0x5, UPT ;  /* 0x000000050400788c */ /* 0x000fd2000bf05270 */
[----:B------:R-:W-:Y:S05]  /*13c0*/  BRA.U !UP0, `(.L_x_3050) ;  /* 0x0000000108187547 */ /* 0x000fea000b800000 */
[----:B------:R-:W-:-:S09]  /*13d0*/  UISETP.NE.AND UP0, UPT, UR4, 0x6, UPT ;  /* 0x000000060400788c */ /* 0x000fd2000bf05270 */
[----:B------:R-:W-:Y:S05]  /*13e0*/  BRA.U UP0, `(.L_x_3045) ;  /* 0x00000009004c7547 */ /* 0x000fea000b800000 */
[----:B-12345:R-:W0:Y:S01]  /*13f0*/  LDC.64 R2, c[0x0][0x520] ;  /* 0x00014800ff027b82 */ /* 0x03ee220000000a00 */
[----:B------:R-:W-:-:S05]  /*1400*/  IMAD.U32 R5, R16, 0x10000, RZ ;  /* 0x0001000010057824 */ /* 0x000fca00078e00ff */
[----:B0-----:R0:W-:Y:S01]  /*1410*/  STG.E desc[UR36][R2.64], R5 ;  /* 0x0000000502007986 */ /* 0x0011e2000c101924 */
[----:B------:R-:W-:Y:S05]  /*1420*/  BRA `(.L_x_3046) ;  /* 0x0000000c00147947 */ /* 0x000fea0003800000 */
.L_x_3050:
[----:B-12345:R-:W0:Y:S01]  /*1430*/  LDC.64 R2, c[0x0][0x520] ;  /* 0x00014800ff027b82 */ /* 0x03ee220000000a00 */
[----:B------:R-:W-:-:S05]  /*1440*/  IMAD.U32 R0, R16, 0x10000, RZ ;  /* 0x0001000010007824 */ /* 0x000fca00078e00ff */
[----:B------:R-:W-:-:S05]  /*1450*/  F2FP.F16.F32.PACK_AB R0, RZ, R0 ;  /* 0x00000000ff00723e */ /* 0x000fca00000000ff */
[----:B0-----:R0:W-:Y:S01]  /*1460*/  STG.E.U16 desc[UR36][R2.64], R0 ;  /* 0x0000000002007986 */ /* 0x0011e2000c101524 */
[----:B------:R-:W-:Y:S05]  /*1470*/  BRA `(.L_x_3046) ;  /* 0x0000000c00007947 */ /* 0x000fea0003800000 */
.L_x_3049:
[----:B------:R-:W-:-:S09]  /*1480*/  UISETP.NE.AND UP0, UPT, UR4, 0x7, UPT ;  /* 0x000000070400788c */ /* 0x000fd2000bf05270 */
[----:B------:R-:W-:Y:S05]  /*1490*/  BRA.U !UP0, `(.L_x_3051) ;  /* 0x00000001083c7547 */ /* 0x000fea000b800000 */
[----:B------:R-:W-:-:S09]  /*14a0*/  UISETP.NE.AND UP0, UPT, UR4, 0x8, UPT ;  /* 0x000000080400788c */ /* 0x000fd2000bf05270 */
[----:B------:R-:W-:Y:S05]  /*14b0*/  BRA.U !UP0, `(.L_x_3052) ;  /* 0x00000001081c7547 */ /* 0x000fea000b800000 */
[----:B------:R-:W-:-:S09]  /*14c0*/  UISETP.NE.AND UP0, UPT, UR4, 0x9, UPT ;  /* 0x000000090400788c */ /* 0x000fd2000bf05270 */
[----:B------:R-:W-:Y:S05]  /*14d0*/  BRA.U UP0, `(.L_x_3045) ;  /* 0x0000000900107547 */ /* 0x000fea000b800000 */
[----:B-12345:R-:W0:Y:S01]  /*14e0*/  LDC.64 R2, c[0x0][0x520] ;  /* 0x00014800ff027b82 */ /* 0x03ee220000000a00 */
[----:B------:R-:W-:Y:S01]  /*14f0*/  SHF.L.U32 R4, R16, 0x10, RZ ;  /* 0x0000001010047819 */ /* 0x000fe200000006ff */
[----:B------:R-:W-:-:S05]  /*1500*/  IMAD.MOV.U32 R5, RZ, RZ, RZ ;  /* 0x000000ffff057224 */ /* 0x000fca00078e00ff */
[----:B0-----:R0:W-:Y:S01]  /*1510*/  STG.E.64 desc[UR36][R2.64], R4 ;  /* 0x0000000402007986 */ /* 0x0011e2000c101b24 */
[----:B------:R-:W-:Y:S05]  /*1520*/  BRA `(.L_x_3046) ;  /* 0x0000000800d47947 */ /* 0x000fea0003800000 */
.L_x_3052:
[----:B-12345:R-:W0:Y:S01]  /*1530*/  LDC.64 R2, c[0x0][0x520] ;  /* 0x00014800ff027b82 */ /* 0x03ee220000000a00 */
[----:B------:R-:W-:-:S05]  /*1540*/  IMAD.U32 R0, R16, 0x10000, RZ ;  /* 0x0001000010007824 */ /* 0x000fca00078e00ff */
[----:B------:R-:W-:-:S04]  /*1550*/  F2FP.F16.F32.PACK_AB R0, RZ, R0 ;  /* 0x00000000ff00723e */ /* 0x000fc800000000ff */
[----:B------:R-:W-:-:S05]  /*1560*/  PRMT R0, R0, 0x5410, RZ ;  /* 0x0000541000007816 */ /* 0x000fca00000000ff */
[----:B0-----:R0:W-:Y:S01]  /*1570*/  STG.E desc[UR36][R2.64], R0 ;  /* 0x0000000002007986 */ /* 0x0011e2000c101924 */
[----:B------:R-:W-:Y:S05]  /*1580*/  BRA `(.L_x_3046) ;  /* 0x0000000800bc7947 */ /* 0x000fea0003800000 */
.L_x_3051:
[----:B-1-345:R-:W0:Y:S01]  /*1590*/  LDC.64 R4, c[0x0][0x520] ;  /* 0x00014800ff047b82 */ /* 0x03ae220000000a00 */
[----:B------:R-:W-:-:S04]  /*15a0*/  IMAD.U32 R0, R16, 0x10000, RZ ;  /* 0x0001000010007824 */ /* 0x000fc800078e00ff */
[----:B------:R-:W-:-:S04]  /*15b0*/  FMUL.FTZ R0, R0, 1 ;  /* 0x3f80000000007820 */ /* 0x000fc80000410000 */
[----:B--2---:R-:W0:Y:S02]  /*15c0*/  F2F.F64.F32 R2, R0 ;  /* 0x0000000000027310 */ /* 0x004e240000201800 */
[----:B0-----:R0:W-:Y:S01]  /*15d0*/  STG.E.64 desc[UR36][R4.64], R2 ;  /* 0x0000000204007986 */ /* 0x0011e2000c101b24 */
[----:B------:R-:W-:Y:S05]  /*15e0*/  BRA `(.L_x_3046) ;  /* 0x0000000800a47947 */ /* 0x000fea0003800000 */
.L_x_3041:
        /* <DEDUP_REMOVED lines=10> */
[----:B-12345:R-:W0:Y:S01]  /*1690*/  LDC.64 R2, c[0x0][0x520] ;  /* 0x00014800ff027b82 */ /* 0x03ee220000000a00 */
[----:B------:R-:W-:-:S04]  /*16a0*/  SHF.L.U32 R0, R16, 0x10, RZ ;  /* 0x0000001010007819 */ /* 0x000fc800000006ff */
[----:B------:R-:W0:Y:S02]  /*16b0*/  F2I.FTZ.U32.TRUNC.NTZ R5, R0 ;  /* 0x0000000000057305 */ /* 0x000e24000021f000 */
[----:B0-----:R5:W-:Y:S01]  /*16c0*/  STG.E.U16 desc[UR36][R2.64], R5 ;  /* 0x0000000502007986 */ /* 0x001be2000c101524 */
[----:B------:R-:W-:Y:S05]  /*16d0*/  BRA `(.L_x_3046) ;  /* 0x0000000800687947 */ /* 0x000fea0003800000 */
.L_x_3056:
[----:B-12345:R-:W-:Y:S02]  /*16e0*/  IMAD.U32 R2, R16, 0x10000, RZ ;  /* 0x0001000010027824 */ /* 0x03efe400078e00ff */
        /* <DEDUP_REMOVED lines=16> */
.L_x_3058:
[----:B------:R-:W-:-:S04]  /*17f0*/  SHF.R.U32.HI R3, RZ, 0x18, R2 ;  /* 0x00000018ff037819 */ /* 0x000fc80000011602 */
[----:B------:R-:W-:-:S07]  /*1800*/  LOP3.LUT R0, R0, 0x80, R3, 0xf8, !PT ;  /* 0x0000008000007812 */ /* 0x000fce00078ef803 */
.L_x_3057:
[----:B------:R-:W0:Y:S02]  /*1810*/  LDC.64 R2, c[0x0][0x520] ;  /* 0x00014800ff027b82 */ /* 0x000e240000000a00 */
[----:B0-----:R4:W-:Y:S01]  /*1820*/  STG.E.U8 desc[UR36][R2.64], R0 ;  /* 0x0000000002007986 */ /* 0x0019e2000c101124 */
[----:B------:R-:W-:Y:S05]  /*1830*/  BRA `(.L_x_3046) ;  /* 0x0000000800107947 */ /* 0x000fea0003800000 */
.L_x_3055:
[----:B-12345:R-:W-:Y:S01]  /*1840*/  SHF.L.U32 R2, R16, 0x10, RZ ;  /* 0x0000001010027819 */ /* 0x03efe200000006ff */
        /* <DEDUP_REMOVED lines=16> */
.L_x_3060:
[----:B------:R-:W-:-:S04]  /*1950*/  SHF.R.U32.HI R3, RZ, 0x18, R2 ;  /* 0x00000018ff037819 */ /* 0x000fc80000011602 */
[----:B------:R-:W-:-:S07]  /*1960*/  LOP3.LUT R0, R0, 0x80, R3, 0xf8, !PT ;  /* 0x0000008000007812 */ /* 0x000fce00078ef803 */
.L_x_3059:
[----:B------:R-:W0:Y:S02]  /*1970*/  LDC.64 R2, c[0x0][0x520] ;  /* 0x00014800ff027b82 */ /* 0x000e240000000a00 */
[----:B0-----:R3:W-:Y:S01]  /*1980*/  STG.E.U8 desc[UR36][R2.64], R0 ;  /* 0x0000000002007986 */ /* 0x0017e2000c101124 */
[----:B------:R-:W-:Y:S05]  /*1990*/  BRA `(.L_x_3046) ;  /* 0x0000000400b87947 */ /* 0x000fea0003800000 */
.L_x_3054:
[----:B------:R-:W-:-:S09]  /*19a0*/  UISETP.NE.AND UP0, UPT, UR4, 0x1c, UPT ;  /* 0x0000001c0400788c */ /* 0x000fd2000bf05270 */
[----:B------:R-:W-:Y:S05]  /*19b0*/  BRA.U !UP0, `(.L_x_3061) ;  /* 0x0000000108607547 */ /* 0x000fea000b800000 */
[----:B------:R-:W-:-:S09]  /*19c0*/  UISETP.NE.AND UP0, UPT, UR4, 0x1d, UPT ;  /* 0x0000001d0400788c */ /* 0x000fd2000bf05270 */
[----:B------:R-:W-:Y:S05]  /*19d0*/  BRA.U !UP0, `(.L_x_3062) ;  /* 0x0000000108447547 */ /* 0x000fea000b800000 */
[----:B------:R-:W-:-:S09]  /*19e0*/  UISETP.NE.AND UP0, UPT, UR4, 0x2c, UPT ;  /* 0x0000002c0400788c */ /* 0x000fd2000bf05270 */
[----:B------:R-:W-:Y:S05]  /*19f0*/  BRA.U UP0, `(.L_x_3045) ;  /* 0x0000000100c87547 */ /* 0x000fea000b800000 */
[----:B---3-5:R-:W-:Y:S01]  /*1a00*/  IMAD.U32 R4, R16, 0x10000, RZ ;  /* 0x0001000010047824 */ /* 0x028fe200078e00ff */
[----:B-12-4-:R-:W0:Y:S01]  /*1a10*/  LDC.64 R2, c[0x0][0x520] ;  /* 0x00014800ff027b82 */ /* 0x016e220000000a00 */
[----:B------:R-:W-:-:S03]  /*1a20*/  HFMA2 R0, -RZ, RZ, 0, 1.5199184417724609375e-05 ;  /* 0x000000ffff007431 */ /* 0x000fc600000001ff */
        /* <DEDUP_REMOVED lines=10> */
.L_x_3063:
[----:B0-----:R2:W-:Y:S01]  /*1ad0*/  STG.E.U8 desc[UR36][R2.64], R0 ;  /* 0x0000000002007986 */ /* 0x0015e2000c101124 */
[----:B------:R-:W-:Y:S05]  /*1ae0*/  BRA `(.L_x_3046) ;  /* 0x0000000400647947 */ /* 0x000fea0003800000 */
.L_x_3062:
[----:B-1-345:R-:W0:Y:S01]  /*1af0*/  LDC.64 R4, c[0x0][0x520] ;  /* 0x00014800ff047b82 */ /* 0x03ae220000000a00 */
[----:B--2---:R-:W-:-:S06]  /*1b00*/  IMAD.U32 R2, R16, 0x10000, RZ ;  /* 0x0001000010027824 */ /* 0x004fcc00078e00ff */
[----:B------:R-:W0:Y:S02]  /*1b10*/  F2I.U64.TRUNC R2, R2 ;  /* 0x0000000200027311 */ /* 0x000e24000020d800 */
[----:B0-----:R1:W-:Y:S01]  /*1b20*/  STG.E.64 desc[UR36][R4.64], R2 ;  /* 0x0000000204007986 */ /* 0x0013e2000c101b24 */
[----:B------:R-:W-:Y:S05]  /*1b30*/  BRA `(.L_x_3046) ;  /* 0x0000000400507947 */ /* 0x000fea0003800000 */
.L_x_3061:
[----:B-12345:R-:W0:Y:S01]  /*1b40*/  LDC.64 R2, c[0x0][0x520] ;  /* 0x00014800ff027b82 */ /* 0x03ee220000000a00 */
[----:B------:R-:W-:-:S04]  /*1b50*/  SHF.L.U32 R0, R16, 0x10, RZ ;  /* 0x0000001010007819 */ /* 0x000fc800000006ff */
[----:B------:R-:W0:Y:S02]  /*1b60*/  F2I.FTZ.U32.TRUNC.NTZ R5, R0 ;  /* 0x0000000000057305 */ /* 0x000e24000021f000 */
[----:B0-----:R0:W-:Y:S01]  /*1b70*/  STG.E desc[UR36][R2.64], R5 ;  /* 0x0000000502007986 */ /* 0x0011e2000c101924 */
[----:B------:R-:W-:Y:S05]  /*1b80*/  BRA `(.L_x_3046) ;  /* 0x00000004003c7947 */ /* 0x000fea0003800000 */
.L_x_3053:
        /* <DEDUP_REMOVED lines=8> */
[----:B------:R-:W-:-:S04]  /*1c10*/  FSETP.NEU.FTZ.AND P0, PT, R0, RZ, PT ;  /* 0x000000ff0000720b */ /* 0x000fc80003f1d000 */
[----:B------:R-:W-:-:S05]  /*1c20*/  SEL R5, RZ, 0x1, !P0 ;  /* 0x00000001ff057807 */ /* 0x000fca0004000000 */
[----:B0-----:R0:W-:Y:S01]  /*1c30*/  STG.E.U8 desc[UR36][R2.64], R5 ;  /* 0x0000000502007986 */ /* 0x0011e2000c101124 */
[----:B------:R-:W-:Y:S05]  /*1c40*/  BRA `(.L_x_3046) ;  /* 0x00000004000c7947 */ /* 0x000fea0003800000 */
.L_x_3065:
[----:B-12345:R-:W0:Y:S01]  /*1c50*/  LDC.64 R2, c[0x0][0x520] ;  /* 0x00014800ff027b82 */ /* 0x03ee220000000a00 */
[----:B------:R-:W-:Y:S01]  /*1c60*/  IMAD.U32 R0, R16, 0x10000, RZ ;  /* 0x0001000010007824 */ /* 0x000fe200078e00ff */
[----:B------:R-:W-:-:S03]  /*1c70*/  CS2R R6, SRZ ;  /* 0x0000000000067805 */ /* 0x000fc6000001ff00 */
[----:B------:R-:W-:-:S04]  /*1c80*/  FMUL.FTZ R0, R0, 1 ;  /* 0x3f80000000007820 */ /* 0x000fc80000410000 */
[----:B------:R-:W0:Y:S02]  /*1c90*/  F2F.F64.F32 R4, R0 ;  /* 0x0000000000047310 */ /* 0x000e240000201800 */
[----:B0-----:R0:W-:Y:S01]  /*1ca0*/  STG.E.128 desc[UR36][R2.64], R4 ;  /* 0x0000000402007986 */ /* 0x0011e2000c101d24 */
[----:B------:R-:W-:Y:S05]  /*1cb0*/  BRA `(.L_x_3046) ;  /* 0x0000000000f07947 */ /* 0x000fea0003800000 */
.L_x_3064:
[----:B------:R-:W-:-:S09]  /*1cc0*/  UISETP.NE.AND UP0, UPT, UR4, 0xf, UPT ;  /* 0x0000000f0400788c */ /* 0x000fd2000bf05270 */
[----:B------:R-:W-:Y:S05]  /*1cd0*/  BRA.U !UP0, `(.L_x_3066) ;  /* 0x0000000108e07547 */ /* 0x000fea000b800000 */
[----:B------:R-:W-:-:S09]  /*1ce0*/  UISETP.NE.AND UP0, UPT, UR4, 0x17, UPT ;  /* 0x000000170400788c */ /* 0x000fd2000bf05270 */
[----:B------:R-:W-:Y:S05]  /*1cf0*/  BRA.U !UP0, `(.L_x_3067) ;  /* 0x00000001088c7547 */ /* 0x000fea000b800000 */
[----:B------:R-:W-:-:S09]  /*1d00*/  UISETP.NE.AND UP0, UPT, UR4, 0x18, UPT ;  /* 0x000000180400788c */ /* 0x000fd2000bf05270 */
[----:B------:R-:W-:Y:S05]  /*1d10*/  BRA.U !UP0, `(.L_x_3068) ;  /* 0x0000000108447547 */ /* 0x000fea000b800000 */
.L_x_3045:
[----:B-12345:R-:W-:Y:S01]  /*1d20*/  MOV R2, 0x0 ;  /* 0x0000000000027802 */ /* 0x03efe20000000f00 */
[----:B------:R-:W0:Y:S01]  /*1d30*/  LDCU.64 UR4, c[0x4][0x190] ;  /* 0x01003200ff0477ac */ /* 0x000e220008000a00 */
[----:B------:R-:W-:Y:S02]  /*1d40*/  IMAD.MOV.U32 R8, RZ, RZ, 0x65 ;  /* 0x00000065ff087424 */ /* 0x000fe400078e00ff */
        /* <DEDUP_REMOVED lines=8> */
[----:B------:R-:W-:Y:S02]  /*1dd0*/  IMAD.U32 R7, RZ, RZ, UR7 ;  /* 0x00000007ff077e24 */ /* 0x000fe4000f8e00ff */
[----:B---3--:R-:W-:Y:S01]  /*1de0*/  IMAD.U32 R10, RZ, RZ, UR8 ;  /* 0x00000008ff0a7e24 */ /* 0x008fe2000f8e00ff */
[----:B------:R-:W-:-:S07]  /*1df0*/  MOV R11, UR9 ;  /* 0x00000009000b7c02 */ /* 0x000fce0008000f00 */
[----:B------:R-:W-:-:S07]  /*1e00*/  LEPC R20, `(.L_x_3069) ;  /* 0x000000001014794e */ /* 0x000fce0000000000 */
[----:B--2---:R-:W-:Y:S05]  /*1e10*/  CALL.ABS.NOINC R2 ;  /* 0x0000000002007343 */ /* 0x004fea0003c00000 */
.L_x_3069:
[----:B------:R-:W-:Y:S05]  /*1e20*/  BRA `(.L_x_3046) ;  /* 0x0000000000947947 */ /* 0x000fea0003800000 */
.L_x_3068:
[----:B---3-5:R-:W-:Y:S01]  /*1e30*/  SHF.L.U32 R4, R16, 0x10, RZ ;  /* 0x0000001010047819 */ /* 0x028fe200000006ff */
[----:B-12-4-:R-:W0:Y:S01]  /*1e40*/  LDC.64 R2, c[0x0][0x520] ;  /* 0x00014800ff027b82 */ /* 0x016e220000000a00 */
[----:B------:R-:W-:Y:S02]  /*1e50*/  IMAD.MOV.U32 R0, RZ, RZ, 0x7f ;  /* 0x0000007fff007424 */ /* 0x000fe400078e00ff */
        /* <DEDUP_REMOVED lines=10> */
.L_x_3070:
[----:B------:R-:W-:-:S05]  /*1f00*/  LOP3.LUT R5, R0, 0x80, R7, 0xf8, !PT ;  /* 0x0000008000057812 */ /* 0x000fca00078ef807 */
[----:B0-----:R0:W-:Y:S01]  /*1f10*/  STG.E.U8 desc[UR36][R2.64], R5 ;  /* 0x0000000502007986 */ /* 0x0011e2000c101124 */
[----:B------:R-:W-:Y:S05]  /*1f20*/  BRA `(.L_x_3046) ;  /* 0x0000000000547947 */ /* 0x000fea0003800000 */
.L_x_3067:
[----:B---3-5:R-:W-:-:S05]  /*1f30*/  IMAD.U32 R4, R16, 0x10000, RZ ;  /* 0x0001000010047824 */ /* 0x028fca00078e00ff */
[----:B-12-4-:R-:W-:-:S04]  /*1f40*/  LOP3.LUT R2, R4, 0x7fffffff, RZ, 0xc0, !PT ;  /* 0x7fffffff04027812 */ /* 0x016fc800078ec0ff */
        /* <DEDUP_REMOVED lines=9> */
.L_x_3071:
[----:B------:R-:W-:Y:S01]  /*1fe0*/  IMAD.MOV.U32 R0, RZ, RZ, 0x7f ;  /* 0x0000007fff007424 */ /* 0x000fe200078e00ff */
[----:B------:R-:W-:-:S04]  /*1ff0*/  ISETP.GT.U32.AND P0, PT, R2, 0x7f800000, PT ;  /* 0x7f8000000200780c */ /* 0x000fc80003f04070 */
[----:B------:R-:W-:-:S09]  /*2000*/  SEL R0, R0, 0x7c, P0 ;  /* 0x0000007c00007807 */ /* 0x000fd20000000000 */
.L_x_3072:
[----:B------:R-:W0:Y:S01]  /*2010*/  LDC.64 R2, c[0x0][0x520] ;  /* 0x00014800ff027b82 */ /* 0x000e220000000a00 */
[----:B------:R-:W-:-:S04]  /*2020*/  SHF.R.U32.HI R5, RZ, 0x18, R4 ;  /* 0x00000018ff057819 */ /* 0x000fc80000011604 */
[----:B------:R-:W-:-:S05]  /*2030*/  LOP3.LUT R5, R0, 0x80, R5, 0xf8, !PT ;  /* 0x0000008000057812 */ /* 0x000fca00078ef805 */
[----:B0-----:R0:W-:Y:S01]  /*2040*/  STG.E.U8 desc[UR36][R2.64], R5 ;  /* 0x0000000502007986 */ /* 0x0011e2000c101124 */
[----:B------:R-:W-:Y:S05]  /*2050*/  BRA `(.L_x_3046) ;  /* 0x0000000000087947 */ /* 0x000fea0003800000 */
.L_x_3066:
[----:B-12345:R-:W0:Y:S02]  /*2060*/  LDC.64 R2, c[0x0][0x520] ;  /* 0x00014800ff027b82 */ /* 0x03ee240000000a00 */
[----:B0-----:R0:W-:Y:S02]  /*2070*/  STG.E.U16 desc[UR36][R2.64], R16 ;  /* 0x0000001002007986 */ /* 0x0011e4000c101524 */
.L_x_3046:
[----:B------:R-:W-:-:S07]  /*2080*/  IADD3 R17, PT, PT, R17, 0x80, RZ ;  /* 0x0000008011117810 */ /* 0x000fce0007ffe0ff */
.L_x_3040:
[----:B------:R-:W-:Y:S05]  /*2090*/  BSYNC.RECONVERGENT B6 ;  /* 0x0000000000067941 */ /* 0x000fea0003800200 */
.L_x_3039:
        /* <DEDUP_REMOVED lines=16> */
[----:B------:R-:W-:-:S04]  /*21a0*/  IMAD.U32 R0, R16, 0x10000, RZ ;  /* 0x0001000010007824 */ /* 0x000fc800078e00ff */
[----:B------:R-:W0:Y:S02]  /*21b0*/  F2I.FTZ.TRUNC.NTZ R5, R0 ;  /* 0x0000000000057305 */ /* 0x000e24000021f100 */
[----:B0-----:R0:W-:Y:S01]  /*21c0*/  STG.E.U8 desc[UR36][R2.64], R5 ;  /* 0x0000000502007986 */ /* 0x0011e2000c101124 */
[----:B------:R-:W-:Y:S05]  /*21d0*/  BRA `(.L_x_3080) ;  /* 0x0000000c00a87947 */ /* 0x000fea0003800000 */
.L_x_3078:
[----:B-12345:R-:W-:Y:S01]  /*21e0*/  IMAD.U32 R2, R16, 0x10000, RZ ;  /* 0x0001000010027824 */ /* 0x03efe200078e00ff */
[----:B------:R-:W0:Y:S05]  /*21f0*/  LDC.64 R4, c[0x0][0x520] ;  /* 0x00014800ff047b82 */ /* 0x000e2a0000000a00 */
[----:B------:R-:W1:Y:S02]  /*2200*/  F2I.S64.TRUNC R2, R2 ;  /* 0x0000000200027311 */ /* 0x000e64000020d900 */
[----:B-1----:R-:W-:-:S05]  /*2210*/  IMAD.MOV.U32 R7, RZ, RZ, R2 ;  /* 0x000000ffff077224 */ /* 0x002fca00078e0002 */
[----:B0-----:R0:W-:Y:S01]  /*2220*/  STG.E.U8 desc[UR36][R4.64], R7 ;  /* 0x0000000704007986 */ /* 0x0011e2000c101124 */
[----:B------:R-:W-:Y:S05]  /*2230*/  BRA `(.L_x_3080) ;  /* 0x0000000c00907947 */ /* 0x000fea0003800000 */
.L_x_3077:
[----:B------:R-:W-:-:S09]  /*2240*/  UISETP.NE.AND UP0, UPT, UR4, 0x2, UPT ;  /* 0x000000020400788c */ /* 0x000fd2000bf05270 */
[----:B------:R-:W-:Y:S05]  /*2250*/  BRA.U !UP0, `(.L_x_3081) ;  /* 0x0000000108387547 */ /* 0x000fea000b800000 */
[----:B------:R-:W-:-:S09]  /*2260*/  UISETP.NE.AND UP0, UPT, UR4, 0x3, UPT ;  /* 0x000000030400788c */ /* 0x000fd2000bf05270 */
[----:B------:R-:W-:Y:S05]  /*2270*/  BRA.U !UP0, `(.L_x_3082) ;  /* 0x00000001081c7547 */ /* 0x000fea000b800000 */
[----:B------:R-:W-:-:S09]  /*2280*/  UISETP.NE.AND UP0, UPT, UR4, 0x4, UPT ;  /* 0x000000040400788c */ /* 0x000fd2000bf05270 */
[----:B------:R-:W-:Y:S05]  /*2290*/  BRA.U UP0, `(.L_x_3079) ;  /* 0x0000000900a07547 */ /* 0x000fea000b800000 */
[----:B-1-345:R-:W0:Y:S01]  /*22a0*/  LDC.64 R4, c[0x0][0x520] ;  /* 0x00014800ff047b82 */ /* 0x03ae220000000a00 */
[----:B--2---:R-:W-:-:S06]  /*22b0*/  SHF.L.U32 R2, R16, 0x10, RZ ;  /* 0x0000001010027819 */ /* 0x004fcc00000006ff */
[----:B------:R-:W0:Y:S02]  /*22c0*/  F2I.S64.TRUNC R2, R2 ;  /* 0x0000000200027311 */ /* 0x000e24000020d900 */
[----:B0-----:R0:W-:Y:S01]  /*22d0*/  STG.E.64 desc[UR36][R4.64], R2 ;  /* 0x0000000204007986 */ /* 0x0011e2000c101b24 */
[----:B------:R-:W-:Y:S05]  /*22e0*/  BRA `(.L_x_3080) ;  /* 0x0000000c00647947 */ /* 0x000fea0003800000 */
.L_x_3082:
[----:B-12345:R-:W0:Y:S01]  /*22f0*/  LDC.64 R2, c[0x0][0x520] ;  /* 0x00014800ff027b82 */ /* 0x03ee220000000a00 */
[----:B------:R-:W-:-:S04]  /*2300*/  IMAD.U32 R0, R16, 0x10000, RZ ;  /* 0x0001000010007824 */ /* 0x000fc800078e00ff */
[----:B------:R-:W0:Y:S02]  /*2310*/  F2I.FTZ.TRUNC.NTZ R5, R0 ;  /* 0x0000000000057305 */ /* 0x000e24000021f100 */
[----:B0-----:R0:W-:Y:S01]  /*2320*/  STG.E desc[UR36][R2.64], R5 ;  /* 0x0000000502007986 */ /* 0x0011e2000c101924 */
[----:B------:R-:W-:Y:S05]  /*2330*/  BRA `(.L_x_3080) ;  /* 0x0000000c00507947 */ /* 0x000fea0003800000 */
.L_x_3081:
[----:B-12345:R-:W0:Y:S01]  /*2340*/  LDC.64 R2, c[0x0][0x520] ;  /* 0x00014800ff027b82 */ /* 0x03ee220000000a00 */
[----:B------:R-:W-:-:S04]  /*2350*/  IMAD.U32 R0, R16, 0x10000, RZ ;  /* 0x0001000010007824 */ /* 0x000fc800078e00ff */
[----:B------:R-:W0:Y:S02]  /*2360*/  F2I.FTZ.TRUNC.NTZ R5, R0 ;  /* 0x0000000000057305 */ /* 0x000e24000021f100 */
[----:B0-----:R0:W-:Y:S01]  /*2370*/  STG.E.U16 desc[UR36][R2.64], R5 ;  /* 0x0000000502007986 */ /* 0x0011e2000c101524 */
[----:B------:R-:W-:Y:S05]  /*2380*/  BRA `(.L_x_3080) ;  /* 0x0000000c003c7947 */ /* 0x000fea0003800000 */
.L_x_3076:
        /* <DEDUP_REMOVED lines=10> */
.L_x_3084:
[----:B-12345:R-:W0:Y:S01]  /*2430*/  LDC.64 R2, c[0x0][0x520] ;  /* 0x00014800ff027b82 */ /* 0x03ee220000000a00 */
[----:B------:R-:W-:-:S04]  /*2440*/  SHF.L.U32 R0, R16, 0x10, RZ ;  /* 0x0000001010007819 */ /* 0x000fc800000006ff */
[----:B------:R-:W-:-:S05]  /*2450*/  F2FP.F16.F32.PACK_AB R0, RZ, R0 ;  /* 0x00000000ff00723e */ /* 0x000fca00000000ff */
[----:B0-----:R0:W-:Y:S01]  /*2460*/  STG.E.U16 desc[UR36][R2.64], R0 ;  /* 0x0000000002007986 */ /* 0x0011e2000c101524 */
[----:B------:R-:W-:Y:S05]  /*2470*/  BRA `(.L_x_3080) ;  /* 0x0000000c00007947 */ /* 0x000fea0003800000 */
.L_x_3083:
[----:B------:R-:W-:-:S09]  /*2480*/  UISETP.NE.AND UP0, UPT, UR4, 0x7, UPT ;  /* 0x000000070400788c */ /* 0x000fd2000bf05270 */
[----:B------:R-:W-:Y:S05]  /*2490*/  BRA.U !UP0, `(.L_x_3085) ;  /* 0x00000001083c7547 */ /* 0x000fea000b800000 */
[----:B------:R-:W-:-:S09]  /*24a0*/  UISETP.NE.AND UP0, UPT, UR4, 0x8, UPT ;  /* 0x000000080400788c */ /* 0x000fd2000bf05270 */
[----:B------:R-:W-:Y:S05]  /*24b0*/  BRA.U !UP0, `(.L_x_3086) ;  /* 0x00000001081c7547 */ /* 0x000fea000b800000 */
[----:B------:R-:W-:-:S09]  /*24c0*/  UISETP.NE.AND UP0, UPT, UR4, 0x9, UPT ;  /* 0x000000090400788c */ /* 0x000fd2000bf05270 */
[----:B------:R-:W-:Y:S05]  /*24d0*/  BRA.U UP0, `(.L_x_3079) ;  /* 0x0000000900107547 */ /* 0x000fea000b800000 */
[----:B-12345:R-:W0:Y:S01]  /*24e0*/  LDC.64 R2, c[0x0][0x520] ;  /* 0x00014800ff027b82 */ /* 0x03ee220000000a00 */
[----:B------:R-:W-:Y:S02]  /*24f0*/  IMAD.U32 R4, R16, 0x10000, RZ ;  /* 0x0001000010047824 */ /* 0x000fe400078e00ff */
[----:B------:R-:W-:-:S05]  /*2500*/  IMAD.MOV.U32 R5, RZ, RZ, RZ ;  /* 0x000000ffff057224 */ /* 0x000fca00078e00ff */
[----:B0-----:R0:W-:Y:S01]  /*2510*/  STG.E.64 desc[UR36][R2.64], R4 ;  /* 0x0000000402007986 */ /* 0x0011e2000c101b24 */
[----:B------:R-:W-:Y:S05]  /*2520*/  BRA `(.L_x_3080) ;  /* 0x0000000800d47947 */ /* 0x000fea0003800000 */
.L_x_3086:
[----:B-12345:R-:W0:Y:S01]  /*2530*/  LDC.64 R2, c[0x0][0x520] ;  /* 0x00014800ff027b82 */ /* 0x03ee220000000a00 */
[----:B------:R-:W-:-:S05]  /*2540*/  IMAD.U32 R0, R16, 0x10000, RZ ;  /* 0x0001000010007824 */ /* 0x000fca00078e00ff */
[----:B------:R-:W-:-:S04]  /*2550*/  F2FP.F16.F32.PACK_AB R0, RZ, R0 ;  /* 0x00000000ff00723e */ /* 0x000fc800000000ff */
[----:B------:R-:W-:-:S05]  /*2560*/  PRMT R0, R0, 0x5410, RZ ;  /* 0x0000541000007816 */ /* 0x000fca00000000ff */
[----:B0-----:R0:W-:Y:S01]  /*2570*/  STG.E desc[UR36][R2.64], R0 ;  /* 0x0000000002007986 */ /* 0x0011e2000c101924 */
[----:B------:R-:W-:Y:S05]  /*2580*/  BRA `(.L_x_3080) ;  /* 0x0000000800bc7947 */ /* 0x000fea0003800000 */
.L_x_3085:
[----:B--2345:R-:W-:Y:S01]  /*2590*/  SHF.L.U32 R0, R16, 0x10, RZ ;  /* 0x0000001010007819 */ /* 0x03cfe200000006ff */
[----:B-1----:R-:W0:Y:S04]  /*25a0*/  LDC.64 R4, c[0x0][0x520] ;  /* 0x00014800ff047b82 */ /* 0x002e280000000a00 */
[----:B------:R-:W-:-:S04]  /*25b0*/  FMUL.FTZ R0, R0, 1 ;  /* 0x3f80000000007820 */ /* 0x000fc80000410000 */
[----:B------:R-:W0:Y:S02]  /*25c0*/  F2F.F64.F32 R2, R0 ;  /* 0x0000000000027310 */ /* 0x000e240000201800 */
[----:B0-----:R0:W-:Y:S01]  /*25d0*/  STG.E.64 desc[UR36][R4.64], R2 ;  /* 0x0000000204007986 */ /* 0x0011e2000c101b24 */
[----:B------:R-:W-:Y:S05]  /*25e0*/  BRA `(.L_x_3080) ;  /* 0x0000000800a47947 */ /* 0x000fea0003800000 */
.L_x_3075:
        /* <DEDUP_REMOVED lines=11> */
[----:B------:R-:W-:-:S04]  /*26a0*/  IMAD.U32 R0, R16, 0x10000, RZ ;  /* 0x0001000010007824 */ /* 0x000fc800078e00ff */
[----:B------:R-:W0:Y:S02]  /*26b0*/  F2I.FTZ.U32.TRUNC.NTZ R5, R0 ;  /* 0x0000000000057305 */ /* 0x000e24000021f000 */
[----:B0-----:R4:W-:Y:S01]  /*26c0*/  STG.E.U16 desc[UR36][R2.64], R5 ;  /* 0x0000000502007986 */ /* 0x0019e2000c101524 */
[----:B------:R-:W-:Y:S05]  /*26d0*/  BRA `(.L_x_3080) ;  /* 0x0000000800687947 */ /* 0x000fea0003800000 */
.L_x_3090:
        /* <DEDUP_REMOVED lines=16> */
[----:B------:R-:W-:-:S07]  /*27e0*/  MOV R0, R3 ;  /* 0x0000000300007202 */ /* 0x000fce0000000f00 */
.L_x_3092:
[----:B------:R-:W-:-:S04]  /*27f0*/  SHF.R.U32.HI R3, RZ, 0x18, R2 ;  /* 0x00000018ff037819 */ /* 0x000fc80000011602 */
[----:B------:R-:W-:-:S07]  /*2800*/  LOP3.LUT R0, R0, 0x80, R3, 0xf8, !PT ;  /* 0x0000008000007812 */ /* 0x000fce00078ef803 */
.L_x_3091:
[----:B------:R-:W0:Y:S02]  /*2810*/  LDC.64 R2, c[0x0][0x520] ;  /* 0x00014800ff027b82 */ /* 0x000e240000000a00 */
[----:B0-----:R3:W-:Y:S01]  /*2820*/  STG.E.U8 desc[UR36][R2.64], R0 ;  /* 0x0000000002007986 */ /* 0x0017e2000c101124 */
[----:B------:R-:W-:Y:S05]  /*2830*/  BRA `(.L_x_3080) ;  /* 0x0000000800107947 */ /* 0x000fea0003800000 */
.L_x_3089:
        /* <DEDUP_REMOVED lines=17> */
.L_x_3094:
[----:B------:R-:W-:-:S04]  /*2950*/  SHF.R.U32.HI R3, RZ, 0x18, R2 ;  /* 0x00000018ff037819 */ /* 0x000fc80000011602 */
[----:B------:R-:W-:-:S07]  /*2960*/  LOP3.LUT R0, R0, 0x80, R3, 0xf8, !PT ;  /* 0x0000008000007812 */ /* 0x000fce00078ef803 */
.L_x_3093:
[----:B------:R-:W0:Y:S02]  /*2970*/  LDC.64 R2, c[0x0][0x520] ;  /* 0x00014800ff027b82 */ /* 0x000e240000000a00 */
[----:B0-----:R5:W-:Y:S01]  /*2980*/  STG.E.U8 desc[UR36][R2.64], R0 ;  /* 0x0000000002007986 */ /* 0x001be2000c101124 */
[----:B------:R-:W-:Y:S05]  /*2990*/  BRA `(.L_x_3080) ;  /* 0x0000000400b87947 */ /* 0x000fea0003800000 */
.L_x_3088:
[----:B------:R-:W-:-:S09]  /*29a0*/  UISETP.NE.AND UP0, UPT, UR4, 0x1c, UPT ;  /* 0x0000001c0400788c */ /* 0x000fd2000bf05270 */
[----:B------:R-:W-:Y:S05]  /*29b0*/  BRA.U !UP0, `(.L_x_3095) ;  /* 0x0000000108607547 */ /* 0x000fea000b800000 */
[----:B------:R-:W-:-:S09]  /*29c0*/  UISETP.NE.AND UP0, UPT, UR4, 0x1d, UPT ;  /* 0x0000001d0400788c */ /* 0x000fd2000bf05270 */
[----:B------:R-:W-:Y:S05]  /*29d0*/  BRA.U !UP0, `(.L_x_3096) ;  /* 0x0000000108447547 */ /* 0x000fea000b800000 */
[----:B------:R-:W-:-:S09]  /*29e0*/  UISETP.NE.AND UP0, UPT, UR4, 0x2c, UPT ;  /* 0x0000002c0400788c */ /* 0x000fd2000bf05270 */
[----:B------:R-:W-:Y:S05]  /*29f0*/  BRA.U UP0, `(.L_x_3079) ;  /* 0x0000000100c87547 */ /* 0x000fea000b800000 */
[----:B-1-3-5:R-:W-:Y:S01]  /*2a00*/  SHF.L.U32 R4, R16, 0x10, RZ ;  /* 0x0000001010047819 */ /* 0x02afe200000006ff */
[----:B--2-4-:R-:W0:Y:S01]  /*2a10*/  LDC.64 R2, c[0x0][0x520] ;  /* 0x00014800ff027b82 */ /* 0x014e220000000a00 */
[----:B------:R-:W-:Y:S02]  /*2a20*/  IMAD.MOV.U32 R0, RZ, RZ, 0xff ;  /* 0x000000ffff007424 */ /* 0x000fe400078e00ff */
        /* <DEDUP_REMOVED lines=10> */
.L_x_3097:
[----:B0-----:R1:W-:Y:S01]  /*2ad0*/  STG.E.U8 desc[UR36][R2.64], R0 ;  /* 0x0000000002007986 */ /* 0x0013e2000c101124 */
[----:B------:R-:W-:Y:S05]  /*2ae0*/  BRA `(.L_x_3080) ;  /* 0x0000000400647947 */ /* 0x000fea0003800000 */
.L_x_3096:
[----:B-1-345:R-:W0:Y:S01]  /*2af0*/  LDC.64 R4, c[0x0][0x520] ;  /* 0x00014800ff047b82 */ /* 0x03ae220000000a00 */
[----:B--2---:R-:W-:-:S06]  /*2b00*/  SHF.L.U32 R2, R16, 0x10, RZ ;  /* 0x0000001010027819 */ /* 0x004fcc00000006ff */
[----:B------:R-:W0:Y:S02]  /*2b10*/  F2I.U64.TRUNC R2, R2 ;  /* 0x0000000200027311 */ /* 0x000e24000020d800 */
[----:B0-----:R0:W-:Y:S01]  /*2b20*/  STG.E.64 desc[UR36][R4.64], R2 ;  /* 0x0000000204007986 */ /* 0x0011e2000c101b24 */
[----:B------:R-:W-:Y:S05]  /*2b30*/  BRA `(.L_x_3080) ;  /* 0x0000000400507947 */ /* 0x000fea0003800000 */
.L_x_3095:
[----:B-12345:R-:W0:Y:S01]  /*2b40*/  LDC.64 R2, c[0x0][0x520] ;  /* 0x00014800ff027b82 */ /* 0x03ee220000000a00 */
[----:B------:R-:W-:-:S04]  /*2b50*/  IMAD.U32 R0, R16, 0x10000, RZ ;  /* 0x0001000010007824 */ /* 0x000fc800078e00ff */
[----:B------:R-:W0:Y:S02]  /*2b60*/  F2I.FTZ.U32.TRUNC.NTZ R5, R0 ;  /* 0x0000000000057305 */ /* 0x000e24000021f000 */
[----:B0-----:R2:W-:Y:S01]  /*2b70*/  STG.E desc[UR36][R2.64], R5 ;  /* 0x0000000502007986 */ /* 0x0015e2000c101924 */
[----:B------:R-:W-:Y:S05]  /*2b80*/  BRA `(.L_x_3080) ;  /* 0x00000004003c7947 */ /* 0x000fea0003800000 */
.L_x_3087:
        /* <DEDUP_REMOVED lines=12> */
.L_x_3099:
[----:B-12345:R-:W0:Y:S01]  /*2c50*/  LDC.64 R2, c[0x0][0x520] ;  /* 0x00014800ff027b82 */ /* 0x03ee220000000a00 */
[----:B------:R-:W-:Y:S01]  /*2c60*/  IMAD.U32 R0, R16, 0x10000, RZ ;  /* 0x0001000010007824 */ /* 0x000fe200078e00ff */
[----:B------:R-:W-:-:S03]  /*2c70*/  CS2R R6, SRZ ;  /* 0x0000000000067805 */ /* 0x000fc6000001ff00 */
[----:B------:R-:W-:-:S04]  /*2c80*/  FMUL.FTZ R0, R0, 1 ;  /* 0x3f80000000007820 */ /* 0x000fc80000410000 */
[----:B------:R-:W0:Y:S02]  /*2c90*/  F2F.F64.F32 R4, R0 ;  /* 0x0000000000047310 */ /* 0x000e240000201800 */
[----:B0-----:R0:W-:Y:S01]  /*2ca0*/  STG.E.128 desc[UR36][R2.64], R4 ;  /* 0x0000000402007986 */ /* 0x0011e2000c101d24 */
[----:B------:R-:W-:Y:S05]  /*2cb0*/  BRA `(.L_x_3080) ;  /* 0x0000000000f07947 */ /* 0x000fea0003800000 */
.L_x_3098:
[----:B------:R-:W-:-:S09]  /*2cc0*/  UISETP.NE.AND UP0, UPT, UR4, 0xf, UPT ;  /* 0x0000000f0400788c */ /* 0x000fd2000bf05270 */
[----:B------:R-:W-:Y:S05]  /*2cd0*/  BRA.U !UP0, `(.L_x_3100) ;  /* 0x0000000108e07547 */ /* 0x000fea000b800000 */
[----:B------:R-:W-:-:S09]  /*2ce0*/  UISETP.NE.AND UP0, UPT, UR4, 0x17, UPT ;  /* 0x000000170400788c */ /* 0x000fd2000bf05270 */
[----:B------:R-:W-:Y:S05]  /*2cf0*/  BRA.U !UP0, `(.L_x_3101) ;  /* 0x00000001088c7547 */ /* 0x000fea000b800000 */
[----:B------:R-:W-:-:S09]  /*2d00*/  UISETP.NE.AND UP0, UPT, UR4, 0x18, UPT ;  /* 0x000000180400788c */ /* 0x000fd2000bf05270 */
[----:B------:R-:W-:Y:S05]  /*2d10*/  BRA.U !UP0, `(.L_x_3102) ;  /* 0x0000000108447547 */ /* 0x000fea000b800000 */
.L_x_3079:
[----:B-12345:R-:W-:Y:S01]  /*2d20*/  MOV R2, 0x0 ;  /* 0x0000000000027802 */ /* 0x03efe20000000f00 */
[----:B------:R-:W0:Y:S01]  /*2d30*/  LDCU.64 UR4, c[0x4][0x190] ;  /* 0x01003200ff0477ac */ /* 0x000e220008000a00 */
[----:B------:R-:W-:Y:S02]  /*2d40*/  HFMA2 R13, -RZ, RZ, 0, 0 ;  /* 0x00000000ff0d7431 */ /* 0x000fe400000001ff */
[----:B------:R-:W-:Y:S01]  /*2d50*/  IMAD.MOV.U32 R8, RZ, RZ, 0x65 ;  /* 0x00000065ff087424 */ /* 0x000fe200078e00ff */
[----:B------:R-:W1:Y:S01]  /*2d60*/  LDCU.64 UR6, c[0x4][0x198] ;  /* 0x01003300ff0677ac */ /* 0x000e620008000a00 */
[----:B------:R-:W2:Y:S01]  /*2d70*/  LDC.64 R2, c[0x4][R2] ;  /* 0x0100000002027b82 */ /* 0x000ea20000000a00 */
[----:B------:R-:W-:Y:S01]  /*2d80*/  IMAD.MOV.U32 R12, RZ, RZ, 0x1 ;  /* 0x00000001ff0c7424 */ /* 0x000fe200078e00ff */
[----:B------:R-:W3:Y:S01]  /*2d90*/  LDCU.64 UR8, c[0x4][0x68] ;  /* 0x01000d00ff0877ac */ /* 0x000ee20008000a00 */
[----:B0-----:R-:W-:Y:S01]  /*2da0*/  MOV R4, UR4 ;  /* 0x0000000400047c02 */ /* 0x001fe20008000f00 */
[----:B------:R-:W-:-:S02]  /*2db0*/  IMAD.U32 R5, RZ, RZ, UR5 ;  /* 0x00000005ff057e24 */ /* 0x000fc4000f8e00ff */
[----:B-1----:R-:W-:Y:S02]  /*2dc0*/  IMAD.U32 R6, RZ, RZ, UR6 ;  /* 0x00000006ff067e24 */ /* 0x002fe4000f8e00ff */
[----:B------:R-:W-:Y:S01]  /*2dd0*/  IMAD.U32 R7, RZ, RZ, UR7 ;  /* 0x00000007ff077e24 */ /* 0x000fe2000f8e00ff */
[----:B---3--:R-:W-:Y:S01]  /*2de0*/  MOV R10, UR8 ;  /* 0x00000008000a7c02 */ /* 0x008fe20008000f00 */
[----:B------:R-:W-:-:S07]  /*2df0*/  IMAD.U32 R11, RZ, RZ, UR9 ;  /* 0x00000009ff0b7e24 */ /* 0x000fce000f8e00ff */
[----:B------:R-:W-:-:S07]  /*2e00*/  LEPC R20, `(.L_x_3103) ;  /* 0x000000001014794e */ /* 0x000fce0000000000 */
[----:B--2---:R-:W-:Y:S05]  /*2e10*/  CALL.ABS.NOINC R2 ;  /* 0x0000000002007343 */ /* 0x004fea0003c00000 */
.L_x_3103:
[----:B------:R-:W-:Y:S05]  /*2e20*/  BRA `(.L_x_3080) ;  /* 0x0000000000947947 */ /* 0x000fea0003800000 */
.L_x_3102:
[----:B-1-3-5:R-:W-:Y:S01]  /*2e30*/  IMAD.U32 R4, R16, 0x10000, RZ ;  /* 0x0001000010047824 */ /* 0x02afe200078e00ff */
[----:B--2-4-:R-:W0:Y:S01]  /*2e40*/  LDC.64 R2, c[0x0][0x520] ;  /* 0x00014800ff027b82 */ /* 0x014e220000000a00 */
[----:B------:R-:W-:-:S03]  /*2e50*/  IMAD.MOV.U32 R0, RZ, RZ, 0x7f ;  /* 0x0000007fff007424 */ /* 0x000fc600078e00ff */
        /* <DEDUP_REMOVED lines=10> */
.L_x_3104:
[----:B------:R-:W-:-:S05]  /*2f00*/  LOP3.LUT R5, R0, 0x80, R7, 0xf8, !PT ;  /* 0x0000008000057812 */ /* 0x000fca00078ef807 */
[----:B0-----:R0:W-:Y:S01]  /*2f10*/  STG.E.U8 desc[UR36][R2.64], R5 ;  /* 0x0000000502007986 */ /* 0x0011e2000c101124 */
[----:B------:R-:W-:Y:S05]  /*2f20*/  BRA `(.L_x_3080) ;  /* 0x0000000000547947 */ /* 0x000fea0003800000 */
.L_x_3101:
[----:B-1-3-5:R-:W-:-:S05]  /*2f30*/  IMAD.U32 R4, R16, 0x10000, RZ ;  /* 0x0001000010047824 */ /* 0x02afca00078e00ff */
[----:B--2-4-:R-:W-:-:S04]  /*2f40*/  LOP3.LUT R2, R4, 0x7fffffff, RZ, 0xc0, !PT ;  /* 0x7fffffff04027812 */ /* 0x014fc800078ec0ff */
        /* <DEDUP_REMOVED lines=9> */
.L_x_3105:
[----:B------:R-:W-:Y:S01]  /*2fe0*/  HFMA2 R0, -RZ, RZ, 0, 7.569789886474609375e-06 ;  /* 0x0000007fff007431 */ /* 0x000fe200000001ff */
[----:B------:R-:W-:-:S04]  /*2ff0*/  ISETP.GT.U32.AND P0, PT, R2, 0x7f800000, PT ;  /* 0x7f8000000200780c */ /* 0x000fc80003f04070 */
[----:B------:R-:W-:-:S09]  /*3000*/  SEL R0, R0, 0x7c, P0 ;  /* 0x0000007c00007807 */ /* 0x000fd20000000000 */
.L_x_3106:
[----:B------:R-:W0:Y:S01]  /*3010*/  LDC.64 R2, c[0x0][0x520] ;  /* 0x00014800ff027b82 */ /* 0x000e220000000a00 */
[----:B------:R-:W-:-:S04]  /*3020*/  SHF.R.U32.HI R5, RZ, 0x18, R4 ;  /* 0x00000018ff057819 */ /* 0x000fc80000011604 */
[----:B------:R-:W-:-:S05]  /*3030*/  LOP3.LUT R5, R0, 0x80, R5, 0xf8, !PT ;  /* 0x0000008000057812 */ /* 0x000fca00078ef805 */
[----:B0-----:R0:W-:Y:S01]  /*3040*/  STG.E.U8 desc[UR36][R2.64], R5 ;  /* 0x0000000502007986 */ /* 0x0011e2000c101124 */
[----:B------:R-:W-:Y:S05]  /*3050*/  BRA `(.L_x_3080) ;  /* 0x0000000000087947 */ /* 0x000fea0003800000 */
.L_x_3100:
[----:B-12345:R-:W0:Y:S02]  /*3060*/  LDC.64 R2, c[0x0][0x520] ;  /* 0x00014800ff027b82 */ /* 0x03ee240000000a00 */
[----:B0-----:R0:W-:Y:S02]  /*3070*/  STG.E.U16 desc[UR36][R2.64], R16 ;  /* 0x0000001002007986 */ /* 0x0011e4000c101524 */
.L_x_3080:
[----:B------:R-:W-:-:S07]  /*3080*/  VIADD R17, R17, 0x80 ;  /* 0x0000008011117836 */ /* 0x000fce0000000000 */
.L_x_3074:
[----:B------:R-:W-:Y:S05]  /*3090*/  BSYNC.RECONVERGENT B6 ;  /* 0x0000000000067941 */ /* 0x000fea0003800200 */
.L_x_3073:
[----:B------:R-:W0:Y:S02]  /*30a0*/  LDCU UR4, c[0x0][0x380] ;  /* 0x00007000ff0477ac */ /* 0x000e240008000800 */
[----:B0-----:R-:W-:-:S13]  /*30b0*/  ISETP.GE.AND P0, PT, R17, UR4, PT ;  /* 0x0000000411007c0c */ /* 0x001fda000bf06270 */
[----:B------:R-:W-:Y:S05]  /*30c0*/  @P0 EXIT ;  /* 0x000000000000094d */ /* 0x000fea0003800000 */
        /* <DEDUP_REMOVED lines=14> */
[----:B0-----:R-:W-:Y:S01]  /*31b0*/  STG.E.U8 desc[UR36][R2.64], R5 ;  /* 0x0000000502007986 */ /* 0x001fe2000c101124 */
[----:B------:R-:W-:Y:S05]  /*31c0*/  EXIT ;  /* 0x000000000000794d */ /* 0x000fea0003800000 */
.L_x_3110:
[----:B-12345:R-:W-:Y:S01]  /*31d0*/  IMAD.U32 R2, R16, 0x10000, RZ ;  /* 0x0001000010027824 */ /* 0x03efe200078e00ff */
[----:B------:R-:W0:Y:S05]  /*31e0*/  LDC.64 R4, c[0x0][0x520] ;  /* 0x00014800ff047b82 */ /* 0x000e2a0000000a00 */
[----:B------:R-:W1:Y:S02]  /*31f0*/  F2I.S64.TRUNC R2, R2 ;  /* 0x0000000200027311 */ /* 0x000e64000020d900 */
[----:B-1----:R-:W-:-:S05]  /*3200*/  MOV R7, R2 ;  /* 0x0000000200077202 */ /* 0x002fca0000000f00 */
[----:B0-----:R-:W-:Y:S01]  /*3210*/  STG.E.U8 desc[UR36][R4.64], R7 ;  /* 0x0000000704007986 */ /* 0x001fe2000c101124 */
[----:B------:R-:W-:Y:S05]  /*3220*/  EXIT ;  /* 0x000000000000794d */ /* 0x000fea0003800000 */
.L_x_3109:
[----:B------:R-:W-:-:S09]  /*3230*/  UISETP.NE.AND UP0, UPT, UR4, 0x2, UPT ;  /* 0x000000020400788c */ /* 0x000fd2000bf05270 */
[----:B------:R-:W-:Y:S05]  /*3240*/  BRA.U !UP0, `(.L_x_3112) ;  /* 0x0000000108387547 */ /* 0x000fea000b800000 */
[----:B------:R-:W-:-:S09]  /*3250*/  UISETP.NE.AND UP0, UPT, UR4, 0x3, UPT ;  /* 0x000000030400788c */ /* 0x000fd2000bf05270 */
[----:B------:R-:W-:Y:S05]  /*3260*/  BRA.U !UP0, `(.L_x_3113) ;  /* 0x00000001081c7547 */ /* 0x000fea000b800000 */
[----:B------:R-:W-:-:S09]  /*3270*/  UISETP.NE.AND UP0, UPT, UR4, 0x4, UPT ;  /* 0x000000040400788c */ /* 0x000fd2000bf05270 */
[----:B------:R-:W-:Y:S05]  /*3280*/  BRA.U UP0, `(.L_x_3111) ;  /* 0x0000000900a07547 */ /* 0x000fea000b800000 */
[----:B-12345:R-:W0:Y:S01]  /*3290*/  LDC.64 R4, c[0x0][0x520] ;  /* 0x00014800ff047b82 */ /* 0x03ee220000000a00 */
[----:B------:R-:W-:-:S06]  /*32a0*/  IMAD.U32 R2, R16, 0x10000, RZ ;  /* 0x0001000010027824 */ /* 0x000fcc00078e00ff */
[----:B------:R-:W0:Y:S02]  /*32b0*/  F2I.S64.TRUNC R2, R2 ;  /* 0x0000000200027311 */ /* 0x000e24000020d900 */
[----:B0-----:R-:W-:Y:S01]  /*32c0*/  STG.E.64 desc[UR36][R4.64], R2 ;  /* 0x0000000204007986 */ /* 0x001fe2000c101b24 */
[----:B------:R-:W-:Y:S05]  /*32d0*/  EXIT ;  /* 0x000000000000794d */ /* 0x000fea0003800000 */
.L_x_3113:
[----:B-12345:R-:W0:Y:S01]  /*32e0*/  LDC.64 R2, c[0x0][0x520] ;  /* 0x00014800ff027b82 */ /* 0x03ee220000000a00 */
[----:B------:R-:W-:-:S04]  /*32f0*/  IMAD.U32 R16, R16, 0x10000, RZ ;  /* 0x0001000010107824 */ /* 0x000fc800078e00ff */
[----:B------:R-:W0:Y:S02]  /*3300*/  F2I.FTZ.TRUNC.NTZ R5, R16 ;  /* 0x0000001000057305 */ /* 0x000e24000021f100 */
[----:B0-----:R-:W-:Y:S01]  /*3310*/  STG.E desc[UR36][R2.64], R5 ;  /* 0x0000000502007986 */ /* 0x001fe2000c101924 */
[----:B------:R-:W-:Y:S05]  /*3320*/  EXIT ;  /* 0x000000000000794d */ /* 0x000fea0003800000 */
.L_x_3112:
[----:B-12345:R-:W0:Y:S01]  /*3330*/  LDC.64 R2, c[0x0][0x520] ;  /* 0x00014800ff027b82 */ /* 0x03ee220000000a00 */
[----:B------:R-:W-:-:S04]  /*3340*/  IMAD.U32 R16, R16, 0x10000, RZ ;  /* 0x0001000010107824 */ /* 0x000fc800078e00ff */
[----:B------:R-:W0:Y:S02]  /*3350*/  F2I.FTZ.TRUNC.NTZ R5, R16 ;  /* 0x0000001000057305 */ /* 0x000e24000021f100 */
[----:B0-----:R-:W-:Y:S01]  /*3360*/  STG.E.U16 desc[UR36][R2.64], R5 ;  /* 0x0000000502007986 */ /* 0x001fe2000c101524 */
[----:B------:R-:W-:Y:S05]  /*3370*/  EXIT ;  /* 0x000000000000794d */ /* 0x000fea0003800000 */
.L_x_3108:
[----:B------:R-:W-:-:S09]  /*3380*/  UISETP.GT.AND UP0, UPT, UR4, 0x6, UPT ;  /* 0x000000060400788c */ /* 0x000fd2000bf04270 */
[----:B------:R-:W-:Y:S05]  /*3390*/  BRA.U UP0, `(.L_x_3114) ;  /* 0x0000000100347547 */ /* 0x000fea000b800000 */
[----:B------:R-:W-:-:S09]  /*33a0*/  UISETP.NE.AND UP0, UPT, UR4, 0x5, UPT ;  /* 0x000000050400788c */ /* 0x000fd2000bf05270 */
[----:B------:R-:W-:Y:S05]  /*33b0*/  BRA.U !UP0, `(.L_x_3115) ;  /* 0x0000000108187547 */ /* 0x000fea000b800000 */
[----:B------:R-:W-:-:S09]  /*33c0*/  UISETP.NE.AND UP0, UPT, UR4, 0x6, UPT ;  /* 0x000000060400788c */ /* 0x000fd2000bf05270 */
[----:B------:R-:W-:Y:S05]  /*33d0*/  BRA.U UP0, `(.L_x_3111) ;  /* 0x00000009004c7547 */ /* 0x000fea000b800000 */
[----:B-12345:R-:W0:Y:S01]  /*33e0*/  LDC.64 R2, c[0x0][0x520] ;  /* 0x00014800ff027b82 */ /* 0x03ee220000000a00 */
[----:B------:R-:W-:-:S05]  /*33f0*/  SHF.L.U32 R5, R16, 0x10, RZ ;  /* 0x0000001010057819 */ /* 0x000fca00000006ff */
[----:B0-----:R-:W-:Y:S01]  /*3400*/  STG.E desc[UR36][R2.64], R5 ;  /* 0x0000000502007986 */ /* 0x001fe2000c101924 */
[----:B------:R-:W-:Y:S05]  /*3410*/  EXIT ;  /* 0x000000000000794d */ /* 0x000fea0003800000 */
.L_x_3115:
[----:B-12345:R-:W0:Y:S01]  /*3420*/  LDC.64 R2, c[0x0][0x520] ;  /* 0x00014800ff027b82 */ /* 0x03ee220000000a00 */
[----:B------:R-:W-:-:S05]  /*3430*/  IMAD.U32 R16, R16, 0x10000, RZ ;  /* 0x0001000010107824 */ /* 0x000fca00078e00ff */
[----:B------:R-:W-:-:S05]  /*3440*/  F2FP.F16.F32.PACK_AB R16, RZ, R16 ;  /* 0x00000010ff10723e */ /* 0x000fca00000000ff */
[----:B0-----:R-:W-:Y:S01]  /*3450*/  STG.E.U16 desc[UR36][R2.64], R16 ;  /* 0x0000001002007986 */ /* 0x001fe2000c101524 */
[----:B------:R-:W-:Y:S05]  /*3460*/  EXIT ;  /* 0x000000000000794d */ /* 0x000fea0003800000 */
.L_x_3114:
        /* <DEDUP_REMOVED lines=9> */
[----:B0-----:R-:W-:Y:S01]  /*3500*/  STG.E.64 desc[UR36][R2.64], R16 ;  /* 0x0000001002007986 */ /* 0x001fe2000c101b24 */
[----:B------:R-:W-:Y:S05]  /*3510*/  EXIT ;  /* 0x000000000000794d */ /* 0x000fea0003800000 */
.L_x_3117:
[----:B-12345:R-:W0:Y:S01]  /*3520*/  LDC.64 R2, c[0x0][0x520] ;  /* 0x00014800ff027b82 */ /* 0x03ee220000000a00 */
[----:B------:R-:W-:-:S04]  /*3530*/  SHF.L.U32 R16, R16, 0x10, RZ ;  /* 0x0000001010107819 */ /* 0x000fc800000006ff */
[----:B------:R-:W-:-:S04]  /*3540*/  F2FP.F16.F32.PACK_AB R16, RZ, R16 ;  /* 0x00000010ff10723e */ /* 0x000fc800000000ff */
[----:B------:R-:W-:-:S05]  /*3550*/  PRMT R16, R16, 0x5410, RZ ;  /* 0x0000541010107816 */ /* 0x000fca00000000ff */
[----:B0-----:R-:W-:Y:S01]  /*3560*/  STG.E desc[UR36][R2.64], R16 ;  /* 0x0000001002007986 */ /* 0x001fe2000c101924 */
[----:B------:R-:W-:Y:S05]  /*3570*/  EXIT ;  /* 0x000000000000794d */ /* 0x000fea0003800000 */
.L_x_3116:
[----:B--2--5:R-:W-:Y:S01]  /*3580*/  IMAD.U32 R16, R16, 0x10000, RZ ;  /* 0x0001000010107824 */ /* 0x024fe200078e00ff */
[----:B-1-34-:R-:W0:Y:S03]  /*3590*/  LDC.64 R4, c[0x0][0x520] ;  /* 0x00014800ff047b82 */ /* 0x01ae260000000a00 */
[----:B------:R-:W-:-:S06]  /*35a0*/  FMUL.FTZ R2, R16, 1 ;  /* 0x3f80000010027820 */ /* 0x000fcc0000410000 */
[----:B------:R-:W0:Y:S02]  /*35b0*/  F2F.F64.F32 R2, R2 ;  /* 0x0000000200027310 */ /* 0x000e240000201800 */
[----:B0-----:R-:W-:Y:S01]  /*35c0*/  STG.E.64 desc[UR36][R4.64], R2 ;  /* 0x0000000204007986 */ /* 0x001fe2000c101b24 */
[----:B------:R-:W-:Y:S05]  /*35d0*/  EXIT ;  /* 0x000000000000794d */ /* 0x000fea0003800000 */
.L_x_3107:
        /* <DEDUP_REMOVED lines=13> */
[----:B0-----:R-:W-:Y:S01]  /*36b0*/  STG.E.U16 desc[UR36][R2.64], R5 ;  /* 0x0000000502007986 */ /* 0x001fe2000c101524 */
[----:B------:R-:W-:Y:S05]  /*36c0*/  EXIT ;  /* 0x000000000000794d */ /* 0x000fea0003800000 */
.L_x_3121:
[----:B--2--5:R-:W-:Y:S02]  /*36d0*/  IMAD.U32 R16, R16, 0x10000, RZ ;  /* 0x0001000010107824 */ /* 0x024fe400078e00ff */
[----:B-1-34-:R-:W-:-:S03]  /*36e0*/  HFMA2 R0, -RZ, RZ, 0, 7.62939453125e-06 ;  /* 0x00000080ff007431 */ /* 0x01afc600000001ff */
        /* <DEDUP_REMOVED lines=15> */
.L_x_3123:
[----:B------:R-:W-:-:S04]  /*37e0*/  SHF.R.U32.HI R3, RZ, 0x18, R16 ;  /* 0x00000018ff037819 */ /* 0x000fc80000011610 */
[----:B------:R-:W-:-:S07]  /*37f0*/  LOP3.LUT R0, R0, 0x80, R3, 0xf8, !PT ;  /* 0x0000008000007812 */ /* 0x000fce00078ef803 */
.L_x_3122:
[----:B------:R-:W0:Y:S02]  /*3800*/  LDC.64 R2, c[0x0][0x520] ;  /* 0x00014800ff027b82 */ /* 0x000e240000000a00 */
[----:B0-----:R-:W-:Y:S01]  /*3810*/  STG.E.U8 desc[UR36][R2.64], R0 ;  /* 0x0000000002007986 */ /* 0x001fe2000c101124 */
[----:B------:R-:W-:Y:S05]  /*3820*/  EXIT ;  /* 0x000000000000794d */ /* 0x000fea0003800000 */
.L_x_3120:
[----:B--2--5:R-:W-:Y:S02]  /*3830*/  IMAD.U32 R16, R16, 0x10000, RZ ;  /* 0x0001000010107824 */ /* 0x024fe400078e00ff */
[----:B-1-34-:R-:W-:-:S03]  /*3840*/  IMAD.MOV.U32 R0, RZ, RZ, 0x80 ;  /* 0x00000080ff007424 */ /* 0x01afc600078e00ff */
        /* <DEDUP_REMOVED lines=15> */
.L_x_3125:
[----:B------:R-:W-:-:S04]  /*3940*/  SHF.R.U32.HI R3, RZ, 0x18, R16 ;  /* 0x00000018ff037819 */ /* 0x000fc80000011610 */
[----:B------:R-:W-:-:S07]  /*3950*/  LOP3.LUT R0, R0, 0x80, R3, 0xf8, !PT ;  /* 0x0000008000007812 */ /* 0x000fce00078ef803 */
.L_x_3124:
[----:B------:R-:W0:Y:S02]  /*3960*/  LDC.64 R2, c[0x0][0x520] ;  /* 0x00014800ff027b82 */ /* 0x000e240000000a00 */
[----:B0-----:R-:W-:Y:S01]  /*3970*/  STG.E.U8 desc[UR36][R2.64], R0 ;  /* 0x0000000002007986 */ /* 0x001fe2000c101124 */
[----:B------:R-:W-:Y:S05]  /*3980*/  EXIT ;  /* 0x000000000000794d */ /* 0x000fea0003800000 */
.L_x_3119:
[----:B------:R-:W-:-:S09]  /*3990*/  UISETP.NE.AND UP0, UPT, UR4, 0x1c, UPT ;  /* 0x0000001c0400788c */ /* 0x000fd2000bf05270 */
[----:B------:R-:W-:Y:S05]  /*39a0*/  BRA.U !UP0, `(.L_x_3126) ;  /* 0x0000000108607547 */ /* 0x000fea000b800000 */
[----:B------:R-:W-:-:S09]  /*39b0*/  UISETP.NE.AND UP0, UPT, UR4, 0x1d, UPT ;  /* 0x0000001d0400788c */ /* 0x000fd2000bf05270 */
[----:B------:R-:W-:Y:S05]  /*39c0*/  BRA.U !UP0, `(.L_x_3127) ;  /* 0x0000000108447547 */ /* 0x000fea000b800000 */
[----:B------:R-:W-:-:S09]  /*39d0*/  UISETP.NE.AND UP0, UPT, UR4, 0x2c, UPT ;  /* 0x0000002c0400788c */ /* 0x000fd2000bf05270 */
[----:B------:R-:W-:Y:S05]  /*39e0*/  BRA.U UP0, `(.L_x_3111) ;  /* 0x0000000100c87547 */ /* 0x000fea000b800000 */
[----:B--2--5:R-:W-:Y:S01]  /*39f0*/  IMAD.U32 R16, R16, 0x10000, RZ ;  /* 0x0001000010107824 */ /* 0x024fe200078e00ff */
[----:B-1-34-:R-:W0:Y:S01]  /*3a00*/  LDC.64 R2, c[0x0][0x520] ;  /* 0x00014800ff027b82 */ /* 0x01ae220000000a00 */
        /* <DEDUP_REMOVED lines=11> */
.L_x_3128:
[----:B0-----:R-:W-:Y:S01]  /*3ac0*/  STG.E.U8 desc[UR36][R2.64], R0 ;  /* 0x0000000002007986 */ /* 0x001fe2000c101124 */
[----:B------:R-:W-:Y:S05]  /*3ad0*/  EXIT ;  /* 0x000000000000794d */ /* 0x000fea0003800000 */
.L_x_3127:
[----:B-12345:R-:W0:Y:S01]  /*3ae0*/  LDC.64 R4, c[0x0][0x520] ;  /* 0x00014800ff047b82 */ /* 0x03ee220000000a00 */
[----:B------:R-:W-:-:S06]  /*3af0*/  IMAD.U32 R2, R16, 0x10000, RZ ;  /* 0x0001000010027824 */ /* 0x000fcc00078e00ff */
[----:B------:R-:W0:Y:S02]  /*3b00*/  F2I.U64.TRUNC R2, R2 ;  /* 0x0000000200027311 */ /* 0x000e24000020d800 */
[----:B0-----:R-:W-:Y:S01]  /*3b10*/  STG.E.64 desc[UR36][R4.64], R2 ;  /* 0x0000000204007986 */ /* 0x001fe2000c101b24 */
[----:B------:R-:W-:Y:S05]  /*3b20*/  EXIT ;  /* 0x000000000000794d */ /* 0x000fea0003800000 */
.L_x_3126:
[----:B-12345:R-:W0:Y:S01]  /*3b30*/  LDC.64 R2, c[0x0][0x520] ;  /* 0x00014800ff027b82 */ /* 0x03ee220000000a00 */
[----:B------:R-:W-:-:S04]  /*3b40*/  IMAD.U32 R16, R16, 0x10000, RZ ;  /* 0x0001000010107824 */ /* 0x000fc800078e00ff */
[----:B------:R-:W0:Y:S02]  /*3b50*/  F2I.FTZ.U32.TRUNC.NTZ R5, R16 ;  /* 0x0000001000057305 */ /* 0x000e24000021f000 */
[----:B0-----:R-:W-:Y:S01]  /*3b60*/  STG.E desc[UR36][R2.64], R5 ;  /* 0x0000000502007986 */ /* 0x001fe2000c101924 */
[----:B------:R-:W-:Y:S05]  /*3b70*/  EXIT ;  /* 0x000000000000794d */ /* 0x000fea0003800000 */
.L_x_3118:
        /* <DEDUP_REMOVED lines=10> */
[----:B0-----:R-:W-:Y:S01]  /*3c20*/  STG.E.U8 desc[UR36][R2.64], R5 ;  /* 0x0000000502007986 */ /* 0x001fe2000c101124 */
[----:B------:R-:W-:Y:S05]  /*3c30*/  EXIT ;  /* 0x000000000000794d */ /* 0x000fea0003800000 */
.L_x_3130:
[----:B--2--5:R-:W-:Y:S01]  /*3c40*/  SHF.L.U32 R16, R16, 0x10, RZ ;  /* 0x0000001010107819 */ /* 0x024fe200000006ff */
[----:B-1-34-:R-:W0:Y:S01]  /*3c50*/  LDC.64 R2, c[0x0][0x520] ;  /* 0x00014800ff027b82 */ /* 0x01ae220000000a00 */
[----:B------:R-:W-:-:S03]  /*3c60*/  CS2R R6, SRZ ;  /* 0x0000000000067805 */ /* 0x000fc6000001ff00 */
[----:B------:R-:W-:-:S06]  /*3c70*/  FMUL.FTZ R4, R16, 1 ;  /* 0x3f80000010047820 */ /* 0x000fcc0000410000 */
[----:B------:R-:W0:Y:S02]  /*3c80*/  F2F.F64.F32 R4, R4 ;  /* 0x0000000400047310 */ /* 0x000e240000201800 */
[----:B0-----:R-:W-:Y:S01]  /*3c90*/  STG.E.128 desc[UR36][R2.64], R4 ;  /* 0x0000000402007986 */ /* 0x001fe2000c101d24 */
[----:B------:R-:W-:Y:S05]  /*3ca0*/  EXIT ;  /* 0x000000000000794d */ /* 0x000fea0003800000 */
.L_x_3129:
[----:B------:R-:W-:-:S09]  /*3cb0*/  UISETP.NE.AND UP0, UPT, UR4, 0xf, UPT ;  /* 0x0000000f0400788c */ /* 0x000fd2000bf05270 */
[----:B------:R-:W-:Y:S05]  /*3cc0*/  BRA.U !UP0, `(.L_x_3131) ;  /* 0x0000000108e07547 */ /* 0x000fea000b800000 */
[----:B------:R-:W-:-:S09]  /*3cd0*/  UISETP.NE.AND UP0, UPT, UR4, 0x17, UPT ;  /* 0x000000170400788c */ /* 0x000fd2000bf05270 */
[----:B------:R-:W-:Y:S05]  /*3ce0*/  BRA.U !UP0, `(.L_x_3132) ;  /* 0x00000001088c7547 */ /* 0x000fea000b800000 */
[----:B------:R-:W-:-:S09]  /*3cf0*/  UISETP.NE.AND UP0, UPT, UR4, 0x18, UPT ;  /* 0x000000180400788c */ /* 0x000fd2000bf05270 */
[----:B------:R-:W-:Y:S05]  /*3d00*/  BRA.U !UP0, `(.L_x_3133) ;  /* 0x0000000108447547 */ /* 0x000fea000b800000 */
.L_x_3111:
[----:B-12345:R-:W-:Y:S01]  /*3d10*/  MOV R0, 0x0 ;  /* 0x0000000000007802 */ /* 0x03efe20000000f00 */
[----:B------:R-:W0:Y:S01]  /*3d20*/  LDCU.64 UR4, c[0x4][0x190] ;  /* 0x01003200ff0477ac */ /* 0x000e220008000a00 */
[----:B------:R-:W-:Y:S02]  /*3d30*/  HFMA2 R12, -RZ, RZ, 0, 5.9604644775390625e-08 ;  /* 0x00000001ff0c7431 */ /* 0x000fe400000001ff */
[----:B------:R-:W-:Y:S01]  /*3d40*/  IMAD.MOV.U32 R8, RZ, RZ, 0x65 ;  /* 0x00000065ff087424 */ /* 0x000fe200078e00ff */
[----:B------:R1:W2:Y:S01]  /*3d50*/  LDC.64 R2, c[0x4][R0] ;  /* 0x0100000000027b82 */ /* 0x0002a20000000a00 */
[----:B------:R-:W3:Y:S01]  /*3d60*/  LDCU.64 UR6, c[0x4][0x198] ;  /* 0x01003300ff0677ac */ /* 0x000ee20008000a00 */
[----:B------:R-:W-:Y:S01]  /*3d70*/  IMAD.MOV.U32 R13, RZ, RZ, RZ ;  /* 0x000000ffff0d7224 */ /* 0x000fe200078e00ff */
[----:B------:R-:W4:Y:S01]  /*3d80*/  LDCU.64 UR8, c[0x4][0x68] ;  /* 0x01000d00ff0877ac */ /* 0x000f220008000a00 */
[----:B0-----:R-:W-:Y:S02]  /*3d90*/  IMAD.U32 R4, RZ, RZ, UR4 ;  /* 0x00000004ff047e24 */ /* 0x001fe4000f8e00ff */
[----:B------:R-:W-:-:S02]  /*3da0*/  IMAD.U32 R5, RZ, RZ, UR5 ;  /* 0x00000005ff057e24 */ /* 0x000fc4000f8e00ff */
[----:B---3--:R-:W-:Y:S01]  /*3db0*/  IMAD.U32 R6, RZ, RZ, UR6 ;  /* 0x00000006ff067e24 */ /* 0x008fe2000f8e00ff */
[----:B------:R-:W-:Y:S01]  /*3dc0*/  MOV R7, UR7 ;  /* 0x0000000700077c02 */ /* 0x000fe20008000f00 */
[----:B----4-:R-:W-:Y:S02]  /*3dd0*/  IMAD.U32 R10, RZ, RZ, UR8 ;  /* 0x00000008ff0a7e24 */ /* 0x010fe4000f8e00ff */
[----:B-1----:R-:W-:-:S07]  /*3de0*/  IMAD.U32 R11, RZ, RZ, UR9 ;  /* 0x00000009ff0b7e24 */ /* 0x002fce000f8e00ff */
[----:B------:R-:W-:-:S07]  /*3df0*/  LEPC R20, `(.L_x_3134) ;  /* 0x000000001014794e */ /* 0x000fce0000000000 */
[----:B--2---:R-:W-:Y:S05]  /*3e00*/  CALL.ABS.NOINC R2 ;  /* 0x0000000002007343 */ /* 0x004fea0003c00000 */
.L_x_3134:
[----:B------:R-:W-:Y:S05]  /*3e10*/  EXIT ;  /* 0x000000000000794d */ /* 0x000fea0003800000 */
.L_x_3133:
[----:B--2--5:R-:W-:Y:S01]  /*3e20*/  IMAD.U32 R16, R16, 0x10000, RZ ;  /* 0x0001000010107824 */ /* 0x024fe200078e00ff */
[----:B-1-34-:R-:W0:Y:S01]  /*3e30*/  LDC.64 R2, c[0x0][0x520] ;  /* 0x00014800ff027b82 */ /* 0x01ae220000000a00 */
        /* <DEDUP_REMOVED lines=11> */
.L_x_3135:
[----:B------:R-:W-:-:S05]  /*3ef0*/  LOP3.LUT R5, R0, 0x80, R7, 0xf8, !PT ;  /* 0x0000008000057812 */ /* 0x000fca00078ef807 */
[----:B0-----:R-:W-:Y:S01]  /*3f00*/  STG.E.U8 desc[UR36][R2.64], R5 ;  /* 0x0000000502007986 */ /* 0x001fe2000c101124 */
[----:B------:R-:W-:Y:S05]  /*3f10*/  EXIT ;  /* 0x000000000000794d */ /* 0x000fea0003800000 */
.L_x_3132:
[----:B--2--5:R-:W-:-:S04]  /*3f20*/  SHF.L.U32 R16, R16, 0x10, RZ ;  /* 0x0000001010107819 */ /* 0x024fc800000006ff */
        /* <DEDUP_REMOVED lines=10> */
.L_x_3136:
[----:B------:R-:W-:Y:S01]  /*3fd0*/  IMAD.MOV.U32 R0, RZ, RZ, 0x7f ;  /* 0x0000007fff007424 */ /* 0x000fe200078e00ff */
[----:B------:R-:W-:-:S04]  /*3fe0*/  ISETP.GT.U32.AND P0, PT, R2, 0x7f800000, PT ;  /* 0x7f8000000200780c */ /* 0x000fc80003f04070 */
[----:B------:R-:W-:-:S09]  /*3ff0*/  SEL R0, R0, 0x7c, P0 ;  /* 0x0000007c00007807 */ /* 0x000fd20000000000 */
.L_x_3137:
[----:B------:R-:W0:Y:S01]  /*4000*/  LDC.64 R2, c[0x0][0x520] ;  /* 0x00014800ff027b82 */ /* 0x000e220000000a00 */
[----:B------:R-:W-:-:S04]  /*4010*/  SHF.R.U32.HI R5, RZ, 0x18, R16 ;  /* 0x00000018ff057819 */ /* 0x000fc80000011610 */
[----:B------:R-:W-:-:S05]  /*4020*/  LOP3.LUT R5, R0, 0x80, R5, 0xf8, !PT ;  /* 0x0000008000057812 */ /* 0x000fca00078ef805 */
[----:B0-----:R-:W-:Y:S01]  /*4030*/  STG.E.U8 desc[UR36][R2.64], R5 ;  /* 0x0000000502007986 */ /* 0x001fe2000c101124 */
[----:B------:R-:W-:Y:S05]  /*4040*/  EXIT ;  /* 0x000000000000794d */ /* 0x000fea0003800000 */
.L_x_3131:
[----:B-12345:R-:W0:Y:S08]  /*4050*/  LDC.U16 R5, c[0x0][0x528] ;  /* 0x00014a00ff057b82 */ /* 0x03ee300000000400 */
[----:B------:R-:W0:Y:S02]  /*4060*/  LDC.64 R2, c[0x0][0x520] ;  /* 0x00014800ff027b82 */ /* 0x000e240000000a00 */
[----:B0-----:R-:W-:Y:S01]  /*4070*/  STG.E.U16 desc[UR36][R2.64], R5 ;  /* 0x0000000502007986 */ /* 0x001fe2000c101524 */
[----:B------:R-:W-:Y:S05]  /*4080*/  EXIT ;  /* 0x000000000000794d */ /* 0x000fea0003800000 */
.L_x_3004:
[----:B------:R-:W1:Y:S01]  /*4090*/  LDCU UR4, c[0x0][0x380] ;  /* 0x00007000ff0477ac */ /* 0x000e620008000800 */
[----:B------:R-:W-:Y:S01]  /*40a0*/  BSSY.RECONVERGENT B6, `(.L_x_3138) ;  /* 0x0000203000067945 */ /* 0x000fe20003800200 */
[----:B------:R-:W-:-:S04]  /*40b0*/  UIADD3 UR38, UPT, UPT, UR38, -0x1, URZ ;  /* 0xffffffff26267890 */ /* 0x000fc8000fffe0ff */
[----:B------:R-:W-:-:S04]  /*40c0*/  UISETP.LT.U32.AND UP0, UPT, UR38, 0x18, UPT ;  /* 0x000000182600788c */ /* 0x000fc8000bf01070 */
[----:B------:R-:W-:-:S04]  /*40d0*/  USEL UR39, UR38, 0x18, UP0 ;  /* 0x0000001826277887 */ /* 0x000fc80008000000 */
[----:B------:R-:W-:Y:S01]  /*40e0*/  UIADD3 UR39, UPT, UPT, UR39, 0x1, URZ ;  /* 0x0000000127277890 */ /* 0x000fe2000fffe0ff */
[----:B-1----:R-:W-:-:S13]  /*40f0*/  ISETP.GE.AND P0, PT, R17, UR4, PT ;  /* 0x0000000411007c0c */ /* 0x002fda000bf06270 */
[----:B------:R-:W-:Y:S05]  /*4100*/  @P0 BRA `(.L_x_3139) ;  /* 0x0000001c00f00947 */ /* 0x000fea0003800000 */
[----:B------:R-:W1:Y:S01]  /*4110*/  LDCU.64 UR4, c[0x0][0x390] ;  /* 0x00007200ff0477ac */ /* 0x000e620008000a00 */
[----:B------:R-:W-:Y:S02]  /*4120*/  IMAD.MOV.U32 R2, RZ, RZ, RZ ;  /* 0x000000ffff027224 */ /* 0x000fe400078e00ff */
[----:B------:R-:W-:Y:S01]  /*4130*/  IMAD.MOV.U32 R3, RZ, RZ, R17 ;  /* 0x000000ffff037224 */ /* 0x000fe200078e0011 */
[----:B------:R-:W2:Y:S01]  /*4140*/  LDCU UR6, c[0x0][0x38c] ;  /* 0x00007180ff0677ac */ /* 0x000ea20008000800 */
[----:B------:R-:W3:Y:S01]  /*4150*/  LDCU UR7, c[0x0][0x4b8] ;  /* 0x00009700ff0777ac */ /* 0x000ee20008000800 */
[----:B------:R-:W-:Y:S01]  /*4160*/  UISETP.NE.AND UP0, UPT, UR38, URZ, UPT ;  /* 0x000000ff2600728c */ /* 0x000fe2000bf05270 */
[----:B-1----:R-:W-:-:S05]  /*4170*/  IMAD.HI.U32 R2, R17, UR4, R2 ;  /* 0x0000000411027c27 */ /* 0x002fca000f8e0002 */
[----:B------:R-:W-:-:S04]  /*4180*/  SHF.R.U32.HI R3, RZ, UR5, R2 ;  /* 0x00000005ff037c19 */ /* 0x000fc80008011602 */
[----:B------:R-:W-:-:S05]  /*4190*/  IADD3 R0, PT, PT, -R3, RZ, RZ ;  /* 0x000000ff03007210 */ /* 0x000fca0007ffe1ff */
[----:B--2---:R-:W-:-:S04]  /*41a0*/  IMAD R0, R0, UR6, R17 ;  /* 0x0000000600007c24 */ /* 0x004fc8000f8e0211 */
[----:B---3--:R-:W-:Y:S01]  /*41b0*/  IMAD R0, R0, UR7, RZ ;  /* 0x0000000700007c24 */ /* 0x008fe2000f8e02ff */
[----:B------:R-:W-:Y:S06]  /*41c0*/  BRA.U !UP0, `(.L_x_3140) ;  /* 0x0000001108187547 */ /* 0x000fec000b800000 */
[----:B------:R-:W1:Y:S01]  /*41d0*/  LDCU.64 UR6, c[0x0][0x398] ;  /* 0x00007300ff0677ac */ /* 0x000e620008000a00 */
[----:B------:R-:W-:Y:S01]  /*41e0*/  IMAD.MOV.U32 R2, RZ, RZ, RZ ;  /* 0x000000ffff027224 */ /* 0x000fe200078e00ff */
[----:B------:R-:W2:Y:S01]  /*41f0*/  LDCU UR4, c[0x0][0x3a0] ;  /* 0x00007400ff0477ac */ /* 0x000ea20008000800 */
[----:B------:R-:W3:Y:S01]  /*4200*/  LDCU UR5, c[0x0][0x4bc] ;  /* 0x00009780ff0577ac */ /* 0x000ee20008000800 */
[----:B------:R-:W-:Y:S01]  /*4210*/  UISETP.NE.AND UP0, UPT, UR39, 0x2, UPT ;  /* 0x000000022700788c */ /* 0x000fe2000bf05270 */
[----:B-1----:R-:W-:-:S05]  /*4220*/  IMAD.HI.U32 R4, R3, UR7, R2 ;  /* 0x0000000703047c27 */ /* 0x002fca000f8e0002 */
[----:B--2---:R-:W-:-:S05]  /*4230*/  SHF.R.U32.HI R5, RZ, UR4, R4 ;  /* 0x00000004ff057c19 */ /* 0x004fca0008011604 */
[----:B------:R-:W-:-:S04]  /*4240*/  IMAD.MOV R2, RZ, RZ, -R5 ;  /* 0x000000ffff027224 */ /* 0x000fc800078e0a05 */
[----:B------:R-:W-:-:S04]  /*4250*/  IMAD R3, R2, UR6, R3 ;  /* 0x0000000602037c24 */ /* 0x000fc8000f8e0203 */
[----:B---3--:R-:W-:Y:S01]  /*4260*/  IMAD R0, R3, UR5, R0 ;  /* 0x0000000503007c24 */ /* 0x008fe2000f8e0200 */
[----:B------:R-:W-:Y:S06]  /*4270*/  BRA.U !UP0, `(.L_x_3140) ;  /* 0x0000000d08ec7547 */ /* 0x000fec000b800000 */
[----:B------:R-:W1:Y:S01]  /*4280*/  LDCU.64 UR4, c[0x0][0x3a8] ;  /* 0x00007500ff0477ac */ /* 0x000e620008000a00 */
[----:B------:R-:W-:Y:S01]  /*4290*/  IMAD.MOV.U32 R4, RZ, RZ, RZ ;  /* 0x000000ffff047224 */ /* 0x000fe200078e00ff */
[----:B------:R-:W2:Y:S01]  /*42a0*/  LDCU UR6, c[0x0][0x3a4] ;  /* 0x00007480ff0677ac */ /* 0x000ea20008000800 */
[----:B------:R-:W3:Y:S01]  /*42b0*/  LDCU UR7, c[0x0][0x4c0] ;  /* 0x00009800ff0777ac */ /* 0x000ee20008000800 */
[----:B------:R-:W-:Y:S01]  /*42c0*/  UISETP.NE.AND UP0, UPT, UR39, 0x3, UPT ;  /* 0x000000032700788c */ /* 0x000fe2000bf05270 */
[----:B-1----:R-:W-:-:S05]  /*42d0*/  IMAD.HI.U32 R2, R5, UR4, R4 ;  /* 0x0000000405027c27 */ /* 0x002fca000f8e0004 */
[----:B------:R-:W-:-:S04]  /*42e0*/  SHF.R.U32.HI R3, RZ, UR5, R2 ;  /* 0x00000005ff037c19 */ /* 0x000fc80008011602 */
[----:B------:R-:W-:-:S05]  /*42f0*/  IADD3 R4, PT, PT, -R3, RZ, RZ ;  /* 0x000000ff03047210 */ /* 0x000fca0007ffe1ff */
[----:B--2---:R-:W-:-:S04]  /*4300*/  IMAD R5, R4, UR6, R5 ;  /* 0x0000000604057c24 */ /* 0x004fc8000f8e0205 */
        /* <DEDUP_REMOVED lines=236> */
[----:B------:R-:W3:Y:S02]  /*51d0*/  LDCU UR7, c[0x0][0x518] ;  /* 0x0000a300ff0777ac */ /* 0x000ee40008000800 */
[----:B-1----:R-:W-:-:S05]  /*51e0*/  IMAD.HI.U32 R2, R5, UR4, R4 ;  /* 0x0000000405027c27 */ /* 0x002fca000f8e0004 */
[----:B------:R-:W-:-:S04]  /*51f0*/  SHF.R.U32.HI R2, RZ, UR5, R2 ;  /* 0x00000005ff027c19 */ /* 0x000fc80008011602 */
[----:B------:R-:W-:-:S05]  /*5200*/  IADD3 R3, PT, PT, -R2, RZ, RZ ;  /* 0x000000ff02037210 */ /* 0x000fca0007ffe1ff */
[----:B--2---:R-:W-:-:S04]  /*5210*/  IMAD R5, R3, UR6, R5 ;  /* 0x0000000603057c24 */ /* 0x004fc8000f8e0205 */
[----:B---3--:R-:W-:-:S07]  /*5220*/  IMAD R0, R5, UR7, R0 ;  /* 0x0000000705007c24 */ /* 0x008fce000f8e0200 */
.L_x_3140:
[----:B------:R-:W1:Y:S01]  /*5230*/  LDCU.64 UR6, c[0x0][0x520] ;  /* 0x0000a400ff0677ac */ /* 0x000e620008000a00 */
[----:B0-----:R-:W-:-:S04]  /*5240*/  UPRMT UR4, UR40, 0x9910, URZ ;  /* 0x0000991028047896 */ /* 0x001fc800080000ff */
[----:B------:R-:W-:Y:S01]  /*5250*/  UISETP.GT.AND UP0, UPT, UR4, 0x9, UPT ;  /* 0x000000090400788c */ /* 0x000fe2000bf04270 */
[----:B-1----:R-:W-:-:S05]  /*5260*/  IADD3 R2, P0, PT, R0, UR6, RZ ;  /* 0x0000000600027c10 */ /* 0x002fca000ff1e0ff */
[----:B------:R-:W-:-:S03]  /*5270*/  IMAD.X R3, RZ, RZ, UR7, P0 ;  /* 0x00000007ff037e24 */ /* 0x000fc600080e06ff */
        /* <DEDUP_REMOVED lines=9> */
[----:B-----5:R-:W-:-:S04]  /*5310*/  IMAD.U32 R0, R16, 0x10000, RZ ;  /* 0x0001000010007824 */ /* 0x020fc800078e00ff */
[----:B------:R-:W0:Y:S02]  /*5320*/  F2I.FTZ.TRUNC.NTZ R5, R0 ;  /* 0x0000000000057305 */ /* 0x000e24000021f100 */
[----:B0-----:R0:W-:Y:S01]  /*5330*/  STG.E.U8 desc[UR36][R2.64], R5 ;  /* 0x0000000502007986 */ /* 0x0011e2000c101124 */
[----:B------:R-:W-:Y:S05]  /*5340*/  BRA `(.L_x_3146) ;  /* 0x0000000c005c7947 */ /* 0x000fea0003800000 */
.L_x_3144:
[----:B-----5:R-:W-:-:S06]  /*5350*/  IMAD.U32 R4, R16, 0x10000, RZ ;  /* 0x0001000010047824 */ /* 0x020fcc00078e00ff */
[----:B------:R-:W0:Y:S02]  /*5360*/  F2I.S64.TRUNC R4, R4 ;  /* 0x0000000400047311 */ /* 0x000e24000020d900 */
[----:B0-----:R-:W-:-:S05]  /*5370*/  MOV R7, R4 ;  /* 0x0000000400077202 */ /* 0x001fca0000000f00 */
[----:B------:R0:W-:Y:S01]  /*5380*/  STG.E.U8 desc[UR36][R2.64], R7 ;  /* 0x0000000702007986 */ /* 0x0001e2000c101124 */
[----:B------:R-:W-:Y:S05]  /*5390*/  BRA `(.L_x_3146) ;  /* 0x0000000c00487947 */ /* 0x000fea0003800000 */
.L_x_3143:
[----:B------:R-:W-:-:S09]  /*53a0*/  UISETP.NE.AND UP0, UPT, UR4, 0x2, UPT ;  /* 0x000000020400788c */ /* 0x000fd2000bf05270 */
[----:B------:R-:W-:Y:S05]  /*53b0*/  BRA.U !UP0, `(.L_x_3147) ;  /* 0x0000000108307547 */ /* 0x000fea000b800000 */
[----:B------:R-:W-:-:S09]  /*53c0*/  UISETP.NE.AND UP0, UPT, UR4, 0x3, UPT ;  /* 0x000000030400788c */ /* 0x000fd2000bf05270 */
[----:B------:R-:W-:Y:S05]  /*53d0*/  BRA.U !UP0, `(.L_x_3148) ;  /* 0x0000000108187547 */ /* 0x000fea000b800000 */
[----:B------:R-:W-:-:S09]  /*53e0*/  UISETP.NE.AND UP0, UPT, UR4, 0x4, UPT ;  /* 0x000000040400788c */ /* 0x000fd2000bf05270 */
[----:B------:R-:W-:Y:S05]  /*53f0*/  BRA.U UP0, `(.L_x_3145) ;  /* 0x0000000900987547 */ /* 0x000fea000b800000 */
[----:B-----5:R-:W-:-:S06]  /*5400*/  IMAD.U32 R4, R16, 0x10000, RZ ;  /* 0x0001000010047824 */ /* 0x020fcc00078e00ff */
[----:B------:R-:W0:Y:S02]  /*5410*/  F2I.S64.TRUNC R4, R4 ;  /* 0x0000000400047311 */ /* 0x000e24000020d900 */
[----:B0-----:R0:W-:Y:S01]  /*5420*/  STG.E.64 desc[UR36][R2.64], R4 ;  /* 0x0000000402007986 */ /* 0x0011e2000c101b24 */
[----:B------:R-:W-:Y:S05]  /*5430*/  BRA `(.L_x_3146) ;  /* 0x0000000c00207947 */ /* 0x000fea0003800000 */
.L_x_3148:
[----:B-----5:R-:W-:-:S04]  /*5440*/  IMAD.U32 R0, R16, 0x10000, RZ ;  /* 0x0001000010007824 */ /* 0x020fc800078e00ff */
[----:B------:R-:W0:Y:S02]  /*5450*/  F2I.FTZ.TRUNC.NTZ R5, R0 ;  /* 0x0000000000057305 */ /* 0x000e24000021f100 */
[----:B0-----:R0:W-:Y:S01]  /*5460*/  STG.E desc[UR36][R2.64], R5 ;  /* 0x0000000502007986 */ /* 0x0011e2000c101924 */
[----:B------:R-:W-:Y:S05]  /*5470*/  BRA `(.L_x_3146) ;  /* 0x0000000c00107947 */ /* 0x000fea0003800000 */
.L_x_3147:
[----:B-----5:R-:W-:-:S04]  /*5480*/  IMAD.U32 R0, R16, 0x10000, RZ ;  /* 0x0001000010007824 */ /* 0x020fc800078e00ff */
[----:B------:R-:W0:Y:S02]  /*5490*/  F2I.FTZ.TRUNC.NTZ R5, R0 ;  /* 0x0000000000057305 */ /* 0x000e24000021f100 */
[----:B0-----:R0:W-:Y:S01]  /*54a0*/  STG.E.U16 desc[UR36][R2.64], R5 ;  /* 0x0000000502007986 */ /* 0x0011e2000c101524 */
[----:B------:R-:W-:Y:S05]  /*54b0*/  BRA `(.L_x_3146) ;  /* 0x0000000c00007947 */ /* 0x000fea0003800000 */
.L_x_3142:
[----:B------:R-:W-:-:S09]  /*54c0*/  UISETP.GT.AND UP0, UPT, UR4, 0x6, UPT ;  /* 0x000000060400788c */ /* 0x000fd2000bf04270 */
[----:B------:R-:W-:Y:S05]  /*54d0*/  BRA.U UP0, `(.L_x_3149) ;  /* 0x00000001002c7547 */ /* 0x000fea000b800000 */
[----:B------:R-:W-:-:S09]  /*54e0*/  UISETP.NE.AND UP0, UPT, UR4, 0x5, UPT ;  /* 0x000000050400788c */ /* 0x000fd2000bf05270 */
[----:B------:R-:W-:Y:S05]  /*54f0*/  BRA.U !UP0, `(.L_x_3150) ;  /* 0x0000000108147547 */ /* 0x000fea000b800000 */
[----:B------:R-:W-:-:S09]  /*5500*/  UISETP.NE.AND UP0, UPT, UR4, 0x6, UPT ;  /* 0x000000060400788c */ /* 0x000fd2000bf05270 */
[----:B------:R-:W-:Y:S05]  /*5510*/  BRA.U UP0, `(.L_x_3145) ;  /* 0x0000000900507547 */ /* 0x000fea000b800000 */
[----:B-----5:R-:W-:-:S05]  /*5520*/  SHF.L.U32 R5, R16, 0x10, RZ ;  /* 0x0000001010057819 */ /* 0x020fca00000006ff */
[----:B------:R0:W-:Y:S01]  /*5530*/  STG.E desc[UR36][R2.64], R5 ;  /* 0x0000000502007986 */ /* 0x0001e2000c101924 */
[----:B------:R-:W-:Y:S05]  /*5540*/  BRA `(.L_x_3146) ;  /* 0x0000000800dc7947 */ /* 0x000fea0003800000 */
.L_x_3150:
[----:B-----5:R-:W-:-:S05]  /*5550*/  IMAD.U32 R0, R16, 0x10000, RZ ;  /* 0x0001000010007824 */ /* 0x020fca00078e00ff */
[----:B------:R-:W-:-:S05]  /*5560*/  F2FP.F16.F32.PACK_AB R0, RZ, R0 ;  /* 0x00000000ff00723e */ /* 0x000fca00000000ff */
[----:B------:R0:W-:Y:S01]  /*5570*/  STG.E.U16 desc[UR36][R2.64], R0 ;  /* 0x0000000002007986 */ /* 0x0001e2000c101524 */
[----:B------:R-:W-:Y:S05]  /*5580*/  BRA `(.L_x_3146) ;  /* 0x0000000800cc7947 */ /* 0x000fea0003800000 */
.L_x_3149:
[----:B------:R-:W-:-:S09]  /*5590*/  UISETP.NE.AND UP0, UPT, UR4, 0x7, UPT ;  /* 0x000000070400788c */ /* 0x000fd2000bf05270 */
[----:B------:R-:W-:Y:S05]  /*55a0*/  BRA.U !UP0, `(.L_x_3151) ;  /* 0x0000000108347547 */ /* 0x000fea000b800000 */
[----:B------:R-:W-:-:S09]  /*55b0*/  UISETP.NE.AND UP0, UPT, UR4, 0x8, UPT ;  /* 0x000000080400788c */ /* 0x000fd2000bf05270 */
[----:B------:R-:W-:Y:S05]  /*55c0*/  BRA.U !UP0, `(.L_x_3152) ;  /* 0x0000000108187547 */ /* 0x000fea000b800000 */
[----:B------:R-:W-:-:S09]  /*55d0*/  UISETP.NE.AND UP0, UPT, UR4, 0x9, UPT ;  /* 0x000000090400788c */ /* 0x000fd2000bf05270 */
[----:B------:R-:W-:Y:S05]  /*55e0*/  BRA.U UP0, `(.L_x_3145) ;  /* 0x00000009001c7547 */ /* 0x000fea000b800000 */
[----:B-----5:R-:W-:Y:S02]  /*55f0*/  IMAD.U32 R4, R16, 0x10000, RZ ;  /* 0x0001000010047824 */ /* 0x020fe400078e00ff */
[----:B------:R-:W-:-:S05]  /*5600*/  IMAD.MOV.U32 R5, RZ, RZ, RZ ;  /* 0x000000ffff057224 */ /* 0x000fca00078e00ff */
[----:B------:R0:W-:Y:S01]  /*5610*/  STG.E.64 desc[UR36][R2.64], R4 ;  /* 0x0000000402007986 */ /* 0x0001e2000c101b24 */
[----:B------:R-:W-:Y:S05]  /*5620*/  BRA `(.L_x_3146) ;  /* 0x0000000800a47947 */ /* 0x000fea0003800000 */
.L_x_3152:
[----:B-----5:R-:W-:-:S04]  /*5630*/  SHF.L.U32 R0, R16, 0x10, RZ ;  /* 0x0000001010007819 */ /* 0x020fc800000006ff */
[----:B------:R-:W-:-:S04]  /*5640*/  F2FP.F16.F32.PACK_AB R0, RZ, R0 ;  /* 0x00000000ff00723e */ /* 0x000fc800000000ff */
[----:B------:R-:W-:-:S05]  /*5650*/  PRMT R0, R0, 0x5410, RZ ;  /* 0x0000541000007816 */ /* 0x000fca00000000ff */
[----:B------:R0:W-:Y:S01]  /*5660*/  STG.E desc[UR36][R2.64], R0 ;  /* 0x0000000002007986 */ /* 0x0001e2000c101924 */
[----:B------:R-:W-:Y:S05]  /*5670*/  BRA `(.L_x_3146) ;  /* 0x0000000800907947 */ /* 0x000fea0003800000 */
.L_x_3151:
[----:B-----5:R-:W-:-:S04]  /*5680*/  IMAD.U32 R0, R16, 0x10000, RZ ;  /* 0x0001000010007824 */ /* 0x020fc800078e00ff */
[----:B------:R-:W-:-:S04]  /*5690*/  FMUL.FTZ R0, R0, 1 ;  /* 0x3f80000000007820 */ /* 0x000fc80000410000 */
[----:B------:R-:W0:Y:S02]  /*56a0*/  F2F.F64.F32 R4, R0 ;  /* 0x0000000000047310 */ /* 0x000e240000201800 */
[----:B0-----:R0:W-:Y:S01]  /*56b0*/  STG.E.64 desc[UR36][R2.64], R4 ;  /* 0x0000000402007986 */ /* 0x0011e2000c101b24 */
[----:B------:R-:W-:Y:S05]  /*56c0*/  BRA `(.L_x_3146) ;  /* 0x00000008007c7947 */ /* 0x000fea0003800000 */
.L_x_3141:
        /* <DEDUP_REMOVED lines=8> */
[----:B-----5:R-:W-:-:S05]  /*5750*/  IMAD.U32 R0, R16, 0x10000, RZ ;  /* 0x0001000010007824 */ /* 0x020fca00078e00ff */
[----:B------:R-:W-:-:S04]  /*5760*/  FSETP.NEU.FTZ.AND P0, PT, R0, RZ, PT ;  /* 0x000000ff0000720b */ /* 0x000fc80003f1d000 */
[----:B------:R-:W-:-:S05]  /*5770*/  SEL R5, RZ, 0x1, !P0 ;  /* 0x00000001ff057807 */ /* 0x000fca0004000000 */
[----:B------:R0:W-:Y:S01]  /*5780*/  STG.E.U8 desc[UR36][R2.64], R5 ;  /* 0x0000000502007986 */ /* 0x0001e2000c101124 */
[----:B------:R-:W-:Y:S05]  /*5790*/  BRA `(.L_x_3146) ;  /* 0x0000000800487947 */ /* 0x000fea0003800000 */
.L_x_3155:
[----:B-----5:R-:W-:Y:S01]  /*57a0*/  IMAD.U32 R0, R16, 0x10000, RZ ;  /* 0x0001000010007824 */ /* 0x020fe200078e00ff */
[----:B------:R-:W-:-:S03]  /*57b0*/  CS2R R6, SRZ ;  /* 0x0000000000067805 */ /* 0x000fc6000001ff00 */
[----:B------:R-:W-:-:S04]  /*57c0*/  FMUL.FTZ R0, R0, 1 ;  /* 0x3f80000000007820 */ /* 0x000fc80000410000 */
[----:B------:R-:W0:Y:S02]  /*57d0*/  F2F.F64.F32 R4, R0 ;  /* 0x0000000000047310 */ /* 0x000e240000201800 */
[----:B0-----:R0:W-:Y:S01]  /*57e0*/  STG.E.128 desc[UR36][R2.64], R4 ;  /* 0x0000000402007986 */ /* 0x0011e2000c101d24 */
[----:B------:R-:W-:Y:S05]  /*57f0*/  BRA `(.L_x_3146) ;  /* 0x0000000800307947 */ /* 0x000fea0003800000 */
.L_x_3154:
[----:B------:R-:W-:-:S09]  /*5800*/  UISETP.NE.AND UP0, UPT, UR4, 0xf, UPT ;  /* 0x0000000f0400788c */ /* 0x000fd2000bf05270 */
[----:B------:R-:W-:Y:S05]  /*5810*/  BRA.U !UP0, `(.L_x_3156) ;  /* 0x0000000108907547 */ /* 0x000fea000b800000 */
[----:B------:R-:W-:-:S09]  /*5820*/  UISETP.NE.AND UP0, UPT, UR4, 0x17, UPT ;  /* 0x000000170400788c */ /* 0x000fd2000bf05270 */
[----:B------:R-:W-:Y:S05]  /*5830*/  BRA.U !UP0, `(.L_x_3157) ;  /* 0x0000000108447547 */ /* 0x000fea000b800000 */
[----:B------:R-:W-:-:S09]  /*5840*/  UISETP.NE.AND UP0, UPT, UR4, 0x18, UPT ;  /* 0x000000180400788c */ /* 0x000fd2000bf05270 */
[----:B------:R-:W-:Y:S05]  /*5850*/  BRA.U UP0, `(.L_x_3145) ;  /* 0x0000000500807547 */ /* 0x000fea000b800000 */
[----:B-----5:R-:W-:Y:S01]  /*5860*/  SHF.L.U32 R4, R16, 0x10, RZ ;  /* 0x0000001010047819 */ /* 0x020fe200000006ff */
[----:B------:R-:W-:-:S03]  /*5870*/  IMAD.MOV.U32 R0, RZ, RZ, 0x7f ;  /* 0x0000007fff007424 */ /* 0x000fc600078e00ff */
[----:B------:R-:W-:Y:S02]  /*5880*/  LOP3.LUT R5, R4, 0x7fffffff, RZ, 0xc0, !PT ;  /* 0x7fffffff04057812 */ /* 0x000fe400078ec0ff */
        /* <DEDUP_REMOVED lines=9> */
.L_x_3158:
[----:B------:R-:W-:-:S05]  /*5920*/  LOP3.LUT R5, R0, 0x80, R9, 0xf8, !PT ;  /* 0x0000008000057812 */ /* 0x000fca00078ef809 */
[----:B------:R0:W-:Y:S01]  /*5930*/  STG.E.U8 desc[UR36][R2.64], R5 ;  /* 0x0000000502007986 */ /* 0x0001e2000c101124 */
[----:B------:R-:W-:Y:S05]  /*5940*/  BRA `(.L_x_3146) ;  /* 0x0000000400dc7947 */ /* 0x000fea0003800000 */
.L_x_3157:
[----:B-----5:R-:W-:-:S05]  /*5950*/  IMAD.U32 R4, R16, 0x10000, RZ ;  /* 0x0001000010047824 */ /* 0x020fca00078e00ff */
        /* <DEDUP_REMOVED lines=13> */
.L_x_3159:
[----:B------:R-:W-:-:S05]  /*5a30*/  LOP3.LUT R5, R0, 0x80, R9, 0xf8, !PT ;  /* 0x0000008000057812 */ /* 0x000fca00078ef809 */
[----:B------:R0:W-:Y:S01]  /*5a40*/  STG.E.U8 desc[UR36][R2.64], R5 ;  /* 0x0000000502007986 */ /* 0x0001e2000c101124 */
[----:B------:R-:W-:Y:S05]  /*5a50*/  BRA `(.L_x_3146) ;  /* 0x0000000400987947 */ /* 0x000fea0003800000 */
.L_x_3156:
[----:B-----5:R0:W-:Y:S01]  /*5a60*/  STG.E.U16 desc[UR36][R2.64], R16 ;  /* 0x0000001002007986 */ /* 0x0201e2000c101524 */
[----:B------:R-:W-:Y:S05]  /*5a70*/  BRA `(.L_x_3146) ;  /* 0x0000000400907947 */ /* 0x000fea0003800000 */
.L_x_3153:
        /* <DEDUP_REMOVED lines=8> */
[----:B-----5:R-:W-:-:S04]  /*5b00*/  SHF.L.U32 R0, R16, 0x10, RZ ;  /* 0x0000001010007819 */ /* 0x020fc800000006ff */
[----:B------:R-:W0:Y:S02]  /*5b10*/  F2I.FTZ.U32.TRUNC.NTZ R5, R0 ;  /* 0x0000000000057305 */ /* 0x000e24000021f000 */
[----:B0-----:R5:W-:Y:S01]  /*5b20*/  STG.E.U16 desc[UR36][R2.64], R5 ;  /* 0x0000000502007986 */ /* 0x001be2000c101524 */
[----:B------:R-:W-:Y:S05]  /*5b30*/  BRA `(.L_x_3146) ;  /* 0x0000000400607947 */ /* 0x000fea0003800000 */
.L_x_3162:
[----:B-----5:R-:W-:Y:S02]  /*5b40*/  IMAD.U32 R4, R16, 0x10000, RZ ;  /* 0x0001000010047824 */ /* 0x020fe400078e00ff */
[----:B------:R-:W-:-:S03]  /*5b50*/  IMAD.MOV.U32 R0, RZ, RZ, 0x80 ;  /* 0x00000080ff007424 */ /* 0x000fc600078e00ff */
        /* <DEDUP_REMOVED lines=9> */
[----:B------:R-:W-:Y:S01]  /*5bf0*/  IMAD.MOV.U32 R0, RZ, RZ, R5 ;  /* 0x000000ffff007224 */ /* 0x000fe200078e0005 */
[----:B------:R-:W-:Y:S06]  /*5c00*/  BRA `(.L_x_3165) ;  /* 0x0000000000147947 */ /* 0x000fec0003800000 */
.L_x_3164:
[----:B------:R-:W-:-:S04]  /*5c10*/  SHF.R.U32.HI R0, RZ, 0x14, R4 ;  /* 0x00000014ff007819 */ /* 0x000fc80000011604 */
[----:B------:R-:W-:-:S04]  /*5c20*/  LOP3.LUT R5, R0, 0x1, RZ, 0xc0, !PT ;  /* 0x0000000100057812 */ /* 0x000fc800078ec0ff */
[----:B------:R-:W-:-:S04]  /*5c30*/  IADD3 R5, PT, PT, R4, 0x487ffff, R5 ;  /* 0x0487ffff04057810 */ /* 0x000fc80007ffe005 */
[----:B------:R-:W-:-:S04]  /*5c40*/  SHF.R.U32.HI R5, RZ, 0x14, R5 ;  /* 0x00000014ff057819 */ /* 0x000fc80000011605 */
[----:B------:R-:W-:-:S07]  /*5c50*/  LOP3.LUT R0, R5, 0xff, RZ, 0xc0, !PT ;  /* 0x000000ff05007812 */ /* 0x000fce00078ec0ff */
.L_x_3165:
[----:B------:R-:W-:-:S04]  /*5c60*/  SHF.R.U32.HI R5, RZ, 0x18, R4 ;  /* 0x00000018ff057819 */ /* 0x000fc80000011604 */
[----:B------:R-:W-:-:S07]  /*5c70*/  LOP3.LUT R0, R0, 0x80, R5, 0xf8, !PT ;  /* 0x0000008000007812 */ /* 0x000fce00078ef805 */
.L_x_3163:
[----:B------:R4:W-:Y:S01]  /*5c80*/  STG.E.U8 desc[UR36][R2.64], R0 ;  /* 0x0000000002007986 */ /* 0x0009e2000c101124 */
[----:B------:R-:W-:Y:S05]  /*5c90*/  BRA `(.L_x_3146) ;  /* 0x0000000400087947 */ /* 0x000fea0003800000 */
.L_x_3161:
[----:B-----5:R-:W-:Y:S01]  /*5ca0*/  SHF.L.U32 R4, R16, 0x10, RZ ;  /* 0x0000001010047819 */ /* 0x020fe200000006ff */
        /* <DEDUP_REMOVED lines=12> */
.L_x_3167:
[----:B------:R-:W-:-:S04]  /*5d70*/  SHF.R.U32.HI R0, RZ, 0x15, R4 ;  /* 0x00000015ff007819 */ /* 0x000fc80000011604 */
[----:B------:R-:W-:-:S04]  /*5d80*/  LOP3.LUT R5, R0, 0x1, RZ, 0xc0, !PT ;  /* 0x0000000100057812 */ /* 0x000fc800078ec0ff */
[----:B------:R-:W-:-:S04]  /*5d90*/  IADD3 R5, PT, PT, R4, 0x88fffff, R5 ;  /* 0x088fffff04057810 */ /* 0x000fc80007ffe005 */
[----:B------:R-:W-:-:S04]  /*5da0*/  SHF.R.U32.HI R5, RZ, 0x15, R5 ;  /* 0x00000015ff057819 */ /* 0x000fc80000011605 */
[----:B------:R-:W-:-:S07]  /*5db0*/  LOP3.LUT R0, R5, 0xff, RZ, 0xc0, !PT ;  /* 0x000000ff05007812 */ /* 0x000fce00078ec0ff */
.L_x_3168:
[----:B------:R-:W-:-:S04]  /*5dc0*/  SHF.R.U32.HI R5, RZ, 0x18, R4 ;  /* 0x00000018ff057819 */ /* 0x000fc80000011604 */
[----:B------:R-:W-:-:S07]  /*5dd0*/  LOP3.LUT R0, R0, 0x80, R5, 0xf8, !PT ;  /* 0x0000008000007812 */ /* 0x000fce00078ef805 */
.L_x_3166:
[----:B------:R3:W-:Y:S01]  /*5de0*/  STG.E.U8 desc[UR36][R2.64], R0 ;  /* 0x0000000002007986 */ /* 0x0007e2000c101124 */
[----:B------:R-:W-:Y:S05]  /*5df0*/  BRA `(.L_x_3146) ;  /* 0x0000000000b07947 */ /* 0x000fea0003800000 */
.L_x_3160:
[----:B------:R-:W-:-:S09]  /*5e00*/  UISETP.NE.AND UP0, UPT, UR4, 0x1c, UPT ;  /* 0x0000001c0400788c */ /* 0x000fd2000bf05270 */
[----:B------:R-:W-:Y:S05]  /*5e10*/  BRA.U !UP0, `(.L_x_3169) ;  /* 0x00000001089c7547 */ /* 0x000fea000b800000 */
[----:B------:R-:W-:-:S09]  /*5e20*/  UISETP.NE.AND UP0, UPT, UR4, 0x1d, UPT ;  /* 0x0000001d0400788c */ /* 0x000fd2000bf05270 */
[----:B------:R-:W-:Y:S05]  /*5e30*/  BRA.U !UP0, `(.L_x_3170) ;  /* 0x0000000108847547 */ /* 0x000fea000b800000 */
[----:B------:R-:W-:-:S09]  /*5e40*/  UISETP.NE.AND UP0, UPT, UR4, 0x2c, UPT ;  /* 0x0000002c0400788c */ /* 0x000fd2000bf05270 */
[----:B------:R-:W-:Y:S05]  /*5e50*/  BRA.U !UP0, `(.L_x_3171) ;  /* 0x0000000108447547 */ /* 0x000fea000b800000 */
.L_x_3145:
        /* <DEDUP_REMOVED lines=15> */
[----:B--2--5:R-:W-:Y:S05]  /*5f50*/  CALL.ABS.NOINC R2 ;  /* 0x0000000002007343 */ /* 0x024fea0003c00000 */
.L_x_3172:
[----:B------:R-:W-:Y:S05]  /*5f60*/  BRA `(.L_x_3146) ;  /* 0x0000000000547947 */ /* 0x000fea0003800000 */
.L_x_3171:
[----:B-----5:R-:W-:Y:S01]  /*5f70*/  SHF.L.U32 R4, R16, 0x10, RZ ;  /* 0x0000001010047819 */ /* 0x020fe200000006ff */
        /* <DEDUP_REMOVED lines=11> */
.L_x_3173:
[----:B------:R2:W-:Y:S01]  /*6030*/  STG.E.U8 desc[UR36][R2.64], R0 ;  /* 0x0000000002007986 */ /* 0x0005e2000c101124 */
[----:B------:R-:W-:Y:S05]  /*6040*/  BRA `(.L_x_3146) ;  /* 0x00000000001c7947 */ /* 0x000fea0003800000 */
.L_x_3170:
[----:B-----5:R-:W-:-:S06]  /*6050*/  SHF.L.U32 R4, R16, 0x10, RZ ;  /* 0x0000001010047819 */ /* 0x020fcc00000006ff */
[----:B------:R-:W0:Y:S02]  /*6060*/  F2I.U64.TRUNC R4, R4 ;  /* 0x0000000400047311 */ /* 0x000e24000020d800 */
[----:B0-----:R1:W-:Y:S01]  /*6070*/  STG.E.64 desc[UR36][R2.64], R4 ;  /* 0x0000000402007986 */ /* 0x0013e2000c101b24 */
[----:B------:R-:W-:Y:S05]  /*6080*/  BRA `(.L_x_3146) ;  /* 0x00000000000c7947 */ /* 0x000fea0003800000 */
.L_x_3169:
[----:B-----5:R-:W-:-:S04]  /*6090*/  IMAD.U32 R0, R16, 0x10000, RZ ;  /* 0x0001000010007824 */ /* 0x020fc800078e00ff */
[----:B------:R-:W0:Y:S02]  /*60a0*/  F2I.FTZ.U32.TRUNC.NTZ R5, R0 ;  /* 0x0000000000057305 */ /* 0x000e24000021f000 */
[----:B0-----:R0:W-:Y:S02]  /*60b0*/  STG.E desc[UR36][R2.64], R5 ;  /* 0x0000000502007986 */ /* 0x0011e4000c101924 */
.L_x_3146:
[----:B------:R-:W-:-:S07]  /*60c0*/  VIADD R17, R17, 0x80 ;  /* 0x0000008011117836 */ /* 0x000fce0000000000 */
.L_x_3139:
[----:B0-----:R-:W-:Y:S05]  /*60d0*/  BSYNC.RECONVERGENT B6 ;  /* 0x0000000000067941 */ /* 0x001fea0003800200 */
.L_x_3138:
[----:B------:R-:W0:Y:S01]  /*60e0*/  LDCU UR4, c[0x0][0x380] ;  /* 0x00007000ff0477ac */ /* 0x000e220008000800 */
[----:B------:R-:W-:Y:S01]  /*60f0*/  BSSY.RECONVERGENT B6, `(.L_x_3174) ;  /* 0x00001fe000067945 */ /* 0x000fe20003800200 */
[----:B0-----:R-:W-:-:S13]  /*6100*/  ISETP.GE.AND P0, PT, R17, UR4, PT ;  /* 0x0000000411007c0c */ /* 0x001fda000bf06270 */
[----:B------:R-:W-:Y:S05]  /*6110*/  @P0 BRA `(.L_x_3175) ;  /* 0x0000001c00ec0947 */ /* 0x000fea0003800000 */
[----:B------:R-:W0:Y:S01]  /*6120*/  LDCU.64 UR4, c[0x0][0x390] ;  /* 0x00007200ff0477ac */ /* 0x000e220008000a00 */
[----:B-12345:R-:W-:Y:S01]  /*6130*/  MOV R3, R17 ;  /* 0x0000001100037202 */ /* 0x03efe20000000f00 */
        /* <DEDUP_REMOVED lines=272> */
.L_x_3176:
[----:B------:R-:W0:Y:S01]  /*7240*/  LDCU.64 UR6, c[0x0][0x520] ;  /* 0x0000a400ff0677ac */ /* 0x000e220008000a00 */
[----:B------:R-:W-:-:S04]  /*7250*/  UPRMT UR4, UR40, 0x9910, URZ ;  /* 0x0000991028047896 */ /* 0x000fc800080000ff */
[----:B------:R-:W-:Y:S01]  /*7260*/  UISETP.GT.AND UP0, UPT, UR4, 0x9, UPT ;  /* 0x000000090400788c */ /* 0x000fe2000bf04270 */
[----:B0-----:R-:W-:-:S05]  /*7270*/  IADD3 R2, P0, PT, R0, UR6, RZ ;  /* 0x0000000600027c10 */ /* 0x001fca000ff1e0ff */
        /* <DEDUP_REMOVED lines=10> */
[----:B------:R-:W-:-:S04]  /*7320*/  IMAD.U32 R0, R16, 0x10000, RZ ;  /* 0x0001000010007824 */ /* 0x000fc800078e00ff */
[----:B------:R-:W0:Y:S02]  /*7330*/  F2I.FTZ.TRUNC.NTZ R5, R0 ;  /* 0x0000000000057305 */ /* 0x000e24000021f100 */
[----:B0-----:R0:W-:Y:S01]  /*7340*/  STG.E.U8 desc[UR36][R2.64], R5 ;  /* 0x0000000502007986 */ /* 0x0011e2000c101124 */
[----:B------:R-:W-:Y:S05]  /*7350*/  BRA `(.L_x_3182) ;  /* 0x0000000c00587947 */ /* 0x000fea0003800000 */
.L_x_3180:
[----:B------:R-:W-:-:S06]  /*7360*/  SHF.L.U32 R4, R16, 0x10, RZ ;  /* 0x0000001010047819 */ /* 0x000fcc00000006ff */
[----:B------:R-:W0:Y:S02]  /*7370*/  F2I.S64.TRUNC R4, R4 ;  /* 0x0000000400047311 */ /* 0x000e24000020d900 */
[----:B0-----:R-:W-:-:S05]  /*7380*/  IMAD.MOV.U32 R7, RZ, RZ, R4 ;  /* 0x000000ffff077224 */ /* 0x001fca00078e0004 */
[----:B------:R0:W-:Y:S01]  /*7390*/  STG.E.U8 desc[UR36][R2.64], R7 ;  /* 0x0000000702007986 */ /* 0x0001e2000c101124 */
[----:B------:R-:W-:Y:S05]  /*73a0*/  BRA `(.L_x_3182) ;  /* 0x0000000c00447947 */ /* 0x000fea0003800000 */
.L_x_3179:
[----:B------:R-:W-:-:S09]  /*73b0*/  UISETP.NE.AND UP0, UPT, UR4, 0x2, UPT ;  /* 0x000000020400788c */ /* 0x000fd2000bf05270 */
[----:B------:R-:W-:Y:S05]  /*73c0*/  BRA.U !UP0, `(.L_x_3183) ;  /* 0x0000000108307547 */ /* 0x000fea000b800000 */
[----:B------:R-:W-:-:S09]  /*73d0*/  UISETP.NE.AND UP0, UPT, UR4, 0x3, UPT ;  /* 0x000000030400788c */ /* 0x000fd2000bf05270 */
[----:B------:R-:W-:Y:S05]  /*73e0*/  BRA.U !UP0, `(.L_x_3184) ;  /* 0x0000000108187547 */ /* 0x000fea000b800000 */
[----:B------:R-:W-:-:S09]  /*73f0*/  UISETP.NE.AND UP0, UPT, UR4, 0x4, UPT ;  /* 0x000000040400788c */ /* 0x000fd2000bf05270 */
[----:B------:R-:W-:Y:S05]  /*7400*/  BRA.U UP0, `(.L_x_3181) ;  /* 0x0000000900607547 */ /* 0x000fea000b800000 */
[----:B------:R-:W-:-:S06]  /*7410*/  IMAD.U32 R4, R16, 0x10000, RZ ;  /* 0x0001000010047824 */ /* 0x000fcc00078e00ff */
[----:B------:R-:W0:Y:S02]  /*7420*/  F2I.S64.TRUNC R4, R4 ;  /* 0x0000000400047311 */ /* 0x000e24000020d900 */
[----:B0-----:R0:W-:Y:S01]  /*7430*/  STG.E.64 desc[UR36][R2.64], R4 ;  /* 0x0000000402007986 */ /* 0x0011e2000c101b24 */
[----:B------:R-:W-:Y:S05]  /*7440*/  BRA `(.L_x_3182) ;  /* 0x0000000c001c7947 */ /* 0x000fea0003800000 */
.L_x_3184:
[----:B------:R-:W-:-:S04]  /*7450*/  IMAD.U32 R0, R16, 0x10000, RZ ;  /* 0x0001000010007824 */ /* 0x000fc800078e00ff */
[----:B------:R-:W0:Y:S02]  /*7460*/  F2I.FTZ.TRUNC.NTZ R5, R0 ;  /* 0x0000000000057305 */ /* 0x000e24000021f100 */
[----:B0-----:R0:W-:Y:S01]  /*7470*/  STG.E desc[UR36][R2.64], R5 ;  /* 0x0000000502007986 */ /* 0x0011e2000c101924 */
[----:B------:R-:W-:Y:S05]  /*7480*/  BRA `(.L_x_3182) ;  /* 0x0000000c000c7947 */ /* 0x000fea0003800000 */
.L_x_3183:
[----:B------:R-:W-:-:S04]  /*7490*/  SHF.L.U32 R0, R16, 0x10, RZ ;  /* 0x0000001010007819 */ /* 0x000fc800000006ff */
[----:B------:R-:W0:Y:S02]  /*74a0*/  F2I.FTZ.TRUNC.NTZ R5, R0 ;  /* 0x0000000000057305 */ /* 0x000e24000021f100 */
[----:B0-----:R0:W-:Y:S01]  /*74b0*/  STG.E.U16 desc[UR36][R2.64], R5 ;  /* 0x0000000502007986 */ /* 0x0011e2000c101524 */
[----:B------:R-:W-:Y:S05]  /*74c0*/  BRA `(.L_x_3182) ;  /* 0x0000000800fc7947 */ /* 0x000fea0003800000 */
.L_x_3178:
[----:B------:R-:W-:-:S09]  /*74d0*/  UISETP.GT.AND UP0, UPT, UR4, 0x6, UPT ;  /* 0x000000060400788c */ /* 0x000fd2000bf04270 */
[----:B------:R-:W-:Y:S05]  /*74e0*/  BRA.U UP0, `(.L_x_3185) ;  /* 0x00000001002c7547 */ /* 0x000fea000b800000 */
[----:B------:R-:W-:-:S09]  /*74f0*/  UISETP.NE.AND UP0, UPT, UR4, 0x5, UPT ;  /* 0x000000050400788c */ /* 0x000fd2000bf05270 */
[----:B------:R-:W-:Y:S05]  /*7500*/  BRA.U !UP0, `(.L_x_3186) ;  /* 0x0000000108147547 */ /* 0x000fea000b800000 */
[----:B------:R-:W-:-:S09]  /*7510*/  UISETP.NE.AND UP0, UPT, UR4, 0x6, UPT ;  /* 0x000000060400788c */ /* 0x000fd2000bf05270 */
[----:B------:R-:W-:Y:S05]  /*7520*/  BRA.U UP0, `(.L_x_3181) ;  /* 0x0000000900187547 */ /* 0x000fea000b800000 */
[----:B------:R-:W-:-:S05]  /*7530*/  IMAD.U32 R5, R16, 0x10000, RZ ;  /* 0x0001000010057824 */ /* 0x000fca00078e00ff */
[----:B------:R0:W-:Y:S01]  /*7540*/  STG.E desc[UR36][R2.64], R5 ;  /* 0x0000000502007986 */ /* 0x0001e2000c101924 */
[----:B------:R-:W-:Y:S05]  /*7550*/  BRA `(.L_x_3182) ;  /* 0x0000000800d87947 */ /* 0x000fea0003800000 */
.L_x_3186:
[----:B------:R-:W-:-:S05]  /*7560*/  IMAD.U32 R0, R16, 0x10000, RZ ;  /* 0x0001000010007824 */ /* 0x000fca00078e00ff */
[----:B------:R-:W-:-:S05]  /*7570*/  F2FP.F16.F32.PACK_AB R0, RZ, R0 ;  /* 0x00000000ff00723e */ /* 0x000fca00000000ff */
[----:B------:R0:W-:Y:S01]  /*7580*/  STG.E.U16 desc[UR36][R2.64], R0 ;  /* 0x0000000002007986 */ /* 0x0001e2000c101524 */
[----:B------:R-:W-:Y:S05]  /*7590*/  BRA `(.L_x_3182) ;  /* 0x0000000800c87947 */ /* 0x000fea0003800000 */
.L_x_3185:
[----:B------:R-:W-:-:S09]  /*75a0*/  UISETP.NE.AND UP0, UPT, UR4, 0x7, UPT ;  /* 0x000000070400788c */ /* 0x000fd2000bf05270 */
[----:B------:R-:W-:Y:S05]  /*75b0*/  BRA.U !UP0, `(.L_x_3187) ;  /* 0x0000000108347547 */ /* 0x000fea000b800000 */
[----:B------:R-:W-:-:S09]  /*75c0*/  UISETP.NE.AND UP0, UPT, UR4, 0x8, UPT ;  /* 0x000000080400788c */ /* 0x000fd2000bf05270 */
[----:B------:R-:W-:Y:S05]  /*75d0*/  BRA.U !UP0, `(.L_x_3188) ;  /* 0x0000000108187547 */ /* 0x000fea000b800000 */
[----:B------:R-:W-:-:S09]  /*75e0*/  UISETP.NE.AND UP0, UPT, UR4, 0x9, UPT ;  /* 0x000000090400788c */ /* 0x000fd2000bf05270 */
[----:B------:R-:W-:Y:S05]  /*75f0*/  BRA.U UP0, `(.L_x_3181) ;  /* 0x0000000500e47547 */ /* 0x000fea000b800000 */
[----:B------:R-:W-:Y:S02]  /*7600*/  HFMA2 R5, -RZ, RZ, 0, 0 ;  /* 0x00000000ff057431 */ /* 0x000fe400000001ff */
[----:B------:R-:W-:-:S05]  /*7610*/  IMAD.U32 R4, R16, 0x10000, RZ ;  /* 0x0001000010047824 */ /* 0x000fca00078e00ff */
[----:B------:R0:W-:Y:S01]  /*7620*/  STG.E.64 desc[UR36][R2.64], R4 ;  /* 0x0000000402007986 */ /* 0x0001e2000c101b24 */
[----:B------:R-:W-:Y:S05]  /*7630*/  BRA `(.L_x_3182) ;  /* 0x0000000800a07947 */ /* 0x000fea0003800000 */
.L_x_3188:
[----:B------:R-:W-:-:S05]  /*7640*/  IMAD.U32 R0, R16, 0x10000, RZ ;  /* 0x0001000010007824 */ /* 0x000fca00078e00ff */
[----:B------:R-:W-:-:S04]  /*7650*/  F2FP.F16.F32.PACK_AB R0, RZ, R0 ;  /* 0x00000000ff00723e */ /* 0x000fc800000000ff */
[----:B------:R-:W-:-:S05]  /*7660*/  PRMT R0, R0, 0x5410, RZ ;  /* 0x0000541000007816 */ /* 0x000fca00000000ff */
[----:B------:R0:W-:Y:S01]  /*7670*/  STG.E desc[UR36][R2.64], R0 ;  /* 0x0000000002007986 */ /* 0x0001e2000c101924 */
[----:B------:R-:W-:Y:S05]  /*7680*/  BRA `(.L_x_3182) ;  /* 0x00000008008c7947 */ /* 0x000fea0003800000 */
.L_x_3187:
[----:B------:R-:W-:-:S04]  /*7690*/  IMAD.U32 R0, R16, 0x10000, RZ ;  /* 0x0001000010007824 */ /* 0x000fc800078e00ff */
[----:B------:R-:W-:-:S04]  /*76a0*/  FMUL.FTZ R0, R0, 1 ;  /* 0x3f80000000007820 */ /* 0x000fc80000410000 */
[----:B------:R-:W0:Y:S02]  /*76b0*/  F2F.F64.F32 R4, R0 ;  /* 0x0000000000047310 */ /* 0x000e240000201800 */
[----:B0-----:R0:W-:Y:S01]  /*76c0*/  STG.E.64 desc[UR36][R2.64], R4 ;  /* 0x0000000402007986 */ /* 0x0011e2000c101b24 */
[----:B------:R-:W-:Y:S05]  /*76d0*/  BRA `(.L_x_3182) ;  /* 0x0000000800787947 */ /* 0x000fea0003800000 */
.L_x_3177:
        /* <DEDUP_REMOVED lines=10> */
[----:B------:R-:W-:-:S04]  /*7780*/  IMAD.U32 R0, R16, 0x10000, RZ ;  /* 0x0001000010007824 */ /* 0x000fc800078e00ff */
[----:B------:R-:W0:Y:S02]  /*7790*/  F2I.FTZ.U32.TRUNC.NTZ R5, R0 ;  /* 0x0000000000057305 */ /* 0x000e24000021f000 */
[----:B0-----:R0:W-:Y:S01]  /*77a0*/  STG.E.U16 desc[UR36][R2.64], R5 ;  /* 0x0000000502007986 */ /* 0x0011e2000c101524 */
[----:B------:R-:W-:Y:S05]  /*77b0*/  BRA `(.L_x_3182) ;  /* 0x0000000800407947 */ /* 0x000fea0003800000 */
.L_x_3192:
[----:B------:R-:W-:Y:S01]  /*77c0*/  SHF.L.U32 R4, R16, 0x10, RZ ;  /* 0x0000001010047819 */ /* 0x000fe200000006ff */
        /* <DEDUP_REMOVED lines=16> */
.L_x_3194:
[----:B------:R-:W-:-:S04]  /*78d0*/  SHF.R.U32.HI R5, RZ, 0x18, R4 ;  /* 0x00000018ff057819 */ /* 0x000fc80000011604 */
[----:B------:R-:W-:-:S07]  /*78e0*/  LOP3.LUT R0, R0, 0x80, R5, 0xf8, !PT ;  /* 0x0000008000007812 */ /* 0x000fce00078ef805 */
.L_x_3193:
[----:B------:R0:W-:Y:S01]  /*78f0*/  STG.E.U8 desc[UR36][R2.64], R0 ;  /* 0x0000000002007986 */ /* 0x0001e2000c101124 */
[----:B------:R-:W-:Y:S05]  /*7900*/  BRA `(.L_x_3182) ;  /* 0x0000000400ec7947 */ /* 0x000fea0003800000 */
.L_x_3191:
[----:B------:R-:W-:Y:S01]  /*7910*/  IMAD.U32 R4, R16, 0x10000, RZ ;  /* 0x0001000010047824 */ /* 0x000fe200078e00ff */
[----:B------:R-:W-:-:S04]  /*7920*/  MOV R0, 0x80 ;  /* 0x0000008000007802 */ /* 0x000fc80000000f00 */
        /* <DEDUP_REMOVED lines=15> */
.L_x_3196:
[----:B------:R-:W-:-:S04]  /*7a20*/  SHF.R.U32.HI R5, RZ, 0x18, R4 ;  /* 0x00000018ff057819 */ /* 0x000fc80000011604 */
[----:B------:R-:W-:-:S07]  /*7a30*/  LOP3.LUT R0, R0, 0x80, R5, 0xf8, !PT ;  /* 0x0000008000007812 */ /* 0x000fce00078ef805 */
.L_x_3195:
[----:B------:R0:W-:Y:S01]  /*7a40*/  STG.E.U8 desc[UR36][R2.64], R0 ;  /* 0x0000000002007986 */ /* 0x0001e2000c101124 */
[----:B------:R-:W-:Y:S05]  /*7a50*/  BRA `(.L_x_3182) ;  /* 0x0000000400987947 */ /* 0x000fea0003800000 */
.L_x_3190:
[----:B------:R-:W-:-:S09]  /*7a60*/  UISETP.NE.AND UP0, UPT, UR4, 0x1c, UPT ;  /* 0x0000001c0400788c */ /* 0x000fd2000bf05270 */
[----:B------:R-:W-:Y:S05]  /*7a70*/  BRA.U !UP0, `(.L_x_3197) ;  /* 0x0000000108587547 */ /* 0x000fea000b800000 */
[----:B------:R-:W-:-:S09]  /*7a80*/  UISETP.NE.AND UP0, UPT, UR4, 0x1d, UPT ;  /* 0x0000001d0400788c */ /* 0x000fd2000bf05270 */
[----:B------:R-:W-:Y:S05]  /*7a90*/  BRA.U !UP0, `(.L_x_3198) ;  /* 0x0000000108407547 */ /* 0x000fea000b800000 */
[----:B------:R-:W-:-:S09]  /*7aa0*/  UISETP.NE.AND UP0, UPT, UR4, 0x2c, UPT ;  /* 0x0000002c0400788c */ /* 0x000fd2000bf05270 */
[----:B------:R-:W-:Y:S05]  /*7ab0*/  BRA.U UP0, `(.L_x_3181) ;  /* 0x0000000100b47547 */ /* 0x000fea000b800000 */
[----:B------:R-:W-:Y:S02]  /*7ac0*/  IMAD.U32 R4, R16, 0x10000, RZ ;  /* 0x0001000010047824 */ /* 0x000fe400078e00ff */
        /* <DEDUP_REMOVED lines=11> */
.L_x_3199:
[----:B------:R0:W-:Y:S01]  /*7b80*/  STG.E.U8 desc[UR36][R2.64], R0 ;  /* 0x0000000002007986 */ /* 0x0001e2000c101124 */
[----:B------:R-:W-:Y:S05]  /*7b90*/  BRA `(.L_x_3182) ;  /* 0x0000000400487947 */ /* 0x000fea0003800000 */
.L_x_3198:
[----:B------:R-:W-:-:S06]  /*7ba0*/  IMAD.U32 R4, R16, 0x10000, RZ ;  /* 0x0001000010047824 */ /* 0x000fcc00078e00ff */
[----:B------:R-:W0:Y:S02]  /*7bb0*/  F2I.U64.TRUNC R4, R4 ;  /* 0x0000000400047311 */ /* 0x000e24000020d800 */
[----:B0-----:R5:W-:Y:S01]  /*7bc0*/  STG.E.64 desc[UR36][R2.64], R4 ;  /* 0x0000000402007986 */ /* 0x001be2000c101b24 */
[----:B------:R-:W-:Y:S05]  /*7bd0*/  BRA `(.L_x_3182) ;  /* 0x0000000400387947 */ /* 0x000fea0003800000 */
.L_x_3197:
[----:B------:R-:W-:-:S04]  /*7be0*/  IMAD.U32 R0, R16, 0x10000, RZ ;  /* 0x0001000010007824 */ /* 0x000fc800078e00ff */
[----:B------:R-:W0:Y:S02]  /*7bf0*/  F2I.FTZ.U32.TRUNC.NTZ R5, R0 ;  /* 0x0000000000057305 */ /* 0x000e24000021f000 */
[----:B0-----:R0:W-:Y:S01]  /*7c00*/  STG.E desc[UR36][R2.64], R5 ;  /* 0x0000000502007986 */ /* 0x0011e2000c101924 */
[----:B------:R-:W-:Y:S05]  /*7c10*/  BRA `(.L_x_3182) ;  /* 0x0000000400287947 */ /* 0x000fea0003800000 */
.L_x_3189:
[----:B------:R-:W-:-:S09]  /*7c20*/  UISETP.GT.AND UP0, UPT, UR4, 0xe, UPT ;  /* 0x0000000e0400788c */ /* 0x000fd2000bf04270 */
[----:B------:R-:W-:Y:S05]  /*7c30*/  BRA.U UP0, `(.L_x_3200) ;  /* 0x00000001003c7547 */ /* 0x000fea000b800000 */
[----:B------:R-:W-:-:S09]  /*7c40*/  UISETP.NE.AND UP0, UPT, UR4, 0xa, UPT ;  /* 0x0000000a0400788c */ /* 0x000fd2000bf05270 */
[----:B------:R-:W-:Y:S05]  /*7c50*/  BRA.U !UP0, `(.L_x_3201) ;  /* 0x00000001081c7547 */ /* 0x000fea000b800000 */
[----:B------:R-:W-:-:S09]  /*7c60*/  UISETP.NE.AND UP0, UPT, UR4, 0xb, UPT ;  /* 0x0000000b0400788c */ /* 0x000fd2000bf05270 */
[----:B------:R-:W-:Y:S05]  /*7c70*/  BRA.U UP0, `(.L_x_3181) ;  /* 0x0000000100447547 */ /* 0x000fea000b800000 */
[----:B------:R-:W-:-:S04]  /*7c80*/  SHF.L.U32 R0, R16, 0x10, RZ ;  /* 0x0000001010007819 */ /* 0x000fc800000006ff */
[----:B------:R-:W-:-:S04]  /*7c90*/  FSETP.NEU.FTZ.AND P0, PT, R0, RZ, PT ;  /* 0x000000ff0000720b */ /* 0x000fc80003f1d000 */
[----:B------:R-:W-:-:S05]  /*7ca0*/  SEL R5, RZ, 0x1, !P0 ;  /* 0x00000001ff057807 */ /* 0x000fca0004000000 */
[----:B------:R1:W-:Y:S01]  /*7cb0*/  STG.E.U8 desc[UR36][R2.64], R5 ;  /* 0x0000000502007986 */ /* 0x0003e2000c101124 */
[----:B------:R-:W-:Y:S05]  /*7cc0*/  BRA `(.L_x_3182) ;  /* 0x0000000000fc7947 */ /* 0x000fea0003800000 */
.L_x_3201:
[----:B------:R-:W-:Y:S01]  /*7cd0*/  IMAD.U32 R0, R16, 0x10000, RZ ;  /* 0x0001000010007824 */ /* 0x000fe200078e00ff */
[----:B------:R-:W-:-:S03]  /*7ce0*/  CS2R R6, SRZ ;  /* 0x0000000000067805 */ /* 0x000fc6000001ff00 */
[----:B------:R-:W-:-:S04]  /*7cf0*/  FMUL.FTZ R0, R0, 1 ;  /* 0x3f80000000007820 */ /* 0x000fc80000410000 */
[----:B------:R-:W0:Y:S02]  /*7d00*/  F2F.F64.F32 R4, R0 ;  /* 0x0000000000047310 */ /* 0x000e240000201800 */
[----:B0-----:R0:W-:Y:S01]  /*7d10*/  STG.E.128 desc[UR36][R2.64], R4 ;  /* 0x0000000402007986 */ /* 0x0011e2000c101d24 */
[----:B------:R-:W-:Y:S05]  /*7d20*/  BRA `(.L_x_3182) ;  /* 0x0000000000e47947 */ /* 0x000fea0003800000 */
.L_x_3200:
[----:B------:R-:W-:-:S09]  /*7d30*/  UISETP.NE.AND UP0, UPT, UR4, 0xf, UPT ;  /* 0x0000000f0400788c */ /* 0x000fd2000bf05270 */
[----:B------:R-:W-:Y:S05]  /*7d40*/  BRA.U !UP0, `(.L_x_3202) ;  /* 0x0000000108d87547 */ /* 0x000fea000b800000 */
[----:B------:R-:W-:-:S09]  /*7d50*/  UISETP.NE.AND UP0, UPT, UR4, 0x17, UPT ;  /* 0x000000170400788c */ /* 0x000fd2000bf05270 */
[----:B------:R-:W-:Y:S05]  /*7d60*/  BRA.U !UP0, `(.L_x_3203) ;  /* 0x0000000108887547 */ /* 0x000fea000b800000 */
[----:B------:R-:W-:-:S09]  /*7d70*/  UISETP.NE.AND UP0, UPT, UR4, 0x18, UPT ;  /* 0x000000180400788c */ /* 0x000fd2000bf05270 */
[----:B------:R-:W-:Y:S05]  /*7d80*/  BRA.U !UP0, `(.L_x_3204) ;  /* 0x0000000108447547 */ /* 0x000fea000b800000 */
.L_x_3181:
        /* <DEDUP_REMOVED lines=15> */
[----:B--2---:R-:W-:Y:S05]  /*7e80*/  CALL.ABS.NOINC R2 ;  /* 0x0000000002007343 */ /* 0x004fea0003c00000 */
.L_x_3205:
[----:B------:R-:W-:Y:S05]  /*7e90*/  BRA `(.L_x_3182) ;  /* 0x0000000000887947 */ /* 0x000fea0003800000 */
.L_x_3204:
[----:B------:R-:W-:Y:S01]  /*7ea0*/  IMAD.U32 R4, R16, 0x10000, RZ ;  /* 0x0001000010047824 */ /* 0x000fe200078e00ff */
[----:B------:R-:W-:-:S04]  /*7eb0*/  MOV R0, 0x7f ;  /* 0x0000007f00007802 */ /* 0x000fc80000000f00 */
        /* <DEDUP_REMOVED lines=10> */
.L_x_3206:
[----:B------:R-:W-:-:S05]  /*7f60*/  LOP3.LUT R5, R0, 0x80, R7, 0xf8, !PT ;  /* 0x0000008000057812 */ /* 0x000fca00078ef807 */
[----:B------:R4:W-:Y:S01]  /*7f70*/  STG.E.U8 desc[UR36][R2.64], R5 ;  /* 0x0000000502007986 */ /* 0x0009e2000c101124 */
[----:B------:R-:W-:Y:S05]  /*7f80*/  BRA `(.L_x_3182) ;  /* 0x00000000004c7947 */ /* 0x000fea0003800000 */
.L_x_3203:
[----:B------:R-:W-:-:S05]  /*7f90*/  IMAD.U32 R4, R16, 0x10000, RZ ;  /* 0x0001000010047824 */ /* 0x000fca00078e00ff */
        /* <DEDUP_REMOVED lines=10> */
.L_x_3207:
[----:B------:R-:W-:Y:S01]  /*8040*/  IMAD.MOV.U32 R0, RZ, RZ, 0x7f ;  /* 0x0000007fff007424 */ /* 0x000fe200078e00ff */
[----:B------:R-:W-:-:S04]  /*8050*/  ISETP.GT.U32.AND P0, PT, R6, 0x7f800000, PT ;  /* 0x7f8000000600780c */ /* 0x000fc80003f04070 */
[----:B------:R-:W-:-:S09]  /*8060*/  SEL R0, R0, 0x7c, P0 ;  /* 0x0000007c00007807 */ /* 0x000fd20000000000 */
.L_x_3208:
[----:B------:R-:W-:-:S04]  /*8070*/  SHF.R.U32.HI R5, RZ, 0x18, R4 ;  /* 0x00000018ff057819 */ /* 0x000fc80000011604 */
[----:B------:R-:W-:-:S05]  /*8080*/  LOP3.LUT R5, R0, 0x80, R5, 0xf8, !PT ;  /* 0x0000008000057812 */ /* 0x000fca00078ef805 */
[----:B------:R3:W-:Y:S01]  /*8090*/  STG.E.U8 desc[UR36][R2.64], R5 ;  /* 0x0000000502007986 */ /* 0x0007e2000c101124 */
[----:B------:R-:W-:Y:S05]  /*80a0*/  BRA `(.L_x_3182) ;  /* 0x0000000000047947 */ /* 0x000fea0003800000 */
.L_x_3202:
[----:B------:R2:W-:Y:S02]  /*80b0*/  STG.E.U16 desc[UR36][R2.64], R16 ;  /* 0x0000001002007986 */ /* 0x0005e4000c101524 */
.L_x_3182:
[----:B------:R-:W-:-:S07]  /*80c0*/  VIADD R17, R17, 0x80 ;  /* 0x0000008011117836 */ /* 0x000fce0000000000 */
.L_x_3175:
[----:B------:R-:W-:Y:S05]  /*80d0*/  BSYNC.RECONVERGENT B6 ;  /* 0x0000000000067941 */ /* 0x000fea0003800200 */
.L_x_3174:
[----:B------:R-:W0:Y:S01]  /*80e0*/  LDCU UR4, c[0x0][0x380] ;  /* 0x00007000ff0477ac */ /* 0x000e220008000800 */
[----:B------:R-:W-:Y:S01]  /*80f0*/  BSSY.RECONVERGENT B6, `(.L_x_3209) ;  /* 0x00001fe000067945 */ /* 0x000fe20003800200 */
[----:B0-----:R-:W-:-:S13]  /*8100*/  ISETP.GE.AND P0, PT, R17, UR4, PT ;  /* 0x0000000411007c0c */ /* 0x001fda000bf06270 */
[----:B------:R-:W-:Y:S05]  /*8110*/  @P0 BRA `(.L_x_3210) ;  /* 0x0000001c00ec0947 */ /* 0x000fea0003800000 */
[----:B------:R-:W0:Y:S01]  /*8120*/  LDCU.64 UR4, c[0x0][0x390] ;  /* 0x00007200ff0477ac */ /* 0x000e220008000a00 */
[----:B-12345:R-:W-:Y:S02]  /*8130*/  HFMA2 R2, -RZ, RZ, 0, 0 ;  /* 0x00000000ff027431 */ /* 0x03efe400000001ff */
        /* <DEDUP_REMOVED lines=272> */
.L_x_3211:
[----:B------:R-:W0:Y:S01]  /*9240*/  LDCU.64 UR6, c[0x0][0x520] ;  /* 0x0000a400ff0677ac */ /* 0x000e220008000a00 */
[----:B------:R-:W-:-:S04]  /*9250*/  UPRMT UR4, UR40, 0x9910, URZ ;  /* 0x0000991028047896 */ /* 0x000fc800080000ff */
[----:B------:R-:W-:Y:S01]  /*9260*/  UISETP.GT.AND UP0, UPT, UR4, 0x9, UPT ;  /* 0x000000090400788c */ /* 0x000fe2000bf04270 */
[----:B0-----:R-:W-:-:S04]  /*9270*/  IADD3 R2, P0, PT, R0, UR6, RZ ;  /* 0x0000000600027c10 */ /* 0x001fc8000ff1e0ff */
[----:B------:R-:W-:-:S04]  /*9280*/  IADD3.X R3, PT, PT, RZ, UR7, RZ, P0, !PT ;  /* 0x00000007ff037c10 */ /* 0x000fc800087fe4ff */
        /* <DEDUP_REMOVED lines=13> */
.L_x_3215:
[----:B------:R-:W-:-:S06]  /*9360*/  IMAD.U32 R4, R16, 0x10000, RZ ;  /* 0x0001000010047824 */ /* 0x000fcc00078e00ff */
[----:B------:R-:W0:Y:S02]  /*9370*/  F2I.S64.TRUNC R4, R4 ;  /* 0x0000000400047311 */ /* 0x000e24000020d900 */
[----:B0-----:R-:W-:-:S05]  /*9380*/  MOV R7, R4 ;  /* 0x0000000400077202 */ /* 0x001fca0000000f00 */
[----:B------:R0:W-:Y:S01]  /*9390*/  STG.E.U8 desc[UR36][R2.64], R7 ;  /* 0x0000000702007986 */ /* 0x0001e2000c101124 */
[----:B------:R-:W-:Y:S05]  /*93a0*/  BRA `(.L_x_3217) ;  /* 0x0000000c00447947 */ /* 0x000fea0003800000 */
.L_x_3214:
        /* <DEDUP_REMOVED lines=10> */
.L_x_3219:
[----:B------:R-:W-:-:S04]  /*9450*/  IMAD.U32 R0, R16, 0x10000, RZ ;  /* 0x0001000010007824 */ /* 0x000fc800078e00ff */
[----:B------:R-:W0:Y:S02]  /*9460*/  F2I.FTZ.TRUNC.NTZ R5, R0 ;  /* 0x0000000000057305 */ /* 0x000e24000021f100 */
[----:B0-----:R0:W-:Y:S01]  /*9470*/  STG.E desc[UR36][R2.64], R5 ;  /* 0x0000000502007986 */ /* 0x0011e2000c101924 */
[----:B------:R-:W-:Y:S05]  /*9480*/  BRA `(.L_x_3217) ;  /* 0x0000000c000c7947 */ /* 0x000fea0003800000 */
.L_x_3218:
[----:B------:R-:W-:-:S04]  /*9490*/  SHF.L.U32 R0, R16, 0x10, RZ ;  /* 0x0000001010007819 */ /* 0x000fc800000006ff */
[----:B------:R-:W0:Y:S02]  /*94a0*/  F2I.FTZ.TRUNC.NTZ R5, R0 ;  /* 0x0000000000057305 */ /* 0x000e24000021f100 */
[----:B0-----:R5:W-:Y:S01]  /*94b0*/  STG.E.U16 desc[UR36][R2.64], R5 ;  /* 0x0000000502007986 */ /* 0x001be2000c101524 */
[----:B------:R-:W-:Y:S05]  /*94c0*/  BRA `(.L_x_3217) ;  /* 0x0000000800fc7947 */ /* 0x000fea0003800000 */
.L_x_3213:
        /* <DEDUP_REMOVED lines=9> */
.L_x_3221:
[----:B------:R-:W-:-:S05]  /*9560*/  IMAD.U32 R0, R16, 0x10000, RZ ;  /* 0x0001000010007824 */ /* 0x000fca00078e00ff */
[----:B------:R-:W-:-:S05]  /*9570*/  F2FP.F16.F32.PACK_AB R0, RZ, R0 ;  /* 0x00000000ff00723e */ /* 0x000fca00000000ff */
[----:B------:R1:W-:Y:S01]  /*9580*/  STG.E.U16 desc[UR36][R2.64], R0 ;  /* 0x0000000002007986 */ /* 0x0003e2000c101524 */
[----:B------:R-:W-:Y:S05]  /*9590*/  BRA `(.L_x_3217) ;  /* 0x0000000800c87947 */ /* 0x000fea0003800000 */
.L_x_3220:
[----:B------:R-:W-:-:S09]  /*95a0*/  UISETP.NE.AND UP0, UPT, UR4, 0x7, UPT ;  /* 0x000000070400788c */ /* 0x000fd2000bf05270 */
[----:B------:R-:W-:Y:S05]  /*95b0*/  BRA.U !UP0, `(.L_x_3222) ;  /* 0x0000000108347547 */ /* 0x000fea000b800000 */
[----:B------:R-:W-:-:S09]  /*95c0*/  UISETP.NE.AND UP0, UPT, UR4, 0x8, UPT ;  /* 0x000000080400788c */ /* 0x000fd2000bf05270 */
[----:B------:R-:W-:Y:S05]  /*95d0*/  BRA.U !UP0, `(.L_x_3223) ;  /* 0x0000000108187547 */ /* 0x000fea000b800000 */
[----:B------:R-:W-:-:S09]  /*95e0*/  UISETP.NE.AND UP0, UPT, UR4, 0x9, UPT ;  /* 0x000000090400788c */ /* 0x000fd2000bf05270 */
[----:B------:R-:W-:Y:S05]  /*95f0*/  BRA.U UP0, `(.L_x_3216) ;  /* 0x0000000500e47547 */ /* 0x000fea000b800000 */
[----:B------:R-:W-:Y:S01]  /*9600*/  SHF.L.U32 R4, R16, 0x10, RZ ;  /* 0x0000001010047819 */ /* 0x000fe200000006ff */
[----:B------:R-:W-:-:S05]  /*9610*/  IMAD.MOV.U32 R5, RZ, RZ, RZ ;  /* 0x000000ffff057224 */ /* 0x000fca00078e00ff */
[----:B------:R3:W-:Y:S01]  /*9620*/  STG.E.64 desc[UR36][R2.64], R4 ;  /* 0x0000000402007986 */ /* 0x0007e2000c101b24 */
[----:B------:R-:W-:Y:S05]  /*9630*/  BRA `(.L_x_3217) ;  /* 0x0000000800a07947 */ /* 0x000fea0003800000 */
.L_x_3223:
[----:B------:R-:W-:-:S05]  /*9640*/  IMAD.U32 R0, R16, 0x10000, RZ ;  /* 0x0001000010007824 */ /* 0x000fca00078e00ff */
[----:B------:R-:W-:-:S04]  /*9650*/  F2FP.F16.F32.PACK_AB R0, RZ, R0 ;  /* 0x00000000ff00723e */ /* 0x000fc800000000ff */
[----:B------:R-:W-:-:S05]  /*9660*/  PRMT R0, R0, 0x5410, RZ ;  /* 0x0000541000007816 */ /* 0x000fca00000000ff */
[----:B------:R4:W-:Y:S01]  /*9670*/  STG.E desc[UR36][R2.64], R0 ;  /* 0x0000000002007986 */ /* 0x0009e2000c101924 */
[----:B------:R-:W-:Y:S05]  /*9680*/  BRA `(.L_x_3217) ;  /* 0x00000008008c7947 */ /* 0x000fea0003800000 */
.L_x_3222:
[----:B------:R-:W-:-:S05]  /*9690*/  SHF.L.U32 R0, R16, 0x10, RZ ;  /* 0x0000001010007819 */ /* 0x000fca00000006ff */
[----:B------:R-:W-:-:S04]  /*96a0*/  FMUL.FTZ R0, R0, 1 ;  /* 0x3f80000000007820 */ /* 0x000fc80000410000 */
[----:B------:R-:W0:Y:S02]  /*96b0*/  F2F.F64.F32 R4, R0 ;  /* 0x0000000000047310 */ /* 0x000e240000201800 */
[----:B0-----:R2:W-:Y:S01]  /*96c0*/  STG.E.64 desc[UR36][R2.64], R4 ;  /* 0x0000000402007986 */ /* 0x0015e2000c101b24 */
[----:B------:R-:W-:Y:S05]  /*96d0*/  BRA `(.L_x_3217) ;  /* 0x0000000800787947 */ /* 0x000fea0003800000 */
.L_x_3212:
        /* <DEDUP_REMOVED lines=14> */
.L_x_3227:
[----:B------:R-:W-:Y:S02]  /*97c0*/  IMAD.U32 R4, R16, 0x10000, RZ ;  /* 0x0001000010047824 */ /* 0x000fe400078e00ff */
        /* <DEDUP_REMOVED lines=16> */
.L_x_3229:
[----:B------:R-:W-:-:S04]  /*98d0*/  SHF.R.U32.HI R5, RZ, 0x18, R4 ;  /* 0x00000018ff057819 */ /* 0x000fc80000011604 */
[----:B------:R-:W-:-:S07]  /*98e0*/  LOP3.LUT R0, R0, 0x80, R5, 0xf8, !PT ;  /* 0x0000008000007812 */ /* 0x000fce00078ef805 */
.L_x_3228:
[----:B------:R0:W-:Y:S01]  /*98f0*/  STG.E.U8 desc[UR36][R2.64], R0 ;  /* 0x0000000002007986 */ /* 0x0001e2000c101124 */
[----:B------:R-:W-:Y:S05]  /*9900*/  BRA `(.L_x_3217) ;  /* 0x0000000400ec7947 */ /* 0x000fea0003800000 */
.L_x_3226:
        /* <DEDUP_REMOVED lines=17> */
.L_x_3231:
[----:B------:R-:W-:-:S04]  /*9a20*/  SHF.R.U32.HI R5, RZ, 0x18, R4 ;  /* 0x00000018ff057819 */ /* 0x000fc80000011604 */
[----:B------:R-:W-:-:S07]  /*9a30*/  LOP3.LUT R0, R0, 0x80, R5, 0xf8, !PT ;  /* 0x0000008000007812 */ /* 0x000fce00078ef805 */
.L_x_3230:
[----:B------:R0:W-:Y:S01]  /*9a40*/  STG.E.U8 desc[UR36][R2.64], R0 ;  /* 0x0000000002007986 */ /* 0x0001e2000c101124 */
[----:B------:R-:W-:Y:S05]  /*9a50*/  BRA `(.L_x_3217) ;  /* 0x0000000400987947 */ /* 0x000fea0003800000 */
.L_x_3225:
[----:B------:R-:W-:-:S09]  /*9a60*/  UISETP.NE.AND UP0, UPT, UR4, 0x1c, UPT ;  /* 0x0000001c0400788c */ /* 0x000fd2000bf05270 */
[----:B------:R-:W-:Y:S05]  /*9a70*/  BRA.U !UP0, `(.L_x_3232) ;  /* 0x0000000108587547 */ /* 0x000fea000b800000 */
[----:B------:R-:W-:-:S09]  /*9a80*/  UISETP.NE.AND UP0, UPT, UR4, 0x1d, UPT ;  /* 0x0000001d0400788c */ /* 0x000fd2000bf05270 */
[----:B------:R-:W-:Y:S05]  /*9a90*/  BRA.U !UP0, `(.L_x_3233) ;  /* 0x0000000108407547 */ /* 0x000fea000b800000 */
[----:B------:R-:W-:-:S09]  /*9aa0*/  UISETP.NE.AND UP0, UPT, UR4, 0x2c, UPT ;  /* 0x0000002c0400788c */ /* 0x000fd2000bf05270 */
[----:B------:R-:W-:Y:S05]  /*9ab0*/  BRA.U UP0, `(.L_x_3216) ;  /* 0x0000000100b47547 */ /* 0x000fea000b800000 */
[----:B------:R-:W-:Y:S02]  /*9ac0*/  IMAD.U32 R4, R16, 0x10000, RZ ;  /* 0x0001000010047824 */ /* 0x000fe400078e00ff */
        /* <DEDUP_REMOVED lines=11> */
.L_x_3234:
[----:B------:R0:W-:Y:S01]  /*9b80*/  STG.E.U8 desc[UR36][R2.64], R0 ;  /* 0x0000000002007986 */ /* 0x0001e2000c101124 */
[----:B------:R-:W-:Y:S05]  /*9b90*/  BRA `(.L_x_3217) ;  /* 0x0000000400487947 */ /* 0x000fea0003800000 */
.L_x_3233:
[----:B------:R-:W-:-:S06]  /*9ba0*/  SHF.L.U32 R4, R16, 0x10, RZ ;  /* 0x0000001010047819 */ /* 0x000fcc00000006ff */
[----:B------:R-:W0:Y:S02]  /*9bb0*/  F2I.U64.TRUNC R4, R4 ;  /* 0x0000000400047311 */ /* 0x000e24000020d800 */
[----:B0-----:R0:W-:Y:S01]  /*9bc0*/  STG.E.64 desc[UR36][R2.64], R4 ;  /* 0x0000000402007986 */ /* 0x0011e2000c101b24 */
[----:B------:R-:W-:Y:S05]  /*9bd0*/  BRA `(.L_x_3217) ;  /* 0x0000000400387947 */ /* 0x000fea0003800000 */
.L_x_3232:
[----:B------:R-:W-:-:S04]  /*9be0*/  IMAD.U32 R0, R16, 0x10000, RZ ;  /* 0x0001000010007824 */ /* 0x000fc800078e00ff */
[----:B------:R-:W0:Y:S02]  /*9bf0*/  F2I.FTZ.U32.TRUNC.NTZ R5, R0 ;  /* 0x0000000000057305 */ /* 0x000e24000021f000 */
[----:B0-----:R0:W-:Y:S01]  /*9c00*/  STG.E desc[UR36][R2.64], R5 ;  /* 0x0000000502007986 */ /* 0x0011e2000c101924 */
[----:B------:R-:W-:Y:S05]  /*9c10*/  BRA `(.L_x_3217) ;  /* 0x0000000400287947 */ /* 0x000fea0003800000 */
.L_x_3224:
[----:B------:R-:W-:-:S09]  /*9c20*/  UISETP.GT.AND UP0, UPT, UR4, 0xe, UPT ;  /* 0x0000000e0400788c */ /* 0x000fd2000bf04270 */
[----:B------:R-:W-:Y:S05]  /*9c30*/  BRA.U UP0, `(.L_x_3235) ;  /* 0x00000001003c7547 */ /* 0x000fea000b800000 */
[----:B------:R-:W-:-:S09]  /*9c40*/  UISETP.NE.AND UP0, UPT, UR4, 0xa, UPT ;  /* 0x0000000a0400788c */ /* 0x000fd2000bf05270 */
[----:B------:R-:W-:Y:S05]  /*9c50*/  BRA.U !UP0, `(.L_x_3236) ;  /* 0x00000001081c7547 */ /* 0x000fea000b800000 */
[----:B------:R-:W-:-:S09]  /*9c60*/  UISETP.NE.AND UP0, UPT, UR4, 0xb, UPT ;  /* 0x0000000b0400788c */ /* 0x000fd2000bf05270 */
[----:B------:R-:W-:Y:S05]  /*9c70*/  BRA.U UP0, `(.L_x_3216) ;  /* 0x0000000100447547 */ /* 0x000fea000b800000 */
[----:B------:R-:W-:-:S05]  /*9c80*/  IMAD.U32 R0, R16, 0x10000, RZ ;  /* 0x0001000010007824 */ /* 0x000fca00078e00ff */
[----:B------:R-:W-:-:S04]  /*9c90*/  FSETP.NEU.FTZ.AND P0, PT, R0, RZ, PT ;  /* 0x000000ff0000720b */ /* 0x000fc80003f1d000 */
[----:B------:R-:W-:-:S05]  /*9ca0*/  SEL R5, RZ, 0x1, !P0 ;  /* 0x00000001ff057807 */ /* 0x000fca0004000000 */
[----:B------:R0:W-:Y:S01]  /*9cb0*/  STG.E.U8 desc[UR36][R2.64], R5 ;  /* 0x0000000502007986 */ /* 0x0001e2000c101124 */
[----:B------:R-:W-:Y:S05]  /*9cc0*/  BRA `(.L_x_3217) ;  /* 0x0000000000fc7947 */ /* 0x000fea0003800000 */
.L_x_3236:
[----:B------:R-:W-:Y:S02]  /*9cd0*/  SHF.L.U32 R0, R16, 0x10, RZ ;  /* 0x0000001010007819 */ /* 0x000fe400000006ff */
[----:B------:R-:W-:-:S03]  /*9ce0*/  CS2R R6, SRZ ;  /* 0x0000000000067805 */ /* 0x000fc6000001ff00 */
[----:B------:R-:W-:-:S04]  /*9cf0*/  FMUL.FTZ R0, R0, 1 ;  /* 0x3f80000000007820 */ /* 0x000fc80000410000 */
[----:B------:R-:W0:Y:S02]  /*9d00*/  F2F.F64.F32 R4, R0 ;  /* 0x0000000000047310 */ /* 0x000e240000201800 */
[----:B0-----:R0:W-:Y:S01]  /*9d10*/  STG.E.128 desc[UR36][R2.64], R4 ;  /* 0x0000000402007986 */ /* 0x0011e2000c101d24 */
[----:B------:R-:W-:Y:S05]  /*9d20*/  BRA `(.L_x_3217) ;  /* 0x0000000000e47947 */ /* 0x000fea0003800000 */
.L_x_3235:
[----:B------:R-:W-:-:S09]  /*9d30*/  UISETP.NE.AND UP0, UPT, UR4, 0xf, UPT ;  /* 0x0000000f0400788c */ /* 0x000fd2000bf05270 */
[----:B------:R-:W-:Y:S05]  /*9d40*/  BRA.U !UP0, `(.L_x_3237) ;  /* 0x0000000108d87547 */ /* 0x000fea000b800000 */
[----:B------:R-:W-:-:S09]  /*9d50*/  UISETP.NE.AND UP0, UPT, UR4, 0x17, UPT ;  /* 0x000000170400788c */ /* 0x000fd2000bf05270 */
[----:B------:R-:W-:Y:S05]  /*9d60*/  BRA.U !UP0, `(.L_x_3238) ;  /* 0x0000000108887547 */ /* 0x000fea000b800000 */
[----:B------:R-:W-:-:S09]  /*9d70*/  UISETP.NE.AND UP0, UPT, UR4, 0x18, UPT ;  /* 0x000000180400788c */ /* 0x000fd2000bf05270 */
[----:B------:R-:W-:Y:S05]  /*9d80*/  BRA.U !UP0, `(.L_x_3239) ;  /* 0x0000000108447547 */ /* 0x000fea000b800000 */
.L_x_3216:
        /* <DEDUP_REMOVED lines=16> */
.L_x_3240:
[----:B------:R-:W-:Y:S05]  /*9e90*/  BRA `(.L_x_3217) ;  /* 0x0000000000887947 */ /* 0x000fea0003800000 */
.L_x_3239:
[----:B------:R-:W-:Y:S02]  /*9ea0*/  IMAD.U32 R4, R16, 0x10000, RZ ;  /* 0x0001000010047824 */ /* 0x000fe400078e00ff */
        /* <DEDUP_REMOVED lines=11> */
.L_x_3241:
[----:B------:R-:W-:-:S05]  /*9f60*/  LOP3.LUT R5, R0, 0x80, R7, 0xf8, !PT ;  /* 0x0000008000057812 */ /* 0x000fca00078ef807 */
[----:B------:R0:W-:Y:S01]  /*9f70*/  STG.E.U8 desc[UR36][R2.64], R5 ;  /* 0x0000000502007986 */ /* 0x0001e2000c101124 */
[----:B------:R-:W-:Y:S05]  /*9f80*/  BRA `(.L_x_3217) ;  /* 0x00000000004c7947 */ /* 0x000fea0003800000 */
.L_x_3238:
[----:B------:R-:W-:-:S04]  /*9f90*/  SHF.L.U32 R4, R16, 0x10, RZ ;  /* 0x0000001010047819 */ /* 0x000fc800000006ff */
        /* <DEDUP_REMOVED lines=10> */
.L_x_3242:
[----:B------:R-:W-:Y:S01]  /*a040*/  IMAD.MOV.U32 R0, RZ, RZ, 0x7f ;  /* 0x0000007fff007424 */ /* 0x000fe200078e00ff */
[----:B------:R-:W-:-:S04]  /*a050*/  ISETP.GT.U32.AND P0, PT, R6, 0x7f800000, PT ;  /* 0x7f8000000600780c */ /* 0x000fc80003f04070 */
[----:B------:R-:W-:-:S09]  /*a060*/  SEL R0, R0, 0x7c, P0 ;  /* 0x0000007c00007807 */ /* 0x000fd20000000000 */
.L_x_3243:
[----:B------:R-:W-:-:S04]  /*a070*/  SHF.R.U32.HI R5, RZ, 0x18, R4 ;  /* 0x00000018ff057819 */ /* 0x000fc80000011604 */
[----:B------:R-:W-:-:S05]  /*a080*/  LOP3.LUT R5, R0, 0x80, R5, 0xf8, !PT ;  /* 0x0000008000057812 */ /* 0x000fca00078ef805 */
[----:B------:R0:W-:Y:S01]  /*a090*/  STG.E.U8 desc[UR36][R2.64], R5 ;  /* 0x0000000502007986 */ /* 0x0001e2000c101124 */
[----:B------:R-:W-:Y:S05]  /*a0a0*/  BRA `(.L_x_3217) ;  /* 0x0000000000047947 */ /* 0x000fea0003800000 */
.L_x_3237:
[----:B------:R0:W-:Y:S02]  /*a0b0*/  STG.E.U16 desc[UR36][R2.64], R16 ;  /* 0x0000001002007986 */ /* 0x0001e4000c101524 */
.L_x_3217:
[----:B------:R-:W-:-:S07]  /*a0c0*/  VIADD R17, R17, 0x80 ;  /* 0x0000008011117836 */ /* 0x000fce0000000000 */
.L_x_3210:
[----:B------:R-:W-:Y:S05]  /*a0d0*/  BSYNC.RECONVERGENT B6 ;  /* 0x0000000000067941 */ /* 0x000fea0003800200 */
.L_x_3209:
[----:B------:R-:W0:Y:S02]  /*a0e0*/  LDCU UR4, c[0x0][0x380] ;  /* 0x00007000ff0477ac */ /* 0x000e240008000800 */
[----:B0-----:R-:W-:-:S13]  /*a0f0*/  ISETP.GE.AND P0, PT, R17, UR4, PT ;  /* 0x0000000411007c0c */ /* 0x001fda000bf06270 */
[----:B------:R-:W-:Y:S05]  /*a100*/  @P0 EXIT ;  /* 0x000000000000094d */ /* 0x000fea0003800000 */
[----:B------:R-:W0:Y:S01]  /*a110*/  LDCU.64 UR4, c[0x0][0x390] ;  /* 0x00007200ff0477ac */ /* 0x000e220008000a00 */
[----:B-12345:R-:W-:Y:S01]  /*a120*/  MOV R2, RZ ;  /* 0x000000ff00027202 */ /* 0x03efe20000000f00 */
        /* <DEDUP_REMOVED lines=272> */
.L_x_3244:
        /* <DEDUP_REMOVED lines=16> */
[----:B0-----:R-:W-:Y:S01]  /*b330*/  STG.E.U8 desc[UR36][R2.64], R5 ;  /* 0x0000000502007986 */ /* 0x001fe2000c101124 */
[----:B------:R-:W-:Y:S05]  /*b340*/  EXIT ;  /* 0x000000000000794d */ /* 0x000fea0003800000 */
.L_x_3248:
[----:B------:R-:W-:-:S06]  /*b350*/  IMAD.U32 R4, R16, 0x10000, RZ ;  /* 0x0001000010047824 */ /* 0x000fcc00078e00ff */
[----:B------:R-:W0:Y:S02]  /*b360*/  F2I.S64.TRUNC R4, R4 ;  /* 0x0000000400047311 */ /* 0x000e24000020d900 */
[----:B0-----:R-:W-:-:S05]  /*b370*/  MOV R7, R4 ;  /* 0x0000000400077202 */ /* 0x001fca0000000f00 */
[----:B------:R-:W-:Y:S01]  /*b380*/  STG.E.U8 desc[UR36][R2.64], R7 ;  /* 0x0000000702007986 */ /* 0x000fe2000c101124 */
[----:B------:R-:W-:Y:S05]  /*b390*/  EXIT ;  /* 0x000000000000794d */ /* 0x000fea0003800000 */
.L_x_3247:
        /* <DEDUP_REMOVED lines=8> */
[----:B0-----:R-:W-:Y:S01]  /*b420*/  STG.E.64 desc[UR36][R2.64], R4 ;  /* 0x0000000402007986 */ /* 0x001fe2000c101b24 */
[----:B------:R-:W-:Y:S05]  /*b430*/  EXIT ;  /* 0x000000000000794d */ /* 0x000fea0003800000 */
.L_x_3251:
[----:B------:R-:W-:-:S04]  /*b440*/  IMAD.U32 R16, R16, 0x10000, RZ ;  /* 0x0001000010107824 */ /* 0x000fc800078e00ff */
[----:B------:R-:W0:Y:S02]  /*b450*/  F2I.FTZ.TRUNC.NTZ R5, R16 ;  /* 0x0000001000057305 */ /* 0x000e24000021f100 */
[----:B0-----:R-:W-:Y:S01]  /*b460*/  STG.E desc[UR36][R2.64], R5 ;  /* 0x0000000502007986 */ /* 0x001fe2000c101924 */
[----:B------:R-:W-:Y:S05]  /*b470*/  EXIT ;  /* 0x000000000000794d */ /* 0x000fea0003800000 */
.L_x_3250:
[----:B------:R-:W-:-:S04]  /*b480*/  SHF.L.U32 R16, R16, 0x10, RZ ;  /* 0x0000001010107819 */ /* 0x000fc800000006ff */
[----:B------:R-:W0:Y:S02]  /*b490*/  F2I.FTZ.TRUNC.NTZ R5, R16 ;  /* 0x0000001000057305 */ /* 0x000e24000021f100 */
[----:B0-----:R-:W-:Y:S01]  /*b4a0*/  STG.E.U16 desc[UR36][R2.64], R5 ;  /* 0x0000000502007986 */ /* 0x001fe2000c101524 */
[----:B------:R-:W-:Y:S05]  /*b4b0*/  EXIT ;  /* 0x000000000000794d */ /* 0x000fea0003800000 */
.L_x_3246:
[----:B------:R-:W-:-:S09]  /*b4c0*/  UISETP.GT.AND UP0, UPT, UR4, 0x6, UPT ;  /* 0x000000060400788c */ /* 0x000fd2000bf04270 */
[----:B------:R-:W-:Y:S05]  /*b4d0*/  BRA.U UP0, `(.L_x_3252) ;  /* 0x00000001002c7547 */ /* 0x000fea000b800000 */
[----:B------:R-:W-:-:S09]  /*b4e0*/  UISETP.NE.AND UP0, UPT, UR4, 0x5, UPT ;  /* 0x000000050400788c */ /* 0x000fd2000bf05270 */
[----:B------:R-:W-:Y:S05]  /*b4f0*/  BRA.U !UP0, `(.L_x_3253) ;  /* 0x0000000108147547 */ /* 0x000fea000b800000 */
[----:B------:R-:W-:-:S09]  /*b500*/  UISETP.NE.AND UP0, UPT, UR4, 0x6, UPT ;  /* 0x000000060400788c */ /* 0x000fd2000bf05270 */
[----:B------:R-:W-:Y:S05]  /*b510*/  BRA.U UP0, `(.L_x_3249) ;  /* 0x0000000900187547 */ /* 0x000fea000b800000 */
[----:B------:R-:W-:-:S05]  /*b520*/  IMAD.U32 R5, R16, 0x10000, RZ ;  /* 0x0001000010057824 */ /* 0x000fca00078e00ff */
[----:B------:R-:W-:Y:S01]  /*b530*/  STG.E desc[UR36][R2.64], R5 ;  /* 0x0000000502007986 */ /* 0x000fe2000c101924 */
[----:B------:R-:W-:Y:S05]  /*b540*/  EXIT ;  /* 0x000000000000794d */ /* 0x000fea0003800000 */
.L_x_3253:
[----:B------:R-:W-:-:S05]  /*b550*/  IMAD.U32 R16, R16, 0x10000, RZ ;  /* 0x0001000010107824 */ /* 0x000fca00078e00ff */
[----:B------:R-:W-:-:S05]  /*b560*/  F2FP.F16.F32.PACK_AB R16, RZ, R16 ;  /* 0x00000010ff10723e */ /* 0x000fca00000000ff */
[----:B------:R-:W-:Y:S01]  /*b570*/  STG.E.U16 desc[UR36][R2.64], R16 ;  /* 0x0000001002007986 */ /* 0x000fe2000c101524 */
[----:B------:R-:W-:Y:S05]  /*b580*/  EXIT ;  /* 0x000000000000794d */ /* 0x000fea0003800000 */
.L_x_3252:
        /* <DEDUP_REMOVED lines=8> */
[----:B------:R-:W-:Y:S01]  /*b610*/  STG.E.64 desc[UR36][R2.64], R16 ;  /* 0x0000001002007986 */ /* 0x000fe2000c101b24 */
[----:B------:R-:W-:Y:S05]  /*b620*/  EXIT ;  /* 0x000000000000794d */ /* 0x000fea0003800000 */
.L_x_3255:
[----:B------:R-:W-:-:S05]  /*b630*/  IMAD.U32 R16, R16, 0x10000, RZ ;  /* 0x0001000010107824 */ /* 0x000fca00078e00ff */
[----:B------:R-:W-:-:S04]  /*b640*/  F2FP.F16.F32.PACK_AB R16, RZ, R16 ;  /* 0x00000010ff10723e */ /* 0x000fc800000000ff */
[----:B------:R-:W-:-:S05]  /*b650*/  PRMT R16, R16, 0x5410, RZ ;  /* 0x0000541010107816 */ /* 0x000fca00000000ff */
[----:B------:R-:W-:Y:S01]  /*b660*/  STG.E desc[UR36][R2.64], R16 ;  /* 0x0000001002007986 */ /* 0x000fe2000c101924 */
[----:B------:R-:W-:Y:S05]  /*b670*/  EXIT ;  /* 0x000000000000794d */ /* 0x000fea0003800000 */
.L_x_3254:
[----:B------:R-:W-:-:S05]  /*b680*/  SHF.L.U32 R16, R16, 0x10, RZ ;  /* 0x0000001010107819 */ /* 0x000fca00000006ff */
[----:B------:R-:W-:-:S06]  /*b690*/  FMUL.FTZ R4, R16, 1 ;  /* 0x3f80000010047820 */ /* 0x000fcc0000410000 */
[----:B------:R-:W0:Y:S02]  /*b6a0*/  F2F.F64.F32 R4, R4 ;  /* 0x0000000400047310 */ /* 0x000e240000201800 */
[----:B0-----:R-:W-:Y:S01]  /*b6b0*/  STG.E.64 desc[UR36][R2.64], R4 ;  /* 0x0000000402007986 */ /* 0x001fe2000c101b24 */
[----:B------:R-:W-:Y:S05]  /*b6c0*/  EXIT ;  /* 0x000000000000794d */ /* 0x000fea0003800000 */
.L_x_3245:
        /* <DEDUP_REMOVED lines=12> */
[----:B0-----:R-:W-:Y:S01]  /*b790*/  STG.E.U16 desc[UR36][R2.64], R5 ;  /* 0x0000000502007986 */ /* 0x001fe2000c101524 */
[----:B------:R-:W-:Y:S05]  /*b7a0*/  EXIT ;  /* 0x000000000000794d */ /* 0x000fea0003800000 */
.L_x_3259:
        /* <DEDUP_REMOVED lines=17> */
.L_x_3261:
[----:B------:R-:W-:-:S04]  /*b8c0*/  SHF.R.U32.HI R5, RZ, 0x18, R16 ;  /* 0x00000018ff057819 */ /* 0x000fc80000011610 */
[----:B------:R-:W-:-:S07]  /*b8d0*/  LOP3.LUT R0, R0, 0x80, R5, 0xf8, !PT ;  /* 0x0000008000007812 */ /* 0x000fce00078ef805 */
.L_x_3260:
[----:B------:R-:W-:Y:S01]  /*b8e0*/  STG.E.U8 desc[UR36][R2.64], R0 ;  /* 0x0000000002007986 */ /* 0x000fe2000c101124 */
[----:B------:R-:W-:Y:S05]  /*b8f0*/  EXIT ;  /* 0x000000000000794d */ /* 0x000fea0003800000 */
.L_x_3258:
        /* <DEDUP_REMOVED lines=17> */
.L_x_3263:
[----:B------:R-:W-:-:S04]  /*ba10*/  SHF.R.U32.HI R5, RZ, 0x18, R16 ;  /* 0x00000018ff057819 */ /* 0x000fc80000011610 */
[----:B------:R-:W-:-:S07]  /*ba20*/  LOP3.LUT R0, R0, 0x80, R5, 0xf8, !PT ;  /* 0x0000008000007812 */ /* 0x000fce00078ef805 */
.L_x_3262:
[----:B------:R-:W-:Y:S01]  /*ba30*/  STG.E.U8 desc[UR36][R2.64], R0 ;  /* 0x0000000002007986 */ /* 0x000fe2000c101124 */
[----:B------:R-:W-:Y:S05]  /*ba40*/  EXIT ;  /* 0x000000000000794d */ /* 0x000fea0003800000 */
.L_x_3257:
        /* <DEDUP_REMOVED lines=18> */
.L_x_3266:
[----:B------:R-:W-:Y:S01]  /*bb70*/  STG.E.U8 desc[UR36][R2.64], R0 ;  /* 0x0000000002007986 */ /* 0x000fe2000c101124 */
[----:B------:R-:W-:Y:S05]  /*bb80*/  EXIT ;  /* 0x000000000000794d */ /* 0x000fea0003800000 */
.L_x_3265:
[----:B------:R-:W-:-:S06]  /*bb90*/  SHF.L.U32 R4, R16, 0x10, RZ ;  /* 0x0000001010047819 */ /* 0x000fcc00000006ff */
[----:B------:R-:W0:Y:S02]  /*bba0*/  F2I.U64.TRUNC R4, R4 ;  /* 0x0000000400047311 */ /* 0x000e24000020d800 */
[----:B0-----:R-:W-:Y:S01]  /*bbb0*/  STG.E.64 desc[UR36][R2.64], R4 ;  /* 0x0000000402007986 */ /* 0x001fe2000c101b24 */
[----:B------:R-:W-:Y:S05]  /*bbc0*/  EXIT ;  /* 0x000000000000794d */ /* 0x000fea0003800000 */
.L_x_3264:
[----:B------:R-:W-:-:S04]  /*bbd0*/  IMAD.U32 R16, R16, 0x10000, RZ ;  /* 0x0001000010107824 */ /* 0x000fc800078e00ff */
[----:B------:R-:W0:Y:S02]  /*bbe0*/  F2I.FTZ.U32.TRUNC.NTZ R5, R16 ;  /* 0x0000001000057305 */ /* 0x000e24000021f000 */
[----:B0-----:R-:W-:Y:S01]  /*bbf0*/  STG.E desc[UR36][R2.64], R5 ;  /* 0x0000000502007986 */ /* 0x001fe2000c101924 */
[----:B------:R-:W-:Y:S05]  /*bc00*/  EXIT ;  /* 0x000000000000794d */ /* 0x000fea0003800000 */
.L_x_3256:
        /* <DEDUP_REMOVED lines=9> */
[----:B------:R-:W-:Y:S01]  /*bca0*/  STG.E.U8 desc[UR36][R2.64], R5 ;  /* 0x0000000502007986 */ /* 0x000fe2000c101124 */
[----:B------:R-:W-:Y:S05]  /*bcb0*/  EXIT ;  /* 0x000000000000794d */ /* 0x000fea0003800000 */
.L_x_3268:
[----:B------:R-:W-:Y:S02]  /*bcc0*/  SHF.L.U32 R16, R16, 0x10, RZ ;  /* 0x0000001010107819 */ /* 0x000fe400000006ff */
[----:B------:R-:W-:-:S03]  /*bcd0*/  CS2R R6, SRZ ;  /* 0x0000000000067805 */ /* 0x000fc6000001ff00 */
[----:B------:R-:W-:-:S06]  /*bce0*/  FMUL.FTZ R4, R16, 1 ;  /* 0x3f80000010047820 */ /* 0x000fcc0000410000 */
[----:B------:R-:W0:Y:S02]  /*bcf0*/  F2F.F64.F32 R4, R4 ;  /* 0x0000000400047310 */ /* 0x000e240000201800 */
[----:B0-----:R-:W-:Y:S01]  /*bd00*/  STG.E.128 desc[UR36][R2.64], R4 ;  /* 0x0000000402007986 */ /* 0x001fe2000c101d24 */
[----:B------:R-:W-:Y:S05]  /*bd10*/  EXIT ;  /* 0x000000000000794d */ /* 0x000fea0003800000 */
.L_x_3267:
[----:B------:R-:W-:-:S09]  /*bd20*/  UISETP.NE.AND UP0, UPT, UR4, 0xf, UPT ;  /* 0x0000000f0400788c */ /* 0x000fd2000bf05270 */
[----:B------:R-:W-:Y:S05]  /*bd30*/  BRA.U !UP0, `(.L_x_3269) ;  /* 0x0000000108d87547 */ /* 0x000fea000b800000 */
[----:B------:R-:W-:-:S09]  /*bd40*/  UISETP.NE.AND UP0, UPT, UR4, 0x17, UPT ;  /* 0x000000170400788c */ /* 0x000fd2000bf05270 */
[----:B------:R-:W-:Y:S05]  /*bd50*/  BRA.U !UP0, `(.L_x_3270) ;  /* 0x0000000108887547 */ /* 0x000fea000b800000 */
[----:B------:R-:W-:-:S09]  /*bd60*/  UISETP.NE.AND UP0, UPT, UR4, 0x18, UPT ;  /* 0x000000180400788c */ /* 0x000fd2000bf05270 */
[----:B------:R-:W-:Y:S05]  /*bd70*/  BRA.U !UP0, `(.L_x_3271) ;  /* 0x0000000108447547 */ /* 0x000fea000b800000 */
.L_x_3249:
[----:B------:R-:W-:Y:S01]  /*bd80*/  MOV R0, 0x0 ;  /* 0x0000000000007802 */ /* 0x000fe20000000f00 */
[----:B------:R-:W0:Y:S01]  /*bd90*/  LDCU.64 UR4, c[0x4][0x190] ;  /* 0x01003200ff0477ac */ /* 0x000e220008000a00 */
[----:B------:R-:W-:Y:S02]  /*bda0*/  HFMA2 R13, -RZ, RZ, 0, 0 ;  /* 0x00000000ff0d7431 */ /* 0x000fe400000001ff */
[----:B------:R-:W-:Y:S01]  /*bdb0*/  IMAD.MOV.U32 R8, RZ, RZ, 0x65 ;  /* 0x00000065ff087424 */ /* 0x000fe200078e00ff */
[----:B------:R1:W2:Y:S01]  /*bdc0*/  LDC.64 R2, c[0x4][R0] ;  /* 0x0100000000027b82 */ /* 0x0002a20000000a00 */
[----:B------:R-:W3:Y:S01]  /*bdd0*/  LDCU.64 UR6, c[0x4][0x198] ;  /* 0x01003300ff0677ac */ /* 0x000ee20008000a00 */
[----:B------:R-:W-:Y:S01]  /*bde0*/  IMAD.MOV.U32 R12, RZ, RZ, 0x1 ;  /* 0x00000001ff0c7424 */ /* 0x000fe200078e00ff */
[----:B------:R-:W4:Y:S01]  /*bdf0*/  LDCU.64 UR8, c[0x4][0x68] ;  /* 0x01000d00ff0877ac */ /* 0x000f220008000a00 */
[----:B0-----:R-:W-:Y:S02]  /*be00*/  IMAD.U32 R4, RZ, RZ, UR4 ;  /* 0x00000004ff047e24 */ /* 0x001fe4000f8e00ff */
[----:B------:R-:W-:Y:S01]  /*be10*/  IMAD.U32 R5, RZ, RZ, UR5 ;  /* 0x00000005ff057e24 */ /* 0x000fe2000f8e00ff */
[----:B---3--:R-:W-:Y:S01]  /*be20*/  MOV R6, UR6 ;  /* 0x0000000600067c02 */ /* 0x008fe20008000f00 */
[----:B------:R-:W-:-:S02]  /*be30*/  IMAD.U32 R7, RZ, RZ, UR7 ;  /* 0x00000007ff077e24 */ /* 0x000fc4000f8e00ff */
[----:B----4-:R-:W-:Y:S01]  /*be40*/  IMAD.U32 R10, RZ, RZ, UR8 ;  /* 0x00000008ff0a7e24 */ /* 0x010fe2000f8e00ff */
[----:B-1----:R-:W-:-:S07]  /*be50*/  MOV R11, UR9 ;  /* 0x00000009000b7c02 */ /* 0x002fce0008000f00 */
[----:B------:R-:W-:-:S07]  /*be60*/  LEPC R20, `(.L_x_3272) ;  /* 0x000000001014794e */ /* 0x000fce0000000000 */
[----:B--2---:R-:W-:Y:S05]  /*be70*/  CALL.ABS.NOINC R2 ;  /* 0x0000000002007343 */ /* 0x004fea0003c00000 */
.L_x_3272:
[----:B------:R-:W-:Y:S05]  /*be80*/  EXIT ;  /* 0x000000000000794d */ /* 0x000fea0003800000 */
.L_x_3271:
        /* <DEDUP_REMOVED lines=12> */
.L_x_3273:
[----:B------:R-:W-:-:S05]  /*bf50*/  LOP3.LUT R5, R0, 0x80, R7, 0xf8, !PT ;  /* 0x0000008000057812 */ /* 0x000fca00078ef807 */
[----:B------:R-:W-:Y:S01]  /*bf60*/  STG.E.U8 desc[UR36][R2.64], R5 ;  /* 0x0000000502007986 */ /* 0x000fe2000c101124 */
[----:B------:R-:W-:Y:S05]  /*bf70*/  EXIT ;  /* 0x000000000000794d */ /* 0x000fea0003800000 */
.L_x_3270:
        /* <DEDUP_REMOVED lines=11> */
.L_x_3274:
[----:B------:R-:W-:Y:S01]  /*c030*/  IMAD.MOV.U32 R0, RZ, RZ, 0x7f ;  /* 0x0000007fff007424 */ /* 0x000fe200078e00ff */
[----:B------:R-:W-:-:S04]  /*c040*/  ISETP.GT.U32.AND P0, PT, R4, 0x7f800000, PT ;  /* 0x7f8000000400780c */ /* 0x000fc80003f04070 */
[----:B------:R-:W-:-:S09]  /*c050*/  SEL R0, R0, 0x7c, P0 ;  /* 0x0000007c00007807 */ /* 0x000fd20000000000 */
.L_x_3275:
[----:B------:R-:W-:-:S04]  /*c060*/  SHF.R.U32.HI R5, RZ, 0x18, R16 ;  /* 0x00000018ff057819 */ /* 0x000fc80000011610 */
[----:B------:R-:W-:-:S05]  /*c070*/  LOP3.LUT R5, R0, 0x80, R5, 0xf8, !PT ;  /* 0x0000008000057812 */ /* 0x000fca00078ef805 */
[----:B------:R-:W-:Y:S01]  /*c080*/  STG.E.U8 desc[UR36][R2.64], R5 ;  /* 0x0000000502007986 */ /* 0x000fe2000c101124 */
[----:B------:R-:W-:Y:S05]  /*c090*/  EXIT ;  /* 0x000000000000794d */ /* 0x000fea0003800000 */
.L_x_3269:
[----:B------:R-:W0:Y:S02]  /*c0a0*/  LDC.U16 R5, c[0x0][0x528] ;  /* 0x00014a00ff057b82 */ /* 0x000e240000000400 */
[----:B0-----:R-:W-:Y:S01]  /*c0b0*/  STG.E.U16 desc[UR36][R2.64], R5 ;  /* 0x0000000502007986 */ /* 0x001fe2000c101524 */
[----:B------:R-:W-:Y:S05]  /*c0c0*/  EXIT ;  /* 0x000000000000794d */ /* 0x000fea0003800000 */
.L_x_3276:
        /* <DEDUP_REMOVED lines=11> */
.L_x_7323:


//--------------------- .text._ZN2at6native27unrolled_elementwise_kernelINS0_11FillFunctorIN3c108BFloat16EEESt5arrayIPcLm1EELi4E23TrivialOffsetCalculatorILi0EjES9_ILi1EjENS0_6memory12LoadWithCastILi0EEENSC_13StoreWithCastILi1EEEEEviT_T0_T2_T3_T4_T5_ --------------------------
	.section	.text._ZN2at6native27unrolled_elementwise_kernelINS0_11FillFunctorIN3c108BFloat16EEESt5arrayIPcLm1EELi4E23TrivialOffsetCalculatorILi0EjES9_ILi1EjENS0_6memory12LoadWithCastILi0EEENSC_13StoreWithCastILi1EEEEEviT_T0_T2_T3_T4_T5_,"ax",@progbits
	.align	128
        .global         _ZN2at6native27unrolled_elementwise_kernelINS0_11FillFunctorIN3c108BFloat16EEESt5arrayIPcLm1EELi4E23TrivialOffsetCalculatorILi0EjES9_ILi1EjENS0_6memory12LoadWithCastILi0EEENSC_13StoreWithCastILi1EEEEEviT_T0_T2_T3_T4_T5_
        .type           _ZN2at6native27unrolled_elementwise_kernelINS0_11FillFunctorIN3c108BFloat16EEESt5arrayIPcLm1EELi4E23TrivialOffsetCalculatorILi0EjES9_ILi1EjENS0_6memory12LoadWithCastILi0EEENSC_13StoreWithCastILi1EEEEEviT_T0_T2_T3_T4_T5_,@function
        .size           _ZN2at6native27unrolled_elementwise_kernelINS0_11FillFunctorIN3c108BFloat16EEESt5arrayIPcLm1EELi4E23TrivialOffsetCalculatorILi0EjES9_ILi1EjENS0_6memory12LoadWithCastILi0EEENSC_13StoreWithCastILi1EEEEEviT_T0_T2_T3_T4_T5_,(.L_x_7324 - _ZN2at6native27unrolled_elementwise_kernelINS0_11FillFunctorIN3c108BFloat16EEESt5arrayIPcLm1EELi4E23TrivialOffsetCalculatorILi0EjES9_ILi1EjENS0_6memory12LoadWithCastILi0EEENSC_13StoreWithCastILi1EEEEEviT_T0_T2_T3_T4_T5_)
        .other          _ZN2at6native27unrolled_elementwise_kernelINS0_11FillFunctorIN3c108BFloat16EEESt5arrayIPcLm1EELi4E23TrivialOffsetCalculatorILi0EjES9_ILi1EjENS0_6memory12LoadWithCastILi0EEENSC_13StoreWithCastILi1EEEEEviT_T0_T2_T3_T4_T5_,@"STO_CUDA_ENTRY STV_DEFAULT"
_ZN2at6native27unrolled_elementwise_kernelINS0_11FillFunctorIN3c108BFloat16EEESt5arrayIPcLm1EELi4E23TrivialOffsetCalculatorILi0EjES9_ILi1EjENS0_6memory12LoadWithCastILi0EEENSC_13StoreWithCastILi1EEEEEviT_T0_T2_T3_T4_T5_:
.text._ZN2at6native27unrolled_elementwise_kernelINS0_11FillFunctorIN3c108BFloat16EEESt5arrayIPcLm1EELi4E23TrivialOffsetCalculatorILi0EjES9_ILi1EjENS0_6memory12LoadWithCastILi0EEENSC_13StoreWithCastILi1EEEEEviT_T0_T2_T3_T4_T5_:
[----:B------:R-:W0:Y:S01]  /*0000*/  LDC R1, c[0x0][0x37c] ;  /* 0x0000df00ff017b82 */ /* 0x000e220000000800 */
[----:B------:R-:W1:Y:S07]  /*0010*/  S2R R16, SR_CTAID.X ;  /* 0x0000000000107919 */ /* 0x000e6e0000002500 */
[----:B------:R-:W1:Y:S01]  /*0020*/  LDC R3, c[0x0][0x380] ;  /* 0x0000e000ff037b82 */ /* 0x000e620000000800 */
[----:B------:R-:W2:Y:S01]  /*0030*/  LDCU.64 UR36, c[0x0][0x358] ;  /* 0x00006b00ff2477ac */ /* 0x000ea20008000a00 */
[----:B------:R-:W-:Y:S01]  /*0040*/  BSSY.RECONVERGENT B6, `(.L_x_3277) ;  /* 0x00000f3000067945 */ /* 0x000fe20003800200 */
[----:B------:R-:W3:Y:S01]  /*0050*/  S2R R19, SR_TID.X ;  /* 0x0000000000137919 */ /* 0x000ee20000002100 */
[----:B------:R-:W4:Y:S04]  /*0060*/  LDCU.U8 UR38, c[0x0][0x39c] ;  /* 0x00007380ff2677ac */ /* 0x000f280008000000 */
[----:B------:R-:W5:Y:S01]  /*0070*/  LDC.U16 R17, c[0x0][0x384] ;  /* 0x0000e100ff117b82 */ /* 0x000f620000000400 */
        /* <DEDUP_REMOVED lines=25> */
.L_x_3282:
[----:B------:R-:W-:-:S06]  /*0210*/  IMAD.U32 R5, R17, 0x10000, RZ ;  /* 0x0001000011057824 */ /* 0x000fcc00078e00ff */
[----:B------:R-:W0:Y:S02]  /*0220*/  F2I.S64.TRUNC R4, R5 ;  /* 0x0000000500047311 */ /* 0x000e24000020d900 */
[----:B0-----:R3:W-:Y:S01]  /*0230*/  STG.E.U8 desc[UR36][R2.64], R4 ;  /* 0x0000000402007986 */ /* 0x0017e2000c101124 */
[----:B------:R-:W-:Y:S05]  /*0240*/  BRA `(.L_x_3278) ;  /* 0x0000000c00487947 */ /* 0x000fea0003800000 */
.L_x_3281:
        /* <DEDUP_REMOVED lines=10> */
.L_x_3285:
[----:B------:R-:W-:-:S04]  /*02f0*/  IMAD.U32 R0, R17, 0x10000, RZ ;  /* 0x0001000011007824 */ /* 0x000fc800078e00ff */
[----:B------:R-:W0:Y:S02]  /*0300*/  F2I.FTZ.TRUNC.NTZ R5, R0 ;  /* 0x0000000000057305 */ /* 0x000e24000021f100 */
[----:B0-----:R1:W-:Y:S01]  /*0310*/  STG.E desc[UR36][R2.64], R5 ;  /* 0x0000000502007986 */ /* 0x0013e2000c101924 */
[----:B------:R-:W-:Y:S05]  /*0320*/  BRA `(.L_x_3278) ;  /* 0x0000000c00107947 */ /* 0x000fea0003800000 */
.L_x_3284:
[----:B------:R-:W-:-:S04]  /*0330*/  IMAD.U32 R0, R17, 0x10000, RZ ;  /* 0x0001000011007824 */ /* 0x000fc800078e00ff */
[----:B------:R-:W0:Y:S02]  /*0340*/  F2I.FTZ.TRUNC.NTZ R5, R0 ;  /* 0x0000000000057305 */ /* 0x000e24000021f100 */
[----:B0-----:R2:W-:Y:S01]  /*0350*/  STG.E.U16 desc[UR36][R2.64], R5 ;  /* 0x0000000502007986 */ /* 0x0015e2000c101524 */
[----:B------:R-:W-:Y:S05]  /*0360*/  BRA `(.L_x_3278) ;  /* 0x0000000c00007947 */ /* 0x000fea0003800000 */
.L_x_3280:
        /* <DEDUP_REMOVED lines=9> */
.L_x_3287:
[----:B------:R-:W-:-:S05]  /*0400*/  IMAD.U32 R0, R17, 0x10000, RZ ;  /* 0x0001000011007824 */ /* 0x000fca00078e00ff */
[----:B------:R-:W-:-:S05]  /*0410*/  F2FP.F16.F32.PACK_AB R0, RZ, R0 ;  /* 0x00000000ff00723e */ /* 0x000fca00000000ff */
[----:B------:R0:W-:Y:S01]  /*0420*/  STG.E.U16 desc[UR36][R2.64], R0 ;  /* 0x0000000002007986 */ /* 0x0001e2000c101524 */
[----:B------:R-:W-:Y:S05]  /*0430*/  BRA `(.L_x_3278) ;  /* 0x0000000800cc7947 */ /* 0x000fea0003800000 */
.L_x_3286:
[----:B------:R-:W-:-:S09]  /*0440*/  UISETP.NE.AND UP0, UPT, UR4, 0x7, UPT ;  /* 0x000000070400788c */ /* 0x000fd2000bf05270 */
[----:B------:R-:W-:Y:S05]  /*0450*/  BRA.U !UP0, `(.L_x_3288) ;  /* 0x0000000108347547 */ /* 0x000fea000b800000 */
[----:B------:R-:W-:-:S09]  /*0460*/  UISETP.NE.AND UP0, UPT, UR4, 0x8, UPT ;  /* 0x000000080400788c */ /* 0x000fd2000bf05270 */
[----:B------:R-:W-:Y:S05]  /*0470*/  BRA.U !UP0, `(.L_x_3289) ;  /* 0x0000000108187547 */ /* 0x000fea000b800000 */
[----:B------:R-:W-:-:S09]  /*0480*/  UISETP.NE.AND UP0, UPT, UR4, 0x9, UPT ;  /* 0x000000090400788c */ /* 0x000fd2000bf05270 */
[----:B------:R-:W-:Y:S05]  /*0490*/  BRA.U UP0, `(.L_x_3283) ;  /* 0x00000009001c7547 */ /* 0x000fea000b800000 */
[----:B------:R-:W-:Y:S02]  /*04a0*/  IMAD.U32 R4, R17, 0x10000, RZ ;  /* 0x0001000011047824 */ /* 0x000fe400078e00ff */
[----:B------:R-:W-:-:S05]  /*04b0*/  IMAD.MOV.U32 R5, RZ, RZ, RZ ;  /* 0x000000ffff057224 */ /* 0x000fca00078e00ff */
[----:B------:R0:W-:Y:S01]  /*04c0*/  STG.E.64 desc[UR36][R2.64], R4 ;  /* 0x0000000402007986 */ /* 0x0001e2000c101b24 */
[----:B------:R-:W-:Y:S05]  /*04d0*/  BRA `(.L_x_3278) ;  /* 0x0000000800a47947 */ /* 0x000fea0003800000 */
.L_x_3289:
[----:B------:R-:W-:-:S05]  /*04e0*/  IMAD.U32 R0, R17, 0x10000, RZ ;  /* 0x0001000011007824 */ /* 0x000fca00078e00ff */
[----:B------:R-:W-:-:S04]  /*04f0*/  F2FP.F16.F32.PACK_AB R5, RZ, R0 ;  /* 0x00000000ff05723e */ /* 0x000fc800000000ff */
[----:B------:R-:W-:-:S05]  /*0500*/  PRMT R5, R5, 0x5410, RZ ;  /* 0x0000541005057816 */ /* 0x000fca00000000ff */
[----:B------:R0:W-:Y:S01]  /*0510*/  STG.E desc[UR36][R2.64], R5 ;  /* 0x0000000502007986 */ /* 0x0001e2000c101924 */
[----:B------:R-:W-:Y:S05]  /*0520*/  BRA `(.L_x_3278) ;  /* 0x0000000800907947 */ /* 0x000fea0003800000 */
.L_x_3288:
[----:B------:R-:W-:-:S04]  /*0530*/  IMAD.U32 R4, R17, 0x10000, RZ ;  /* 0x0001000011047824 */ /* 0x000fc800078e00ff */
[----:B------:R-:W-:-:S06]  /*0540*/  FMUL.FTZ R4, R4, 1 ;  /* 0x3f80000004047820 */ /* 0x000fcc0000410000 */
[----:B------:R-:W0:Y:S02]  /*0550*/  F2F.F64.F32 R4, R4 ;  /* 0x0000000400047310 */ /* 0x000e240000201800 */
[----:B0-----:R5:W-:Y:S01]  /*0560*/  STG.E.64 desc[UR36][R2.64], R4 ;  /* 0x0000000402007986 */ /* 0x001be2000c101b24 */
[----:B------:R-:W-:Y:S05]  /*0570*/  BRA `(.L_x_3278) ;  /* 0x00000008007c7947 */ /* 0x000fea0003800000 */
.L_x_3279:
        /* <DEDUP_REMOVED lines=13> */
.L_x_3292:
[----:B------:R-:W-:Y:S01]  /*0650*/  IMAD.U32 R0, R17, 0x10000, RZ ;  /* 0x0001000011007824 */ /* 0x000fe200078e00ff */
[----:B------:R-:W-:-:S03]  /*0660*/  CS2R R6, SRZ ;  /* 0x0000000000067805 */ /* 0x000fc6000001ff00 */
[----:B------:R-:W-:-:S04]  /*0670*/  FMUL.FTZ R0, R0, 1 ;  /* 0x3f80000000007820 */ /* 0x000fc80000410000 */
[----:B------:R-:W0:Y:S02]  /*0680*/  F2F.F64.F32 R4, R0 ;  /* 0x0000000000047310 */ /* 0x000e240000201800 */
[----:B0-----:R0:W-:Y:S01]  /*0690*/  STG.E.128 desc[UR36][R2.64], R4 ;  /* 0x0000000402007986 */ /* 0x0011e2000c101d24 */
[----:B------:R-:W-:Y:S05]  /*06a0*/  BRA `(.L_x_3278) ;  /* 0x0000000800307947 */ /* 0x000fea0003800000 */
.L_x_3291:
        /* <DEDUP_REMOVED lines=18> */
.L_x_3295:
[----:B------:R-:W-:-:S05]  /*07d0*/  LOP3.LUT R7, R4, 0x80, R7, 0xf8, !PT ;  /* 0x0000008004077812 */ /* 0x000fca00078ef807 */
[----:B------:R0:W-:Y:S01]  /*07e0*/  STG.E.U8 desc[UR36][R2.64], R7 ;  /* 0x0000000702007986 */ /* 0x0001e2000c101124 */
[----:B------:R-:W-:Y:S05]  /*07f0*/  BRA `(.L_x_3278) ;  /* 0x0000000400dc7947 */ /* 0x000fea0003800000 */
.L_x_3294:
[----:B------:R-:W-:-:S05]  /*0800*/  IMAD.U32 R5, R17, 0x10000, RZ ;  /* 0x0001000011057824 */ /* 0x000fca00078e00ff */
        /* <DEDUP_REMOVED lines=13> */
.L_x_3296:
[----:B------:R-:W-:-:S05]  /*08e0*/  LOP3.LUT R5, R0, 0x80, R7, 0xf8, !PT ;  /* 0x0000008000057812 */ /* 0x000fca00078ef807 */
[----:B------:R0:W-:Y:S01]  /*08f0*/  STG.E.U8 desc[UR36][R2.64], R5 ;  /* 0x0000000502007986 */ /* 0x0001e2000c101124 */
[----:B------:R-:W-:Y:S05]  /*0900*/  BRA `(.L_x_3278) ;  /* 0x0000000400987947 */ /* 0x000fea0003800000 */
.L_x_3293:
[----:B------:R0:W-:Y:S01]  /*0910*/  STG.E.U16 desc[UR36][R2.64], R17 ;  /* 0x0000001102007986 */ /* 0x0001e2000c101524 */
[----:B------:R-:W-:Y:S05]  /*0920*/  BRA `(.L_x_3278) ;  /* 0x0000000400907947 */ /* 0x000fea0003800000 */
.L_x_3290:
        /* <DEDUP_REMOVED lines=8> */
[----:B------:R-:W-:-:S06]  /*09b0*/  IMAD.U32 R5, R17, 0x10000, RZ ;  /* 0x0001000011057824 */ /* 0x000fcc00078e00ff */
[----:B------:R-:W0:Y:S02]  /*09c0*/  F2I.FTZ.U32.TRUNC.NTZ R5, R5 ;  /* 0x0000000500057305 */ /* 0x000e24000021f000 */
[----:B0-----:R0:W-:Y:S01]  /*09d0*/  STG.E.U16 desc[UR36][R2.64], R5 ;  /* 0x0000000502007986 */ /* 0x0011e2000c101524 */
[----:B------:R-:W-:Y:S05]  /*09e0*/  BRA `(.L_x_3278) ;  /* 0x0000000400607947 */ /* 0x000fea0003800000 */
.L_x_3299:
[----:B------:R-:W-:Y:S02]  /*09f0*/  IMAD.U32 R5, R17, 0x10000, RZ ;  /* 0x0001000011057824 */ /* 0x000fe400078e00ff */
[----:B------:R-:W-:-:S03]  /*0a00*/  IMAD.MOV.U32 R0, RZ, RZ, 0x80 ;  /* 0x00000080ff007424 */ /* 0x000fc600078e00ff */
[----:B------:R-:W-:-:S04]  /*0a10*/  LOP3.LUT R4, R5, 0x7fffffff, RZ, 0xc0, !PT ;  /* 0x7fffffff05047812 */ /* 0x000fc800078ec0ff */
        /* <DEDUP_REMOVED lines=9> */
.L_x_3301:
[----:B------:R-:W-:-:S04]  /*0ab0*/  SHF.R.U32.HI R0, RZ, 0x14, R5 ;  /* 0x00000014ff007819 */ /* 0x000fc80000011605 */
[----:B------:R-:W-:-:S04]  /*0ac0*/  LOP3.LUT R0, R0, 0x1, RZ, 0xc0, !PT ;  /* 0x0000000100007812 */ /* 0x000fc800078ec0ff */
[----:B------:R-:W-:-:S04]  /*0ad0*/  IADD3 R0, PT, PT, R5, 0x487ffff, R0 ;  /* 0x0487ffff05007810 */ /* 0x000fc80007ffe000 */
[----:B------:R-:W-:-:S04]  /*0ae0*/  SHF.R.U32.HI R0, RZ, 0x14, R0 ;  /* 0x00000014ff007819 */ /* 0x000fc80000011600 */
[----:B------:R-:W-:-:S07]  /*0af0*/  LOP3.LUT R4, R0, 0xff, RZ, 0xc0, !PT ;  /* 0x000000ff00047812 */ /* 0x000fce00078ec0ff */
.L_x_3302:
[----:B------:R-:W-:-:S04]  /*0b00*/  SHF.R.U32.HI R5, RZ, 0x18, R5 ;  /* 0x00000018ff057819 */ /* 0x000fc80000011605 */
[----:B------:R-:W-:-:S04]  /*0b10*/  LOP3.LUT R4, R4, 0x80, R5, 0xf8, !PT ;  /* 0x0000008004047812 */ /* 0x000fc800078ef805 */
[----:B------:R-:W-:-:S07]  /*0b20*/  PRMT R0, R4, 0x7610, R0 ;  /* 0x0000761004007816 */ /* 0x000fce0000000000 */
.L_x_3300:
[----:B------:R0:W-:Y:S01]  /*0b30*/  STG.E.U8 desc[UR36][R2.64], R0 ;  /* 0x0000000002007986 */ /* 0x0001e2000c101124 */
[----:B------:R-:W-:Y:S05]  /*0b40*/  BRA `(.L_x_3278) ;  /* 0x0000000400087947 */ /* 0x000fea0003800000 */
.L_x_3298:
        /* <DEDUP_REMOVED lines=12> */
.L_x_3304:
[----:B------:R-:W-:-:S04]  /*0c10*/  SHF.R.U32.HI R0, RZ, 0x15, R5 ;  /* 0x00000015ff007819 */ /* 0x000fc80000011605 */
[----:B------:R-:W-:-:S04]  /*0c20*/  LOP3.LUT R0, R0, 0x1, RZ, 0xc0, !PT ;  /* 0x0000000100007812 */ /* 0x000fc800078ec0ff */
[----:B------:R-:W-:-:S04]  /*0c30*/  IADD3 R0, PT, PT, R5, 0x88fffff, R0 ;  /* 0x088fffff05007810 */ /* 0x000fc80007ffe000 */
[----:B------:R-:W-:-:S04]  /*0c40*/  SHF.R.U32.HI R0, RZ, 0x15, R0 ;  /* 0x00000015ff007819 */ /* 0x000fc80000011600 */
[----:B------:R-:W-:-:S07]  /*0c50*/  LOP3.LUT R4, R0, 0xff, RZ, 0xc0, !PT ;  /* 0x000000ff00047812 */ /* 0x000fce00078ec0ff */
.L_x_3305:
[----:B------:R-:W-:-:S04]  /*0c60*/  SHF.R.U32.HI R5, RZ, 0x18, R5 ;  /* 0x00000018ff057819 */ /* 0x000fc80000011605 */
[----:B------:R-:W-:-:S04]  /*0c70*/  LOP3.LUT R4, R4, 0x80, R5, 0xf8, !PT ;  /* 0x0000008004047812 */ /* 0x000fc800078ef805 */
[----:B------:R-:W-:-:S07]  /*0c80*/  PRMT R0, R4, 0x7610, R0 ;  /* 0x0000761004007816 */ /* 0x000fce0000000000 */
.L_x_3303:
[----:B------:R0:W-:Y:S01]  /*0c90*/  STG.E.U8 desc[UR36][R2.64], R0 ;  /* 0x0000000002007986 */ /* 0x0001e2000c101124 */
[----:B------:R-:W-:Y:S05]  /*0ca0*/  BRA `(.L_x_3278) ;  /* 0x0000000000b07947 */ /* 0x000fea0003800000 */
.L_x_3297:
[----:B------:R-:W-:-:S09]  /*0cb0*/  UISETP.NE.AND UP0, UPT, UR4, 0x1c, UPT ;  /* 0x0000001c0400788c */ /* 0x000fd2000bf05270 */
[----:B------:R-:W-:Y:S05]  /*0cc0*/  BRA.U !UP0, `(.L_x_3306) ;  /* 0x00000001089c7547 */ /* 0x000fea000b800000 */
[----:B------:R-:W-:-:S09]  /*0cd0*/  UISETP.NE.AND UP0, UPT, UR4, 0x1d, UPT ;  /* 0x0000001d0400788c */ /* 0x000fd2000bf05270 */
[----:B------:R-:W-:Y:S05]  /*0ce0*/  BRA.U !UP0, `(.L_x_3307) ;  /* 0x0000000108847547 */ /* 0x000fea000b800000 */
[----:B------:R-:W-:-:S09]  /*0cf0*/  UISETP.NE.AND UP0, UPT, UR4, 0x2c, UPT ;  /* 0x0000002c0400788c */ /* 0x000fd2000bf05270 */
[----:B------:R-:W-:Y:S05]  /*0d00*/  BRA.U !UP0, `(.L_x_3308) ;  /* 0x0000000108447547 */ /* 0x000fea000b800000 */
.L_x_3283:
        /* <DEDUP_REMOVED lines=16> */
.L_x_3309:
[----:B------:R-:W-:Y:S05]  /*0e10*/  BRA `(.L_x_3278) ;  /* 0x0000000000547947 */ /* 0x000fea0003800000 */
.L_x_3308:
        /* <DEDUP_REMOVED lines=12> */
.L_x_3310:
[----:B------:R0:W-:Y:S01]  /*0ee0*/  STG.E.U8 desc[UR36][R2.64], R4 ;  /* 0x0000000402007986 */ /* 0x0001e2000c101124 */
[----:B------:R-:W-:Y:S05]  /*0ef0*/  BRA `(.L_x_3278) ;  /* 0x00000000001c7947 */ /* 0x000fea0003800000 */
.L_x_3307:
[----:B------:R-:W-:-:S06]  /*0f00*/  IMAD.U32 R4, R17, 0x10000, RZ ;  /* 0x0001000011047824 */ /* 0x000fcc00078e00ff */
[----:B------:R-:W0:Y:S02]  /*0f10*/  F2I.U64.TRUNC R4, R4 ;  /* 0x0000000400047311 */ /* 0x000e24000020d800 */
[----:B0-----:R0:W-:Y:S01]  /*0f20*/  STG.E.64 desc[UR36][R2.64], R4 ;  /* 0x0000000402007986 */ /* 0x0011e2000c101b24 */
[----:B------:R-:W-:Y:S05]  /*0f30*/  BRA `(.L_x_3278) ;  /* 0x00000000000c7947 */ /* 0x000fea0003800000 */
.L_x_3306:
[----:B------:R-:W-:-:S04]  /*0f40*/  IMAD.U32 R0, R17, 0x10000, RZ ;  /* 0x0001000011007824 */ /* 0x000fc800078e00ff */
[----:B------:R-:W0:Y:S02]  /*0f50*/  F2I.FTZ.U32.TRUNC.NTZ R5, R0 ;  /* 0x0000000000057305 */ /* 0x000e24000021f000 */
[----:B0-----:R0:W-:Y:S02]  /*0f60*/  STG.E desc[UR36][R2.64], R5 ;  /* 0x0000000502007986 */ /* 0x0011e4000c101924 */
.L_x_3278:
[----:B------:R-:W-:Y:S05]  /*0f70*/  BSYNC.RECONVERGENT B6 ;  /* 0x0000000000067941 */ /* 0x000fea0003800200 */
.L_x_3277:
        /* <DEDUP_REMOVED lines=24> */
.L_x_3316:
[----:B------:R-:W-:-:S06]  /*1100*/  IMAD.U32 R4, R17, 0x10000, RZ ;  /* 0x0001000011047824 */ /* 0x000fcc00078e00ff */
[----:B------:R-:W0:Y:S02]  /*1110*/  F2I.S64.TRUNC R4, R4 ;  /* 0x0000000400047311 */ /* 0x000e24000020d900 */
[----:B0-----:R-:W-:-:S05]  /*1120*/  IMAD.MOV.U32 R7, RZ, RZ, R4 ;  /* 0x000000ffff077224 */ /* 0x001fca00078e0004 */
[----:B------:R0:W-:Y:S01]  /*1130*/  STG.E.U8 desc[UR36][R2.64], R7 ;  /* 0x0000000702007986 */ /* 0x0001e2000c101124 */
[----:B------:R-:W-:Y:S05]  /*1140*/  BRA `(.L_x_3318) ;  /* 0x0000000c00447947 */ /* 0x000fea0003800000 */
.L_x_3315:
        /* <DEDUP_REMOVED lines=10> */
.L_x_3320:
[----:B------:R-:W-:-:S04]  /*11f0*/  IMAD.U32 R0, R17, 0x10000, RZ ;  /* 0x0001000011007824 */ /* 0x000fc800078e00ff */
[----:B------:R-:W0:Y:S02]  /*1200*/  F2I.FTZ.TRUNC.NTZ R5, R0 ;  /* 0x0000000000057305 */ /* 0x000e24000021f100 */
[----:B0-----:R0:W-:Y:S01]  /*1210*/  STG.E desc[UR36][R2.64], R5 ;  /* 0x0000000502007986 */ /* 0x0011e2000c101924 */
[----:B------:R-:W-:Y:S05]  /*1220*/  BRA `(.L_x_3318) ;  /* 0x0000000c000c7947 */ /* 0x000fea0003800000 */
.L_x_3319:
[----:B------:R-:W-:-:S04]  /*1230*/  IMAD.U32 R0, R17, 0x10000, RZ ;  /* 0x0001000011007824 */ /* 0x000fc800078e00ff */
[----:B------:R-:W0:Y:S02]  /*1240*/  F2I.FTZ.TRUNC.NTZ R5, R0 ;  /* 0x0000000000057305 */ /* 0x000e24000021f100 */
[----:B0-----:R0:W-:Y:S01]  /*1250*/  STG.E.U16 desc[UR36][R2.64], R5 ;  /* 0x0000000502007986 */ /* 0x0011e2000c101524 */
[----:B------:R-:W-:Y:S05]  /*1260*/  BRA `(.L_x_3318) ;  /* 0x0000000800fc7947 */ /* 0x000fea0003800000 */
.L_x_3314:
        /* <DEDUP_REMOVED lines=9> */
.L_x_3322:
[----:B------:R-:W-:-:S05]  /*1300*/  IMAD.U32 R0, R17, 0x10000, RZ ;  /* 0x0001000011007824 */ /* 0x000fca00078e00ff */
[----:B------:R-:W-:-:S05]  /*1310*/  F2FP.F16.F32.PACK_AB R0, RZ, R0 ;  /* 0x00000000ff00723e */ /* 0x000fca00000000ff */
[----:B------:R0:W-:Y:S01]  /*1320*/  STG.E.U16 desc[UR36][R2.64], R0 ;  /* 0x0000000002007986 */ /* 0x0001e2000c101524 */
[----:B------:R-:W-:Y:S05]  /*1330*/  BRA `(.L_x_3318) ;  /* 0x0000000800c87947 */ /* 0x000fea0003800000 */
.L_x_3321:
        /* <DEDUP_REMOVED lines=10> */
.L_x_3324:
[----:B------:R-:W-:-:S05]  /*13e0*/  IMAD.U32 R0, R17, 0x10000, RZ ;  /* 0x0001000011007824 */ /* 0x000fca00078e00ff */
[----:B------:R-:W-:-:S04]  /*13f0*/  F2FP.F16.F32.PACK_AB R0, RZ, R0 ;  /* 0x00000000ff00723e */ /* 0x000fc800000000ff */
[----:B------:R-:W-:-:S05]  /*1400*/  PRMT R0, R0, 0x5410, RZ ;  /* 0x0000541000007816 */ /* 0x000fca00000000ff */
[----:B------:R0:W-:Y:S01]  /*1410*/  STG.E desc[UR36][R2.64], R0 ;  /* 0x0000000002007986 */ /* 0x0001e2000c101924 */
[----:B------:R-:W-:Y:S05]  /*1420*/  BRA `(.L_x_3318) ;  /* 0x00000008008c7947 */ /* 0x000fea0003800000 */
.L_x_3323:
[----:B------:R-:W-:-:S04]  /*1430*/  IMAD.U32 R0, R17, 0x10000, RZ ;  /* 0x0001000011007824 */ /* 0x000fc800078e00ff */
[----:B------:R-:W-:-:S04]  /*1440*/  FMUL.FTZ R0, R0, 1 ;  /* 0x3f80000000007820 */ /* 0x000fc80000410000 */
[----:B------:R-:W0:Y:S02]  /*1450*/  F2F.F64.F32 R4, R0 ;  /* 0x0000000000047310 */ /* 0x000e240000201800 */
[----:B0-----:R0:W-:Y:S01]  /*1460*/  STG.E.64 desc[UR36][R2.64], R4 ;  /* 0x0000000402007986 */ /* 0x0011e2000c101b24 */
[----:B------:R-:W-:Y:S05]  /*1470*/  BRA `(.L_x_3318) ;  /* 0x0000000800787947 */ /* 0x000fea0003800000 */
.L_x_3313:
        /* <DEDUP_REMOVED lines=14> */
.L_x_3328:
[----:B------:R-:W-:Y:S02]  /*1560*/  IMAD.U32 R4, R17, 0x10000, RZ ;  /* 0x0001000011047824 */ /* 0x000fe400078e00ff */
        /* <DEDUP_REMOVED lines=16> */
.L_x_3330:
[----:B------:R-:W-:-:S04]  /*1670*/  SHF.R.U32.HI R5, RZ, 0x18, R4 ;  /* 0x00000018ff057819 */ /* 0x000fc80000011604 */
[----:B------:R-:W-:-:S07]  /*1680*/  LOP3.LUT R0, R0, 0x80, R5, 0xf8, !PT ;  /* 0x0000008000007812 */ /* 0x000fce00078ef805 */
.L_x_3329:
[----:B------:R4:W-:Y:S01]  /*1690*/  STG.E.U8 desc[UR36][R2.64], R0 ;  /* 0x0000000002007986 */ /* 0x0009e2000c101124 */
[----:B------:R-:W-:Y:S05]  /*16a0*/  BRA `(.L_x_3318) ;  /* 0x0000000400ec7947 */ /* 0x000fea0003800000 */
.L_x_3327:
        /* <DEDUP_REMOVED lines=17> */
.L_x_3332:
[----:B------:R-:W-:-:S04]  /*17c0*/  SHF.R.U32.HI R5, RZ, 0x18, R4 ;  /* 0x00000018ff057819 */ /* 0x000fc80000011604 */
[----:B------:R-:W-:-:S07]  /*17d0*/  LOP3.LUT R0, R0, 0x80, R5, 0xf8, !PT ;  /* 0x0000008000007812 */ /* 0x000fce00078ef805 */
.L_x_3331:
[----:B------:R3:W-:Y:S01]  /*17e0*/  STG.E.U8 desc[UR36][R2.64], R0 ;  /* 0x0000000002007986 */ /* 0x0007e2000c101124 */
[----:B------:R-:W-:Y:S05]  /*17f0*/  BRA `(.L_x_3318) ;  /* 0x0000000400987947 */ /* 0x000fea0003800000 */
.L_x_3326:
        /* <DEDUP_REMOVED lines=18> */
.L_x_3335:
[----:B------:R2:W-:Y:S01]  /*1920*/  STG.E.U8 desc[UR36][R2.64], R0 ;  /* 0x0000000002007986 */ /* 0x0005e2000c101124 */
[----:B------:R-:W-:Y:S05]  /*1930*/  BRA `(.L_x_3318) ;  /* 0x0000000400487947 */ /* 0x000fea0003800000 */
.L_x_3334:
[----:B------:R-:W-:-:S06]  /*1940*/  IMAD.U32 R4, R17, 0x10000, RZ ;  /* 0x0001000011047824 */ /* 0x000fcc00078e00ff */
[----:B------:R-:W0:Y:S02]  /*1950*/  F2I.U64.TRUNC R4, R4 ;  /* 0x0000000400047311 */ /* 0x000e24000020d800 */
[----:B0-----:R1:W-:Y:S01]  /*1960*/  STG.E.64 desc[UR36][R2.64], R4 ;  /* 0x0000000402007986 */ /* 0x0013e2000c101b24 */
[----:B------:R-:W-:Y:S05]  /*1970*/  BRA `(.L_x_3318) ;  /* 0x0000000400387947 */ /* 0x000fea0003800000 */
.L_x_3333:
[----:B------:R-:W-:-:S04]  /*1980*/  IMAD.U32 R0, R17, 0x10000, RZ ;  /* 0x0001000011007824 */ /* 0x000fc800078e00ff */
[----:B------:R-:W0:Y:S02]  /*1990*/  F2I.FTZ.U32.TRUNC.NTZ R5, R0 ;  /* 0x0000000000057305 */ /* 0x000e24000021f000 */
[----:B0-----:R0:W-:Y:S01]  /*19a0*/  STG.E desc[UR36][R2.64], R5 ;  /* 0x0000000502007986 */ /* 0x0011e2000c101924 */
[----:B------:R-:W-:Y:S05]  /*19b0*/  BRA `(.L_x_3318) ;  /* 0x0000000400287947 */ /* 0x000fea0003800000 */
.L_x_3325:
        /* <DEDUP_REMOVED lines=11> */
.L_x_3337:
[----:B------:R-:W-:Y:S01]  /*1a70*/  IMAD.U32 R0, R17, 0x10000, RZ ;  /* 0x0001000011007824 */ /* 0x000fe200078e00ff */
[----:B------:R-:W-:-:S03]  /*1a80*/  CS2R R6, SRZ ;  /* 0x0000000000067805 */ /* 0x000fc6000001ff00 */
[----:B------:R-:W-:-:S04]  /*1a90*/  FMUL.FTZ R0, R0, 1 ;  /* 0x3f80000000007820 */ /* 0x000fc80000410000 */
[----:B------:R-:W0:Y:S02]  /*1aa0*/  F2F.F64.F32 R4, R0 ;  /* 0x0000000000047310 */ /* 0x000e240000201800 */
[----:B0-----:R0:W-:Y:S01]  /*1ab0*/  STG.E.128 desc[UR36][R2.64], R4 ;  /* 0x0000000402007986 */ /* 0x0011e2000c101d24 */
[----:B------:R-:W-:Y:S05]  /*1ac0*/  BRA `(.L_x_3318) ;  /* 0x0000000000e47947 */ /* 0x000fea0003800000 */
.L_x_3336:
[----:B------:R-:W-:-:S09]  /*1ad0*/  UISETP.NE.AND UP0, UPT, UR4, 0xf, UPT ;  /* 0x0000000f0400788c */ /* 0x000fd2000bf05270 */
[----:B------:R-:W-:Y:S05]  /*1ae0*/  BRA.U !UP0, `(.L_x_3338) ;  /* 0x0000000108d87547 */ /* 0x000fea000b800000 */
[----:B------:R-:W-:-:S09]  /*1af0*/  UISETP.NE.AND UP0, UPT, UR4, 0x17, UPT ;  /* 0x000000170400788c */ /* 0x000fd2000bf05270 */
[----:B------:R-:W-:Y:S05]  /*1b00*/  BRA.U !UP0, `(.L_x_3339) ;  /* 0x0000000108887547 */ /* 0x000fea000b800000 */
[----:B------:R-:W-:-:S09]  /*1b10*/  UISETP.NE.AND UP0, UPT, UR4, 0x18, UPT ;  /* 0x000000180400788c */ /* 0x000fd2000bf05270 */
[----:B------:R-:W-:Y:S05]  /*1b20*/  BRA.U !UP0, `(.L_x_3340) ;  /* 0x0000000108447547 */ /* 0x000fea000b800000 */
.L_x_3317:
        /* <DEDUP_REMOVED lines=16> */
.L_x_3341:
[----:B------:R-:W-:Y:S05]  /*1c30*/  BRA `(.L_x_3318) ;  /* 0x0000000000887947 */ /* 0x000fea0003800000 */
.L_x_3340:
        /* <DEDUP_REMOVED lines=12> */
.L_x_3342:
[----:B------:R-:W-:-:S05]  /*1d00*/  LOP3.LUT R5, R0, 0x80, R7, 0xf8, !PT ;  /* 0x0000008000057812 */ /* 0x000fca00078ef807 */
[----:B------:R0:W-:Y:S01]  /*1d10*/  STG.E.U8 desc[UR36][R2.64], R5 ;  /* 0x0000000502007986 */ /* 0x0001e2000c101124 */
[----:B------:R-:W-:Y:S05]  /*1d20*/  BRA `(.L_x_3318) ;  /* 0x00000000004c7947 */ /* 0x000fea0003800000 */
.L_x_3339:
        /* <DEDUP_REMOVED lines=11> */
.L_x_3343:
[----:B------:R-:W-:Y:S01]  /*1de0*/  IMAD.MOV.U32 R0, RZ, RZ, 0x7f ;  /* 0x0000007fff007424 */ /* 0x000fe200078e00ff */
[----:B------:R-:W-:-:S04]  /*1df0*/  ISETP.GT.U32.AND P0, PT, R6, 0x7f800000, PT ;  /* 0x7f8000000600780c */ /* 0x000fc80003f04070 */
[----:B------:R-:W-:-:S09]  /*1e00*/  SEL R0, R0, 0x7c, P0 ;  /* 0x0000007c00007807 */ /* 0x000fd20000000000 */
.L_x_3344:
[----:B------:R-:W-:-:S04]  /*1e10*/  SHF.R.U32.HI R5, RZ, 0x18, R4 ;  /* 0x00000018ff057819 */ /* 0x000fc80000011604 */
[----:B------:R-:W-:-:S05]  /*1e20*/  LOP3.LUT R5, R0, 0x80, R5, 0xf8, !PT ;  /* 0x0000008000057812 */ /* 0x000fca00078ef805 */
[----:B------:R0:W-:Y:S01]  /*1e30*/  STG.E.U8 desc[UR36][R2.64], R5 ;  /* 0x0000000502007986 */ /* 0x0001e2000c101124 */
[----:B------:R-:W-:Y:S05]  /*1e40*/  BRA `(.L_x_3318) ;  /* 0x0000000000047947 */ /* 0x000fea0003800000 */
.L_x_3338:
[----:B------:R0:W-:Y:S02]  /*1e50*/  STG.E.U16 desc[UR36][R2.64], R17 ;  /* 0x0000001102007986 */ /* 0x0001e4000c101524 */
.L_x_3318:
        /* <DEDUP_REMOVED lines=24> */
.L_x_3348:
[----:B------:R-:W-:-:S06]  /*1fe0*/  IMAD.U32 R4, R17, 0x10000, RZ ;  /* 0x0001000011047824 */ /* 0x000fcc00078e00ff */
[----:B------:R-:W0:Y:S02]  /*1ff0*/  F2I.S64.TRUNC R4, R4 ;  /* 0x0000000400047311 */ /* 0x000e24000020d900 */
[----:B0-----:R-:W-:-:S05]  /*2000*/  IMAD.MOV.U32 R7, RZ, RZ, R4 ;  /* 0x000000ffff077224 */ /* 0x001fca00078e0004 */
[----:B------:R3:W-:Y:S01]  /*2010*/  STG.E.U8 desc[UR36][R2.64], R7 ;  /* 0x0000000702007986 */ /* 0x0007e2000c101124 */
[----:B------:R-:W-:Y:S05]  /*2020*/  BRA `(.L_x_3350) ;  /* 0x0000000c00447947 */ /* 0x000fea0003800000 */
.L_x_3347:
        /* <DEDUP_REMOVED lines=10> */
.L_x_3352:
[----:B------:R-:W-:-:S04]  /*20d0*/  IMAD.U32 R0, R17, 0x10000, RZ ;  /* 0x0001000011007824 */ /* 0x000fc800078e00ff */
[----:B------:R-:W0:Y:S02]  /*20e0*/  F2I.FTZ.TRUNC.NTZ R5, R0 ;  /* 0x0000000000057305 */ /* 0x000e24000021f100 */
[----:B0-----:R1:W-:Y:S01]  /*20f0*/  STG.E desc[UR36][R2.64], R5 ;  /* 0x0000000502007986 */ /* 0x0013e2000c101924 */
[----:B------:R-:W-:Y:S05]  /*2100*/  BRA `(.L_x_3350) ;  /* 0x0000000c000c7947 */ /* 0x000fea0003800000 */
.L_x_3351:
[----:B------:R-:W-:-:S04]  /*2110*/  IMAD.U32 R0, R17, 0x10000, RZ ;  /* 0x0001000011007824 */ /* 0x000fc800078e00ff */
[----:B------:R-:W0:Y:S02]  /*2120*/  F2I.FTZ.TRUNC.NTZ R5, R0 ;  /* 0x0000000000057305 */ /* 0x000e24000021f100 */
[----:B0-----:R2:W-:Y:S01]  /*2130*/  STG.E.U16 desc[UR36][R2.64], R5 ;  /* 0x0000000502007986 */ /* 0x0015e2000c101524 */
[----:B------:R-:W-:Y:S05]  /*2140*/  BRA `(.L_x_3350) ;  /* 0x0000000800fc7947 */ /* 0x000fea0003800000 */
.L_x_3346:
        /* <DEDUP_REMOVED lines=9> */
.L_x_3354:
[----:B------:R-:W-:-:S05]  /*21e0*/  IMAD.U32 R0, R17, 0x10000, RZ ;  /* 0x0001000011007824 */ /* 0x000fca00078e00ff */
[----:B------:R-:W-:-:S05]  /*21f0*/  F2FP.F16.F32.PACK_AB R0, RZ, R0 ;  /* 0x00000000ff00723e */ /* 0x000fca00000000ff */
[----:B------:R0:W-:Y:S01]  /*2200*/  STG.E.U16 desc[UR36][R2.64], R0 ;  /* 0x0000000002007986 */ /* 0x0001e2000c101524 */
[----:B------:R-:W-:Y:S05]  /*2210*/  BRA `(.L_x_3350) ;  /* 0x0000000800c87947 */ /* 0x000fea0003800000 */
.L_x_3353:
        /* <DEDUP_REMOVED lines=10> */
.L_x_3356:
[----:B------:R-:W-:-:S05]  /*22c0*/  IMAD.U32 R0, R17, 0x10000, RZ ;  /* 0x0001000011007824 */ /* 0x000fca00078e00ff */
[----:B------:R-:W-:-:S04]  /*22d0*/  F2FP.F16.F32.PACK_AB R0, RZ, R0 ;  /* 0x00000000ff00723e */ /* 0x000fc800000000ff */
[----:B------:R-:W-:-:S05]  /*22e0*/  PRMT R0, R0, 0x5410, RZ ;  /* 0x0000541000007816 */ /* 0x000fca00000000ff */
[----:B------:R0:W-:Y:S01]  /*22f0*/  STG.E desc[UR36][R2.64], R0 ;  /* 0x0000000002007986 */ /* 0x0001e2000c101924 */
[----:B------:R-:W-:Y:S05]  /*2300*/  BRA `(.L_x_3350) ;  /* 0x00000008008c7947 */ /* 0x000fea0003800000 */
.L_x_3355:
[----:B------:R-:W-:-:S04]  /*2310*/  IMAD.U32 R0, R17, 0x10000, RZ ;  /* 0x0001000011007824 */ /* 0x000fc800078e00ff */
[----:B------:R-:W-:-:S04]  /*2320*/  FMUL.FTZ R0, R0, 1 ;  /* 0x3f80000000007820 */ /* 0x000fc80000410000 */
[----:B------:R-:W0:Y:S02]  /*2330*/  F2F.F64.F32 R4, R0 ;  /* 0x0000000000047310 */ /* 0x000e240000201800 */
[----:B0-----:R5:W-:Y:S01]  /*2340*/  STG.E.64 desc[UR36][R2.64], R4 ;  /* 0x0000000402007986 */ /* 0x001be2000c101b24 */
[----:B------:R-:W-:Y:S05]  /*2350*/  BRA `(.L_x_3350) ;  /* 0x0000000800787947 */ /* 0x000fea0003800000 */
.L_x_3345:
        /* <DEDUP_REMOVED lines=14> */
.L_x_3360:
        /* <DEDUP_REMOVED lines=17> */
.L_x_3362:
[----:B------:R-:W-:-:S04]  /*2550*/  SHF.R.U32.HI R5, RZ, 0x18, R4 ;  /* 0x00000018ff057819 */ /* 0x000fc80000011604 */
[----:B------:R-:W-:-:S07]  /*2560*/  LOP3.LUT R0, R0, 0x80, R5, 0xf8, !PT ;  /* 0x0000008000007812 */ /* 0x000fce00078ef805 */
.L_x_3361:
[----:B------:R0:W-:Y:S01]  /*2570*/  STG.E.U8 desc[UR36][R2.64], R0 ;  /* 0x0000000002007986 */ /* 0x0001e2000c101124 */
[----:B------:R-:W-:Y:S05]  /*2580*/  BRA `(.L_x_3350) ;  /* 0x0000000400ec7947 */ /* 0x000fea0003800000 */
.L_x_3359:
        /* <DEDUP_REMOVED lines=17> */
.L_x_3364:
[----:B------:R-:W-:-:S04]  /*26a0*/  SHF.R.U32.HI R5, RZ, 0x18, R4 ;  /* 0x00000018ff057819 */ /* 0x000fc80000011604 */
[----:B------:R-:W-:-:S07]  /*26b0*/  LOP3.LUT R0, R0, 0x80, R5, 0xf8, !PT ;  /* 0x0000008000007812 */ /* 0x000fce00078ef805 */
.L_x_3363:
[----:B------:R0:W-:Y:S01]  /*26c0*/  STG.E.U8 desc[UR36][R2.64], R0 ;  /* 0x0000000002007986 */ /* 0x0001e2000c101124 */
[----:B------:R-:W-:Y:S05]  /*26d0*/  BRA `(.L_x_3350) ;  /* 0x0000000400987947 */ /* 0x000fea0003800000 */
.L_x_3358:
        /* <DEDUP_REMOVED lines=18> */
.L_x_3367:
[----:B------:R0:W-:Y:S01]  /*2800*/  STG.E.U8 desc[UR36][R2.64], R0 ;  /* 0x0000000002007986 */ /* 0x0001e2000c101124 */
[----:B------:R-:W-:Y:S05]  /*2810*/  BRA `(.L_x_3350) ;  /* 0x0000000400487947 */ /* 0x000fea0003800000 */
.L_x_3366:
[----:B------:R-:W-:-:S06]  /*2820*/  IMAD.U32 R4, R17, 0x10000, RZ ;  /* 0x0001000011047824 */ /* 0x000fcc00078e00ff */
[----:B------:R-:W0:Y:S02]  /*2830*/  F2I.U64.TRUNC R4, R4 ;  /* 0x0000000400047311 */ /* 0x000e24000020d800 */
[----:B0-----:R0:W-:Y:S01]  /*2840*/  STG.E.64 desc[UR36][R2.64], R4 ;  /* 0x0000000402007986 */ /* 0x0011e2000c101b24 */
[----:B------:R-:W-:Y:S05]  /*2850*/  BRA `(.L_x_3350) ;  /* 0x0000000400387947 */ /* 0x000fea0003800000 */
.L_x_3365:
[----:B------:R-:W-:-:S04]  /*2860*/  IMAD.U32 R0, R17, 0x10000, RZ ;  /* 0x0001000011007824 */ /* 0x000fc800078e00ff */
[----:B------:R-:W0:Y:S02]  /*2870*/  F2I.FTZ.U32.TRUNC.NTZ R5, R0 ;  /* 0x0000000000057305 */ /* 0x000e24000021f000 */
[----:B0-----:R0:W-:Y:S01]  /*2880*/  STG.E desc[UR36][R2.64], R5 ;  /* 0x0000000502007986 */ /* 0x0011e2000c101924 */
[----:B------:R-:W-:Y:S05]  /*2890*/  BRA `(.L_x_3350) ;  /* 0x0000000400287947 */ /* 0x000fea0003800000 */
.L_x_3357:
        /* <DEDUP_REMOVED lines=11> */
.L_x_3369:
[----:B------:R-:W-:Y:S01]  /*2950*/  IMAD.U32 R0, R17, 0x10000, RZ ;  /* 0x0001000011007824 */ /* 0x000fe200078e00ff */
[----:B------:R-:W-:-:S03]  /*2960*/  CS2R R6, SRZ ;  /* 0x0000000000067805 */ /* 0x000fc6000001ff00 */
[----:B------:R-:W-:-:S04]  /*2970*/  FMUL.FTZ R0, R0, 1 ;  /* 0x3f80000000007820 */ /* 0x000fc80000410000 */
[----:B------:R-:W0:Y:S02]  /*2980*/  F2F.F64.F32 R4, R0 ;  /* 0x0000000000047310 */ /* 0x000e240000201800 */
[----:B0-----:R0:W-:Y:S01]  /*2990*/  STG.E.128 desc[UR36][R2.64], R4 ;  /* 0x0000000402007986 */ /* 0x0011e2000c101d24 */
[----:B------:R-:W-:Y:S05]  /*29a0*/  BRA `(.L_x_3350) ;  /* 0x0000000000e47947 */ /* 0x000fea0003800000 */
.L_x_3368:
[----:B------:R-:W-:-:S09]  /*29b0*/  UISETP.NE.AND UP0, UPT, UR4, 0xf, UPT ;  /* 0x0000000f0400788c */ /* 0x000fd2000bf05270 */
[----:B------:R-:W-:Y:S05]  /*29c0*/  BRA.U !UP0, `(.L_x_3370) ;  /* 0x0000000108d87547 */ /* 0x000fea000b800000 */
[----:B------:R-:W-:-:S09]  /*29d0*/  UISETP.NE.AND UP0, UPT, UR4, 0x17, UPT ;  /* 0x000000170400788c */ /* 0x000fd2000bf05270 */
[----:B------:R-:W-:Y:S05]  /*29e0*/  BRA.U !UP0, `(.L_x_3371) ;  /* 0x0000000108887547 */ /* 0x000fea000b800000 */
[----:B------:R-:W-:-:S09]  /*29f0*/  UISETP.NE.AND UP0, UPT, UR4, 0x18, UPT ;  /* 0x000000180400788c */ /* 0x000fd2000bf05270 */
[----:B------:R-:W-:Y:S05]  /*2a00*/  BRA.U !UP0, `(.L_x_3372) ;  /* 0x0000000108447547 */ /* 0x000fea000b800000 */
.L_x_3349:
        /* <DEDUP_REMOVED lines=16> */
.L_x_3373:
[----:B------:R-:W-:Y:S05]  /*2b10*/  BRA `(.L_x_3350) ;  /* 0x0000000000887947 */ /* 0x000fea0003800000 */
.L_x_3372:
        /* <DEDUP_REMOVED lines=12> */
.L_x_3374:
[----:B------:R-:W-:-:S05]  /*2be0*/  LOP3.LUT R5, R0, 0x80, R7, 0xf8, !PT ;  /* 0x0000008000057812 */ /* 0x000fca00078ef807 */
[----:B------:R0:W-:Y:S01]  /*2bf0*/  STG.E.U8 desc[UR36][R2.64], R5 ;  /* 0x0000000502007986 */ /* 0x0001e2000c101124 */
[----:B------:R-:W-:Y:S05]  /*2c00*/  BRA `(.L_x_3350) ;  /* 0x00000000004c7947 */ /* 0x000fea0003800000 */
.L_x_3371:
        /* <DEDUP_REMOVED lines=11> */
.L_x_3375:
[----:B------:R-:W-:Y:S01]  /*2cc0*/  IMAD.MOV.U32 R0, RZ, RZ, 0x7f ;  /* 0x0000007fff007424 */ /* 0x000fe200078e00ff */
[----:B------:R-:W-:-:S04]  /*2cd0*/  ISETP.GT.U32.AND P0, PT, R6, 0x7f800000, PT ;  /* 0x7f8000000600780c */ /* 0x000fc80003f04070 */
[----:B------:R-:W-:-:S09]  /*2ce0*/  SEL R0, R0, 0x7c, P0 ;  /* 0x0000007c00007807 */ /* 0x000fd20000000000 */
.L_x_3376:
[----:B------:R-:W-:-:S04]  /*2cf0*/  SHF.R.U32.HI R5, RZ, 0x18, R4 ;  /* 0x00000018ff057819 */ /* 0x000fc80000011604 */
[----:B------:R-:W-:-:S05]  /*2d00*/  LOP3.LUT R5, R0, 0x80, R5, 0xf8, !PT ;  /* 0x0000008000057812 */ /* 0x000fca00078ef805 */
[----:B------:R0:W-:Y:S01]  /*2d10*/  STG.E.U8 desc[UR36][R2.64], R5 ;  /* 0x0000000502007986 */ /* 0x0001e2000c101124 */
[----:B------:R-:W-:Y:S05]  /*2d20*/  BRA `(.L_x_3350) ;  /* 0x0000000000047947 */ /* 0x000fea0003800000 */
.L_x_3370:
[----:B------:R0:W-:Y:S02]  /*2d30*/  STG.E.U16 desc[UR36][R2.64], R17 ;  /* 0x0000001102007986 */ /* 0x0001e4000c101524 */
.L_x_3350:
[----:B------:R-:W-:-:S07]  /*2d40*/  VIADD R19, R19, 0x80 ;  /* 0x0000008013137836 */ /* 0x000fce0000000000 */
.L_x_3312:
[----:B------:R-:W-:Y:S05]  /*2d50*/  BSYNC.RECONVERGENT B6 ;  /* 0x0000000000067941 */ /* 0x000fea0003800200 */
.L_x_3311:
        /* <DEDUP_REMOVED lines=19> */
[----:B------:R-:W-:-:S06]  /*2e90*/  IMAD.U32 R17, R17, 0x10000, RZ ;  /* 0x0001000011117824 */ /* 0x000fcc00078e00ff */
[----:B------:R-:W0:Y:S02]  /*2ea0*/  F2I.FTZ.TRUNC.NTZ R17, R17 ;  /* 0x0000001100117305 */ /* 0x000e24000021f100 */
[----:B0-----:R-:W-:Y:S01]  /*2eb0*/  STG.E.U8 desc[UR36][R2.64], R17 ;  /* 0x0000001102007986 */ /* 0x001fe2000c101124 */
[----:B------:R-:W-:Y:S05]  /*2ec0*/  EXIT ;  /* 0x000000000000794d */ /* 0x000fea0003800000 */
.L_x_3380:
[----:B------:R-:W-:-:S06]  /*2ed0*/  IMAD.U32 R4, R17, 0x10000, RZ ;  /* 0x0001000011047824 */ /* 0x000fcc00078e00ff */
[----:B------:R-:W0:Y:S02]  /*2ee0*/  F2I.S64.TRUNC R4, R4 ;  /* 0x0000000400047311 */ /* 0x000e24000020d900 */
[----:B0-----:R-:W-:-:S05]  /*2ef0*/  IMAD.MOV.U32 R7, RZ, RZ, R4 ;  /* 0x000000ffff077224 */ /* 0x001fca00078e0004 */
[----:B------:R-:W-:Y:S01]  /*2f00*/  STG.E.U8 desc[UR36][R2.64], R7 ;  /* 0x0000000702007986 */ /* 0x000fe2000c101124 */
[----:B------:R-:W-:Y:S05]  /*2f10*/  EXIT ;  /* 0x000000000000794d */ /* 0x000fea0003800000 */
.L_x_3379:
        /* <DEDUP_REMOVED lines=10> */
.L_x_3383:
[----:B------:R-:W-:-:S06]  /*2fc0*/  IMAD.U32 R17, R17, 0x10000, RZ ;  /* 0x0001000011117824 */ /* 0x000fcc00078e00ff */
[----:B------:R-:W0:Y:S02]  /*2fd0*/  F2I.FTZ.TRUNC.NTZ R17, R17 ;  /* 0x0000001100117305 */ /* 0x000e24000021f100 */
[----:B0-----:R-:W-:Y:S01]  /*2fe0*/  STG.E desc[UR36][R2.64], R17 ;  /* 0x0000001102007986 */ /* 0x001fe2000c101924 */
[----:B------:R-:W-:Y:S05]  /*2ff0*/  EXIT ;  /* 0x000000000000794d */ /* 0x000fea0003800000 */
.L_x_3382:
[----:B------:R-:W-:-:S06]  /*3000*/  IMAD.U32 R17, R17, 0x10000, RZ ;  /* 0x0001000011117824 */ /* 0x000fcc00078e00ff */
[----:B------:R-:W0:Y:S02]  /*3010*/  F2I.FTZ.TRUNC.NTZ R17, R17 ;  /* 0x0000001100117305 */ /* 0x000e24000021f100 */
[----:B0-----:R-:W-:Y:S01]  /*3020*/  STG.E.U16 desc[UR36][R2.64], R17 ;  /* 0x0000001102007986 */ /* 0x001fe2000c101524 */
[----:B------:R-:W-:Y:S05]  /*3030*/  EXIT ;  /* 0x000000000000794d */ /* 0x000fea0003800000 */
.L_x_3378:
        /* <DEDUP_REMOVED lines=9> */
.L_x_3385:
[----:B------:R-:W-:-:S05]  /*30d0*/  IMAD.U32 R17, R17, 0x10000, RZ ;  /* 0x0001000011117824 */ /* 0x000fca00078e00ff */
[----:B------:R-:W-:-:S05]  /*30e0*/  F2FP.F16.F32.PACK_AB R17, RZ, R17 ;  /* 0x00000011ff11723e */ /* 0x000fca00000000ff */
[----:B------:R-:W-:Y:S01]  /*30f0*/  STG.E.U16 desc[UR36][R2.64], R17 ;  /* 0x0000001102007986 */ /* 0x000fe2000c101524 */
[----:B------:R-:W-:Y:S05]  /*3100*/  EXIT ;  /* 0x000000000000794d */ /* 0x000fea0003800000 */
.L_x_3384:
        /* <DEDUP_REMOVED lines=8> */
[----:B------:R-:W-:Y:S01]  /*3190*/  STG.E.64 desc[UR36][R2.64], R4 ;  /* 0x0000000402007986 */ /* 0x000fe2000c101b24 */
[----:B------:R-:W-:Y:S05]  /*31a0*/  EXIT ;  /* 0x000000000000794d */ /* 0x000fea0003800000 */
.L_x_3387:
[----:B------:R-:W-:-:S05]  /*31b0*/  IMAD.U32 R17, R17, 0x10000, RZ ;  /* 0x0001000011117824 */ /* 0x000fca00078e00ff */
[----:B------:R-:W-:-:S04]  /*31c0*/  F2FP.F16.F32.PACK_AB R17, RZ, R17 ;  /* 0x00000011ff11723e */ /* 0x000fc800000000ff */
[----:B------:R-:W-:-:S05]  /*31d0*/  PRMT R17, R17, 0x5410, RZ ;  /* 0x0000541011117816 */ /* 0x000fca00000000ff */
[----:B------:R-:W-:Y:S01]  /*31e0*/  STG.E desc[UR36][R2.64], R17 ;  /* 0x0000001102007986 */ /* 0x000fe2000c101924 */
[----:B------:R-:W-:Y:S05]  /*31f0*/  EXIT ;  /* 0x000000000000794d */ /* 0x000fea0003800000 */
.L_x_3386:
[----:B------:R-:W-:-:S04]  /*3200*/  IMAD.U32 R17, R17, 0x10000, RZ ;  /* 0x0001000011117824 */ /* 0x000fc800078e00ff */
[----:B------:R-:W-:-:S06]  /*3210*/  FMUL.FTZ R4, R17, 1 ;  /* 0x3f80000011047820 */ /* 0x000fcc0000410000 */
[----:B------:R-:W0:Y:S02]  /*3220*/  F2F.F64.F32 R4, R4 ;  /* 0x0000000400047310 */ /* 0x000e240000201800 */
[----:B0-----:R-:W-:Y:S01]  /*3230*/  STG.E.64 desc[UR36][R2.64], R4 ;  /* 0x0000000402007986 */ /* 0x001fe2000c101b24 */
[----:B------:R-:W-:Y:S05]  /*3240*/  EXIT ;  /* 0x000000000000794d */ /* 0x000fea0003800000 */
.L_x_3377:
        /* <DEDUP_REMOVED lines=12> */
[----:B0-----:R-:W-:Y:S01]  /*3310*/  STG.E.U16 desc[UR36][R2.64], R17 ;  /* 0x0000001102007986 */ /* 0x001fe2000c101524 */
[----:B------:R-:W-:Y:S05]  /*3320*/  EXIT ;  /* 0x000000000000794d */ /* 0x000fea0003800000 */
.L_x_3391:
        /* <DEDUP_REMOVED lines=17> */
.L_x_3393:
[----:B------:R-:W-:-:S04]  /*3440*/  SHF.R.U32.HI R17, RZ, 0x18, R17 ;  /* 0x00000018ff117819 */ /* 0x000fc80000011611 */
[----:B------:R-:W-:-:S07]  /*3450*/  LOP3.LUT R0, R0, 0x80, R17, 0xf8, !PT ;  /* 0x0000008000007812 */ /* 0x000fce00078ef811 */
.L_x_3392:
[----:B------:R-:W-:Y:S01]  /*3460*/  STG.E.U8 desc[UR36][R2.64], R0 ;  /* 0x0000000002007986 */ /* 0x000fe2000c101124 */
[----:B------:R-:W-:Y:S05]  /*3470*/  EXIT ;  /* 0x000000000000794d */ /* 0x000fea0003800000 */
.L_x_3390:
        /* <DEDUP_REMOVED lines=17> */
.L_x_3395:
[----:B------:R-:W-:-:S04]  /*3590*/  SHF.R.U32.HI R17, RZ, 0x18, R17 ;  /* 0x00000018ff117819 */ /* 0x000fc80000011611 */
[----:B------:R-:W-:-:S07]  /*35a0*/  LOP3.LUT R0, R0, 0x80, R17, 0xf8, !PT ;  /* 0x0000008000007812 */ /* 0x000fce00078ef811 */
.L_x_3394:
[----:B------:R-:W-:Y:S01]  /*35b0*/  STG.E.U8 desc[UR36][R2.64], R0 ;  /* 0x0000000002007986 */ /* 0x000fe2000c101124 */
[----:B------:R-:W-:Y:S05]  /*35c0*/  EXIT ;  /* 0x000000000000794d */ /* 0x000fea0003800000 */
.L_x_3389:
        /* <DEDUP_REMOVED lines=18> */
.L_x_3398:
[----:B------:R-:W-:Y:S01]  /*36f0*/  STG.E.U8 desc[UR36][R2.64], R0 ;  /* 0x0000000002007986 */ /* 0x000fe2000c101124 */
[----:B------:R-:W-:Y:S05]  /*3700*/  EXIT ;  /* 0x000000000000794d */ /* 0x000fea0003800000 */
.L_x_3397:
[----:B------:R-:W-:-:S06]  /*3710*/  IMAD.U32 R4, R17, 0x10000, RZ ;  /* 0x0001000011047824 */ /* 0x000fcc00078e00ff */
[----:B------:R-:W0:Y:S02]  /*3720*/  F2I.U64.TRUNC R4, R4 ;  /* 0x0000000400047311 */ /* 0x000e24000020d800 */
[----:B0-----:R-:W-:Y:S01]  /*3730*/  STG.E.64 desc[UR36][R2.64], R4 ;  /* 0x0000000402007986 */ /* 0x001fe2000c101b24 */
[----:B------:R-:W-:Y:S05]  /*3740*/  EXIT ;  /* 0x000000000000794d */ /* 0x000fea0003800000 */
.L_x_3396:
[----:B------:R-:W-:-:S06]  /*3750*/  IMAD.U32 R17, R17, 0x10000, RZ ;  /* 0x0001000011117824 */ /* 0x000fcc00078e00ff */
[----:B------:R-:W0:Y:S02]  /*3760*/  F2I.FTZ.U32.TRUNC.NTZ R17, R17 ;  /* 0x0000001100117305 */ /* 0x000e24000021f000 */
[----:B0-----:R-:W-:Y:S01]  /*3770*/  STG.E desc[UR36][R2.64], R17 ;  /* 0x0000001102007986 */ /* 0x001fe2000c101924 */
[----:B------:R-:W-:Y:S05]  /*3780*/  EXIT ;  /* 0x000000000000794d */ /* 0x000fea0003800000 */
.L_x_3388:
        /* <DEDUP_REMOVED lines=11> */
.L_x_3400:
[----:B------:R-:W-:Y:S01]  /*3840*/  IMAD.U32 R17, R17, 0x10000, RZ ;  /* 0x0001000011117824 */ /* 0x000fe200078e00ff */
[----:B------:R-:W-:-:S03]  /*3850*/  CS2R R6, SRZ ;  /* 0x0000000000067805 */ /* 0x000fc6000001ff00 */
[----:B------:R-:W-:-:S06]  /*3860*/  FMUL.FTZ R4, R17, 1 ;  /* 0x3f80000011047820 */ /* 0x000fcc0000410000 */
[----:B------:R-:W0:Y:S02]  /*3870*/  F2F.F64.F32 R4, R4 ;  /* 0x0000000400047310 */ /* 0x000e240000201800 */
[----:B0-----:R-:W-:Y:S01]  /*3880*/  STG.E.128 desc[UR36][R2.64], R4 ;  /* 0x0000000402007986 */ /* 0x001fe2000c101d24 */
[----:B------:R-:W-:Y:S05]  /*3890*/  EXIT ;  /* 0x000000000000794d */ /* 0x000fea0003800000 */
.L_x_3399:
[----:B------:R-:W-:-:S09]  /*38a0*/  UISETP.NE.AND UP0, UPT, UR4, 0xf, UPT ;  /* 0x0000000f0400788c */ /* 0x000fd2000bf05270 */
[----:B------:R-:W-:Y:S05]  /*38b0*/  BRA.U !UP0, `(.L_x_3401) ;  /* 0x0000000108d87547 */ /* 0x000fea000b800000 */
[----:B------:R-:W-:-:S09]  /*38c0*/  UISETP.NE.AND UP0, UPT, UR4, 0x17, UPT ;  /* 0x000000170400788c */ /* 0x000fd2000bf05270 */
[----:B------:R-:W-:Y:S05]  /*38d0*/  BRA.U !UP0, `(.L_x_3402) ;  /* 0x0000000108887547 */ /* 0x000fea000b800000 */
[----:B------:R-:W-:-:S09]  /*38e0*/  UISETP.NE.AND UP0, UPT, UR4, 0x18, UPT ;  /* 0x000000180400788c */ /* 0x000fd2000bf05270 */
[----:B------:R-:W-:Y:S05]  /*38f0*/  BRA.U !UP0, `(.L_x_3403) ;  /* 0x0000000108447547 */ /* 0x000fea000b800000 */
.L_x_3381:
        /* <DEDUP_REMOVED lines=16> */
.L_x_3404:
[----:B------:R-:W-:Y:S05]  /*3a00*/  EXIT ;  /* 0x000000000000794d */ /* 0x000fea0003800000 */
.L_x_3403:
        /* <DEDUP_REMOVED lines=12> */
.L_x_3405:
[----:B------:R-:W-:-:S05]  /*3ad0*/  LOP3.LUT R5, R0, 0x80, R5, 0xf8, !PT ;  /* 0x0000008000057812 */ /* 0x000fca00078ef805 */
[----:B------:R-:W-:Y:S01]  /*3ae0*/  STG.E.U8 desc[UR36][R2.64], R5 ;  /* 0x0000000502007986 */ /* 0x000fe2000c101124 */
[----:B------:R-:W-:Y:S05]  /*3af0*/  EXIT ;  /* 0x000000000000794d */ /* 0x000fea0003800000 */
.L_x_3402:
        /* <DEDUP_REMOVED lines=11> */
.L_x_3406:
[----:B------:R-:W-:Y:S01]  /*3bb0*/  IMAD.MOV.U32 R0, RZ, RZ, 0x7f ;  /* 0x0000007fff007424 */ /* 0x000fe200078e00ff */
[----:B------:R-:W-:-:S04]  /*3bc0*/  ISETP.GT.U32.AND P0, PT, R4, 0x7f800000, PT ;  /* 0x7f8000000400780c */ /* 0x000fc80003f04070 */
[----:B------:R-:W-:-:S09]  /*3bd0*/  SEL R0, R0, 0x7c, P0 ;  /* 0x0000007c00007807 */ /* 0x000fd20000000000 */
.L_x_3407:
[----:B------:R-:W-:-:S04]  /*3be0*/  SHF.R.U32.HI R5, RZ, 0x18, R17 ;  /* 0x00000018ff057819 */ /* 0x000fc80000011611 */
[----:B------:R-:W-:-:S05]  /*3bf0*/  LOP3.LUT R5, R0, 0x80, R5, 0xf8, !PT ;  /* 0x0000008000057812 */ /* 0x000fca00078ef805 */
[----:B------:R-:W-:Y:S01]  /*3c00*/  STG.E.U8 desc[UR36][R2.64], R5 ;  /* 0x0000000502007986 */ /* 0x000fe2000c101124 */
[----:B------:R-:W-:Y:S05]  /*3c10*/  EXIT ;  /* 0x000000000000794d */ /* 0x000fea0003800000 */
.L_x_3401:
[----:B------:R-:W0:Y:S02]  /*3c20*/  LDC.U16 R5, c[0x0][0x384] ;  /* 0x0000e100ff057b82 */ /* 0x000e240000000400 */
[----:B0-----:R-:W-:Y:S01]  /*3c30*/  STG.E.U16 desc[UR36][R2.64], R5 ;  /* 0x0000000502007986 */ /* 0x001fe2000c101524 */
[----:B------:R-:W-:Y:S05]  /*3c40*/  EXIT ;  /* 0x000000000000794d */ /* 0x000fea0003800000 */
.L_x_3408:
        /* <DEDUP_REMOVED lines=11> */
.L_x_7324:


//--------------------- .text._ZN2at6native18elementwise_kernelILi128ELi4EZNS0_22gpu_kernel_impl_nocastINS0_11FillFunctorIN3c108BFloat16EEEEEvRNS_18TensorIteratorBaseERKT_EUliE_EEviT1_ --------------------------
	.section	.text._ZN2at6native18elementwise_kernelILi128ELi4EZNS0_22gpu_kernel_impl_nocastINS0_11FillFunctorIN3c108BFloat16EEEEEvRNS_18TensorIteratorBaseERKT_EUliE_EEviT1_,"ax",@progbits
	.align	128
        .global         _ZN2at6native18elementwise_kernelILi128ELi4EZNS0_22gpu_kernel_impl_nocastINS0_11FillFunctorIN3c108BFloat16EEEEEvRNS_18TensorIteratorBaseERKT_EUliE_EEviT1_
        .type           _ZN2at6native18elementwise_kernelILi128ELi4EZNS0_22gpu_kernel_impl_nocastINS0_11FillFunctorIN3c108BFloat16EEEEEvRNS_18TensorIteratorBaseERKT_EUliE_EEviT1_,@function
        .size           _ZN2at6native18elementwise_kernelILi128ELi4EZNS0_22gpu_kernel_impl_nocastINS0_11FillFunctorIN3c108BFloat16EEEEEvRNS_18TensorIteratorBaseERKT_EUliE_EEviT1_,(.L_x_7325 - _ZN2at6native18elementwise_kernelILi128ELi4EZNS0_22gpu_kernel_impl_nocastINS0_11FillFunctorIN3c108BFloat16EEEEEvRNS_18TensorIteratorBaseERKT_EUliE_EEviT1_)
        .other          _ZN2at6native18elementwise_kernelILi128ELi4EZNS0_22gpu_kernel_impl_nocastINS0_11FillFunctorIN3c108BFloat16EEEEEvRNS_18TensorIteratorBaseERKT_EUliE_EEviT1_,@"STO_CUDA_ENTRY STV_DEFAULT"
_ZN2at6native18elementwise_kernelILi128ELi4EZNS0_22gpu_kernel_impl_nocastINS0_11FillFunctorIN3c108BFloat16EEEEEvRNS_18TensorIteratorBaseERKT_EUliE_EEviT1_:
.text._ZN2at6native18elementwise_kernelILi128ELi4EZNS0_22gpu_kernel_impl_nocastINS0_11FillFunctorIN3c108BFloat16EEEEEvRNS_18TensorIteratorBaseERKT_EUliE_EEviT1_:
        /* <DEDUP_REMOVED lines=16> */
.L_x_3409:
        /* <DEDUP_REMOVED lines=282> */
.L_x_3413:
        /* <DEDUP_REMOVED lines=282> */
.L_x_3415:
[----:B------:R-:W0:Y:S01]  /*2440*/  LDCU.64 UR10, c[0x0][0x520] ;  /* 0x0000a400ff0a77ac */ /* 0x000e220008000a00 */
[----:B------:R-:W1:Y:S01]  /*2450*/  LDC.U16 R7, c[0x0][0x528] ;  /* 0x00014a00ff077b82 */ /* 0x000e620000000400 */
[----:B------:R-:W-:Y:S02]  /*2460*/  IADD3 R3, PT, PT, R3, 0x80, RZ ;  /* 0x0000008003037810 */ /* 0x000fe40007ffe0ff */
[----:B0-----:R-:W-:-:S04]  /*2470*/  IADD3 R4, P0, PT, R0, UR10, RZ ;  /* 0x0000000a00047c10 */ /* 0x001fc8000ff1e0ff */
[----:B------:R-:W-:-:S05]  /*2480*/  IADD3.X R5, PT, PT, RZ, UR11, RZ, P0, !PT ;  /* 0x0000000bff057c10 */ /* 0x000fca00087fe4ff */
[----:B-1----:R0:W-:Y:S04]  /*2490*/  STG.E.U16 desc[UR6][R4.64], R7 ;  /* 0x0000000704007986 */ /* 0x0021e8000c101506 */
.L_x_3412:
[----:B------:R-:W-:-:S13]  /*24a0*/  ISETP.GE.AND P0, PT, R3, UR8, PT ;  /* 0x0000000803007c0c */ /* 0x000fda000bf06270 */
[----:B------:R-:W-:Y:S05]  /*24b0*/  @P0 BREAK.RELIABLE B1 ;  /* 0x0000000000010942 */ /* 0x000fea0003800100 */
[----:B------:R-:W-:Y:S05]  /*24c0*/  @P0 BRA `(.L_x_3414) ;  /* 0x0000001000600947 */ /* 0x000fea0003800000 */
[----:B------:R-:W-:Y:S05]  /*24d0*/  BSYNC.RELIABLE B1 ;  /* 0x0000000000017941 */ /* 0x000fea0003800100 */
.L_x_3411:
        /* <DEDUP_REMOVED lines=273> */
.L_x_3416:
[----:B------:R-:W0:Y:S01]  /*35f0*/  LDCU.64 UR10, c[0x0][0x520] ;  /* 0x0000a400ff0a77ac */ /* 0x000e220008000a00 */
[----:B------:R-:W1:Y:S01]  /*3600*/  LDC.U16 R7, c[0x0][0x528] ;  /* 0x00014a00ff077b82 */ /* 0x000e620000000400 */
[----:B------:R-:W-:Y:S02]  /*3610*/  IADD3 R3, PT, PT, R3, 0x80, RZ ;  /* 0x0000008003037810 */ /* 0x000fe40007ffe0ff */
[----:B0-----:R-:W-:-:S04]  /*3620*/  IADD3 R4, P0, PT, R0, UR10, RZ ;  /* 0x0000000a00047c10 */ /* 0x001fc8000ff1e0ff */
[----:B------:R-:W-:-:S05]  /*3630*/  IADD3.X R5, PT, PT, RZ, UR11, RZ, P0, !PT ;  /* 0x0000000bff057c10 */ /* 0x000fca00087fe4ff */
[----:B-1----:R1:W-:Y:S04]  /*3640*/  STG.E.U16 desc[UR6][R4.64], R7 ;  /* 0x0000000704007986 */ /* 0x0023e8000c101506 */
.L_x_3414:
[----:B------:R-:W-:Y:S05]  /*3650*/  BSYNC.RECONVERGENT B0 ;  /* 0x0000000000007941 */ /* 0x000fea0003800200 */
.L_x_3410:
        /* <DEDUP_REMOVED lines=276> */
.L_x_3417:
[----:B------:R-:W0:Y:S01]  /*47a0*/  LDCU.64 UR8, c[0x0][0x520] ;  /* 0x0000a400ff0877ac */ /* 0x000e220008000a00 */
[----:B------:R-:W1:Y:S01]  /*47b0*/  LDC.U16 R5, c[0x0][0x528] ;  /* 0x00014a00ff057b82 */ /* 0x000e620000000400 */
[----:B0-----:R-:W-:-:S04]  /*47c0*/  IADD3 R2, P0, PT, R0, UR8, RZ ;  /* 0x0000000800027c10 */ /* 0x001fc8000ff1e0ff */
[----:B------:R-:W-:-:S05]  /*47d0*/  IADD3.X R3, PT, PT, RZ, UR9, RZ, P0, !PT ;  /* 0x00000009ff037c10 */ /* 0x000fca00087fe4ff */
[----:B-1----:R-:W-:Y:S01]  /*47e0*/  STG.E.U16 desc[UR6][R2.64], R5 ;  /* 0x0000000502007986 */ /* 0x002fe2000c101506 */
[----:B------:R-:W-:Y:S05]  /*47f0*/  EXIT ;  /* 0x000000000000794d */ /* 0x000fea0003800000 */
.L_x_3418:
        /* <DEDUP_REMOVED lines=16> */
.L_x_7325:


//--------------------- .text._ZN2at6native27unrolled_elementwise_kernelINS0_11FillFunctorIN3c108BFloat16EEESt5arrayIPcLm1EELi4E23TrivialOffsetCalculatorILi0EjES9_ILi1EjENS0_6memory15LoadWithoutCastENSC_16StoreWithoutCastEEEviT_T0_T2_T3_T4_T5_ --------------------------
	.section	.text._ZN2at6native27unrolled_elementwise_kernelINS0_11FillFunctorIN3c108BFloat16EEESt5arrayIPcLm1EELi4E23TrivialOffsetCalculatorILi0EjES9_ILi1EjENS0_6memory15LoadWithoutCastENSC_16StoreWithoutCastEEEviT_T0_T2_T3_T4_T5_,"ax",@progbits
	.align	128
        .global         _ZN2at6native27unrolled_elementwise_kernelINS0_11FillFunctorIN3c108BFloat16EEESt5arrayIPcLm1EELi4E23TrivialOffsetCalculatorILi0EjES9_ILi1EjENS0_6memory15LoadWithoutCastENSC_16StoreWithoutCastEEEviT_T0_T2_T3_T4_T5_
        .type           _ZN2at6native27unrolled_elementwise_kernelINS0_11FillFunctorIN3c108BFloat16EEESt5arrayIPcLm1EELi4E23TrivialOffsetCalculatorILi0EjES9_ILi1EjENS0_6memory15LoadWithoutCastENSC_16StoreWithoutCastEEEviT_T0_T2_T3_T4_T5_,@function
        .size           _ZN2at6native27unrolled_elementwise_kernelINS0_11FillFunctorIN3c108BFloat16EEESt5arrayIPcLm1EELi4E23TrivialOffsetCalculatorILi0EjES9_ILi1EjENS0_6memory15LoadWithoutCastENSC_16StoreWithoutCastEEEviT_T0_T2_T3_T4_T5_,(.L_x_7326 - _ZN2at6native27unrolled_elementwise_kernelINS0_11FillFunctorIN3c108BFloat16EEESt5arrayIPcLm1EELi4E23TrivialOffsetCalculatorILi0EjES9_ILi1EjENS0_6memory15LoadWithoutCastENSC_16StoreWithoutCastEEEviT_T0_T2_T3_T4_T5_)
        .other          _ZN2at6native27unrolled_elementwise_kernelINS0_11FillFunctorIN3c108BFloat16EEESt5arrayIPcLm1EELi4E23TrivialOffsetCalculatorILi0EjES9_ILi1EjENS0_6memory15LoadWithoutCastENSC_16StoreWithoutCastEEEviT_T0_T2_T3_T4_T5_,@"STO_CUDA_ENTRY STV_DEFAULT"
_ZN2at6native27unrolled_elementwise_kernelINS0_11FillFunctorIN3c108BFloat16EEESt5arrayIPcLm1EELi4E23TrivialOffsetCalculatorILi0EjES9_ILi1EjENS0_6memory15LoadWithoutCastENSC_16StoreWithoutCastEEEviT_T0_T2_T3_T4_T5_:
.text._ZN2at6native27unrolled_elementwise_kernelINS0_11FillFunctorIN3c108BFloat16EEESt5arrayIPcLm1EELi4E23TrivialOffsetCalculatorILi0EjES9_ILi1EjENS0_6memory15LoadWithoutCastENSC_16StoreWithoutCastEEEviT_T0_T2_T3_T4_T5_:
        /* <DEDUP_REMOVED lines=28> */
.L_x_3420:
[----:B------:R-:W-:Y:S05]  /*01c0*/  BSYNC.RECONVERGENT B0 ;  /* 0x0000000000007941 */ /* 0x000fea0003800200 */
.L_x_3419:
        /* <DEDUP_REMOVED lines=8> */
.L_x_3421:
        /* <DEDUP_REMOVED lines=11> */
.L_x_7326:


//--------------------- .text._ZN2at6native29vectorized_elementwise_kernelILi2ENS0_11FillFunctorIN3c108BFloat16EEESt5arrayIPcLm1EEEEviT0_T1_ --------------------------
	.section	.text._ZN2at6native29vectorized_elementwise_kernelILi2ENS0_11FillFunctorIN3c108BFloat16EEESt5arrayIPcLm1EEEEviT0_T1_,"ax",@progbits
	.align	128
        .global         _ZN2at6native29vectorized_elementwise_kernelILi2ENS0_11FillFunctorIN3c108BFloat16EEESt5arrayIPcLm1EEEEviT0_T1_
        .type           _ZN2at6native29vectorized_elementwise_kernelILi2ENS0_11FillFunctorIN3c108BFloat16EEESt5arrayIPcLm1EEEEviT0_T1_,@function
        .size           _ZN2at6native29vectorized_elementwise_kernelILi2ENS0_11FillFunctorIN3c108BFloat16EEESt5arrayIPcLm1EEEEviT0_T1_,(.L_x_7327 - _ZN2at6native29vectorized_elementwise_kernelILi2ENS0_11FillFunctorIN3c108BFloat16EEESt5arrayIPcLm1EEEEviT0_T1_)
        .other          _ZN2at6native29vectorized_elementwise_kernelILi2ENS0_11FillFunctorIN3c108BFloat16EEESt5arrayIPcLm1EEEEviT0_T1_,@"STO_CUDA_ENTRY STV_DEFAULT"
_ZN2at6native29vectorized_elementwise_kernelILi2ENS0_11FillFunctorIN3c108BFloat16EEESt5arrayIPcLm1EEEEviT0_T1_:
.text._ZN2at6native29vectorized_elementwise_kernelILi2ENS0_11FillFunctorIN3c108BFloat16EEESt5arrayIPcLm1EEEEviT0_T1_:
        /* <DEDUP_REMOVED lines=35> */
.L_x_3425:
        /* <DEDUP_REMOVED lines=8> */
.L_x_3426:
        /* <DEDUP_REMOVED lines=8> */
.L_x_3427:
        /* <DEDUP_REMOVED lines=9> */
.L_x_3428:
[----:B------:R-:W-:Y:S05]  /*03c0*/  BSYNC.RELIABLE B1 ;  /* 0x0000000000017941 */ /* 0x000fea0003800100 */
.L_x_3424:
[----:B------:R-:W-:-:S13]  /*03d0*/  ISETP.GE.U32.AND P0, PT, R3, R2, PT ;  /* 0x000000020300720c */ /* 0x000fda0003f06070 */
[----:B012---:R-:W0:Y:S01]  /*03e0*/  @!P0 LDC.64 R4, c[0x0][0x388] ;  /* 0x0000e200ff048b82 */ /* 0x007e220000000a00 */
[----:B------:R-:W-:Y:S01]  /*03f0*/  @!P0 IMAD.IADD R7, R0, 0x1, R3 ;  /* 0x0000000100078824 */ /* 0x000fe200078e0203 */
[----:B------:R-:W-:-:S06]  /*0400*/  @!P0 IADD3 R3, PT, PT, R3, 0x80, RZ ;  /* 0x0000008003038810 */ /* 0x000fcc0007ffe0ff */
[----:B------:R-:W1:Y:S01]  /*0410*/  @!P0 LDC.U16 R9, c[0x0][0x384] ;  /* 0x0000e100ff098b82 */ /* 0x000e620000000400 */
[----:B0-----:R-:W-:-:S05]  /*0420*/  @!P0 IMAD.WIDE.U32 R4, R7, 0x2, R4 ;  /* 0x0000000207048825 */ /* 0x001fca00078e0004 */
[----:B-1----:R2:W-:Y:S02]  /*0430*/  @!P0 STG.E.U16 desc[UR4][R4.64], R9 ;  /* 0x0000000904008986 */ /* 0x0025e4000c101504 */
.L_x_3429:
[----:B------:R-:W-:Y:S05]  /*0440*/  BSYNC.RECONVERGENT B0 ;  /* 0x0000000000007941 */ /* 0x000fea0003800200 */
.L_x_3423:
        /* <DEDUP_REMOVED lines=9> */
.L_x_3422:
        /* <DEDUP_REMOVED lines=13> */
.L_x_3430:
        /* <DEDUP_REMOVED lines=13> */
.L_x_7327:


//--------------------- .text._ZN2at6native29vectorized_elementwise_kernelILi4ENS0_11FillFunctorIN3c108BFloat16EEESt5arrayIPcLm1EEEEviT0_T1_ --------------------------
	.section	.text._ZN2at6native29vectorized_elementwise_kernelILi4ENS0_11FillFunctorIN3c108BFloat16EEESt5arrayIPcLm1EEEEviT0_T1_,"ax",@progbits
	.align	128
        .global         _ZN2at6native29vectorized_elementwise_kernelILi4ENS0_11FillFunctorIN3c108BFloat16EEESt5arrayIPcLm1EEEEviT0_T1_
        .type           _ZN2at6native29vectorized_elementwise_kernelILi4ENS0_11FillFunctorIN3c108BFloat16EEESt5arrayIPcLm1EEEEviT0_T1_,@function
        .size           _ZN2at6native29vectorized_elementwise_kernelILi4ENS0_11FillFunctorIN3c108BFloat16EEESt5arrayIPcLm1EEEEviT0_T1_,(.L_x_7328 - _ZN2at6native29vectorized_elementwise_kernelILi4ENS0_11FillFunctorIN3c108BFloat16EEESt5arrayIPcLm1EEEEviT0_T1_)
        .other          _ZN2at6native29vectorized_elementwise_kernelILi4ENS0_11FillFunctorIN3c108BFloat16EEESt5arrayIPcLm1EEEEviT0_T1_,@"STO_CUDA_ENTRY STV_DEFAULT"
_ZN2at6native29vectorized_elementwise_kernelILi4ENS0_11FillFunctorIN3c108BFloat16EEESt5arrayIPcLm1EEEEviT0_T1_:
.text._ZN2at6native29vectorized_elementwise_kernelILi4ENS0_11FillFunctorIN3c108BFloat16EEESt5arrayIPcLm1EEEEviT0_T1_:
        /* <DEDUP_REMOVED lines=35> */
.L_x_3434:
        /* <DEDUP_REMOVED lines=8> */
.L_x_3435:
        /* <DEDUP_REMOVED lines=8> */
.L_x_3436:
        /* <DEDUP_REMOVED lines=9> */
.L_x_3437:
[----:B------:R-:W-:Y:S05]  /*03c0*/  BSYNC.RELIABLE B1 ;  /* 0x0000000000017941 */ /* 0x000fea0003800100 */
.L_x_3433:
[----:B------:R-:W-:-:S13]  /*03d0*/  ISETP.GE.U32.AND P0, PT, R3, R2, PT ;  /* 0x000000020300720c */ /* 0x000fda0003f06070 */
[----:B012---:R-:W0:Y:S01]  /*03e0*/  @!P0 LDC.64 R4, c[0x0][0x388] ;  /* 0x0000e200ff048b82 */ /* 0x007e220000000a00 */
[----:B------:R-:W-:Y:S01]  /*03f0*/  @!P0 IADD3 R7, PT, PT, R0, R3, RZ ;  /* 0x0000000300078210 */ /* 0x000fe20007ffe0ff */
[----:B------:R-:W-:-:S06]  /*0400*/  @!P0 VIADD R3, R3, 0x80 ;  /* 0x0000008003038836 */ /* 0x000fcc0000000000 */
[----:B------:R-:W1:Y:S01]  /*0410*/  @!P0 LDC.U16 R9, c[0x0][0x384] ;  /* 0x0000e100ff098b82 */ /* 0x000e620000000400 */
[----:B0-----:R-:W-:-:S05]  /*0420*/  @!P0 IMAD.WIDE.U32 R4, R7, 0x2, R4 ;  /* 0x0000000207048825 */ /* 0x001fca00078e0004 */
[----:B-1----:R2:W-:Y:S02]  /*0430*/  @!P0 STG.E.U16 desc[UR4][R4.64], R9 ;  /* 0x0000000904008986 */ /* 0x0025e4000c101504 */
.L_x_3438:
[----:B------:R-:W-:Y:S05]  /*0440*/  BSYNC.RECONVERGENT B0 ;  /* 0x0000000000007941 */ /* 0x000fea0003800200 */
.L_x_3432:
        /* <DEDUP_REMOVED lines=9> */
.L_x_3431:
        /* <DEDUP_REMOVED lines=14> */
.L_x_3439:
        /* <DEDUP_REMOVED lines=12> */
.L_x_7328:


//--------------------- .text._ZN2at6native29vectorized_elementwise_kernelILi8ENS0_11FillFunctorIN3c108BFloat16EEESt5arrayIPcLm1EEEEviT0_T1_ --------------------------
	.section	.text._ZN2at6native29vectorized_elementwise_kernelILi8ENS0_11FillFunctorIN3c108BFloat16EEESt5arrayIPcLm1EEEEviT0_T1_,"ax",@progbits
	.align	128
        .global         _ZN2at6native29vectorized_elementwise_kernelILi8ENS0_11FillFunctorIN3c108BFloat16EEESt5arrayIPcLm1EEEEviT0_T1_
        .type           _ZN2at6native29vectorized_elementwise_kernelILi8ENS0_11FillFunctorIN3c108BFloat16EEESt5arrayIPcLm1EEEEviT0_T1_,@function
        .size           _ZN2at6native29vectorized_elementwise_kernelILi8ENS0_11FillFunctorIN3c108BFloat16EEESt5arrayIPcLm1EEEEviT0_T1_,(.L_x_7329 - _ZN2at6native29vectorized_elementwise_kernelILi8ENS0_11FillFunctorIN3c108BFloat16EEESt5arrayIPcLm1EEEEviT0_T1_)
        .other          _ZN2at6native29vectorized_elementwise_kernelILi8ENS0_11FillFunctorIN3c108BFloat16EEESt5arrayIPcLm1EEEEviT0_T1_,@"STO_CUDA_ENTRY STV_DEFAULT"
_ZN2at6native29vectorized_elementwise_kernelILi8ENS0_11FillFunctorIN3c108BFloat16EEESt5arrayIPcLm1EEEEviT0_T1_:
.text._ZN2at6native29vectorized_elementwise_kernelILi8ENS0_11FillFunctorIN3c108BFloat16EEESt5arrayIPcLm1EEEEviT0_T1_:
        /* <DEDUP_REMOVED lines=35> */
.L_x_3443:
        /* <DEDUP_REMOVED lines=8> */
.L_x_3444:
        /* <DEDUP_REMOVED lines=8> */
.L_x_3445:
        /* <DEDUP_REMOVED lines=9> */
.L_x_3446:
[----:B------:R-:W-:Y:S05]  /*03c0*/  BSYNC.RELIABLE B1 ;  /* 0x0000000000017941 */ /* 0x000fea0003800100 */
.L_x_3442:
[----:B------:R-:W-:-:S13]  /*03d0*/  ISETP.GE.U32.AND P0, PT, R3, R2, PT ;  /* 0x000000020300720c */ /* 0x000fda0003f06070 */
[----:B012---:R-:W0:Y:S01]  /*03e0*/  @!P0 LDC.64 R4, c[0x0][0x388] ;  /* 0x0000e200ff048b82 */ /* 0x007e220000000a00 */
[----:B------:R-:W-:Y:S01]  /*03f0*/  @!P0 IADD3 R7, PT, PT, R0, R3, RZ ;  /* 0x0000000300078210 */ /* 0x000fe20007ffe0ff */
[----:B------:R-:W-:-:S06]  /*0400*/  @!P0 VIADD R3, R3, 0x80 ;  /* 0x0000008003038836 */ /* 0x000fcc0000000000 */
[----:B------:R-:W1:Y:S01]  /*0410*/  @!P0 LDC.U16 R9, c[0x0][0x384] ;  /* 0x0000e100ff098b82 */ /* 0x000e620000000400 */
[----:B0-----:R-:W-:-:S05]  /*0420*/  @!P0 IMAD.WIDE.U32 R4, R7, 0x2, R4 ;  /* 0x0000000207048825 */ /* 0x001fca00078e0004 */
[----:B-1----:R2:W-:Y:S02]  /*0430*/  @!P0 STG.E.U16 desc[UR4][R4.64], R9 ;  /* 0x0000000904008986 */ /* 0x0025e4000c101504 */
.L_x_3447:
[----:B------:R-:W-:Y:S05]  /*0440*/  BSYNC.RECONVERGENT B0 ;  /* 0x0000000000007941 */ /* 0x000fea0003800200 */
.L_x_3441:
        /* <DEDUP_REMOVED lines=9> */
.L_x_3440:
        /* <DEDUP_REMOVED lines=13> */
.L_x_3448:
        /* <DEDUP_REMOVED lines=13> */
.L_x_7329:


//--------------------- .text._ZN2at6native18elementwise_kernelILi128ELi4EZNS0_15gpu_kernel_implINS0_11FillFunctorIN3c104HalfEEEEEvRNS_18TensorIteratorBaseERKT_EUliE_EEviT1_ --------------------------
	.section	.text._ZN2at6native18elementwise_kernelILi128ELi4EZNS0_15gpu_kernel_implINS0_11FillFunctorIN3c104HalfEEEEEvRNS_18TensorIteratorBaseERKT_EUliE_EEviT1_,"ax",@progbits
	.align	128
        .global         _ZN2at6native18elementwise_kernelILi128ELi4EZNS0_15gpu_kernel_implINS0_11FillFunctorIN3c104HalfEEEEEvRNS_18TensorIteratorBaseERKT_EUliE_EEviT1_
        .type           _ZN2at6native18elementwise_kernelILi128ELi4EZNS0_15gpu_kernel_implINS0_11FillFunctorIN3c104HalfEEEEEvRNS_18TensorIteratorBaseERKT_EUliE_EEviT1_,@function
        .size           _ZN2at6native18elementwise_kernelILi128ELi4EZNS0_15gpu_kernel_implINS0_11FillFunctorIN3c104HalfEEEEEvRNS_18TensorIteratorBaseERKT_EUliE_EEviT1_,(.L_x_7330 - _ZN2at6native18elementwise_kernelILi128ELi4EZNS0_15gpu_kernel_implINS0_11FillFunctorIN3c104HalfEEEEEvRNS_18TensorIteratorBaseERKT_EUliE_EEviT1_)
        .other          _ZN2at6native18elementwise_kernelILi128ELi4EZNS0_15gpu_kernel_implINS0_11FillFunctorIN3c104HalfEEEEEvRNS_18TensorIteratorBaseERKT_EUliE_EEviT1_,@"STO_CUDA_ENTRY STV_DEFAULT"
_ZN2at6native18elementwise_kernelILi128ELi4EZNS0_15gpu_kernel_implINS0_11FillFunctorIN3c104HalfEEEEEvRNS_18TensorIteratorBaseERKT_EUliE_EEviT1_:
.text._ZN2at6native18elementwise_kernelILi128ELi4EZNS0_15gpu_kernel_implINS0_11FillFunctorIN3c104HalfEEEEEvRNS_18TensorIteratorBaseERKT_EUliE_EEviT1_:
[----:B------:R-:W0:Y:S01]  /*0000*/  LDC R1, c[0x0][0x37c] ;  /* 0x0000df00ff017b82 */ /* 0x000e220000000800 */
[----:B------:R-:W1:Y:S07]  /*0010*/  S2R R17, SR_TID.X ;  /* 0x0000000000117919 */ /* 0x000e6e0000002100 */
[----:B------:R-:W2:Y:S01]  /*0020*/  S2UR UR4, SR_CTAID.X ;  /* 0x00000000000479c3 */ /* 0x000ea20000002500 */
[----:B------:R-:W3:Y:S01]  /*0030*/  LDCU UR38, c[0x0][0x388] ;  /* 0x00007100ff2677ac */ /* 0x000ee20008000800 */
[----:B------:R-:W4:Y:S01]  /*0040*/  LDCU.64 UR36, c[0x0][0x358] ;  /* 0x00006b00ff2477ac */ /* 0x000f220008000a00 */
[----:B------:R-:W5:Y:S01]  /*0050*/  LDCU.U8 UR40, c[0x0][0x52a] ;  /* 0x0000a540ff2877ac */ /* 0x000f620008000000 */
[----:B---3--:R-:W-:-:S02]  /*0060*/  UISETP.NE.AND UP0, UPT, UR38, URZ, UPT ;  /* 0x000000ff2600728c */ /* 0x008fc4000bf05270 */
[----:B--2---:R-:W-:-:S06]  /*0070*/  USHF.L.U32 UR4, UR4, 0x9, URZ ;  /* 0x0000000904047899 */ /* 0x004fcc00080006ff */
[----:B-1----:R-:W-:Y:S01]  /*0080*/  LOP3.LUT R17, R17, UR4, RZ, 0xfc, !PT ;  /* 0x0000000411117c12 */ /* 0x002fe2000f8efcff */
[----:B----45:R-:W-:Y:S06]  /*0090*/  BRA.U UP0, `(.L_x_3449) ;  /* 0x0000004500387547 */ /* 0x030fec000b800000 */
[----:B------:R-:W1:Y:S01]  /*00a0*/  LDCU UR4, c[0x0][0x380] ;  /* 0x00007000ff0477ac */ /* 0x000e620008000800 */
[----:B------:R-:W-:Y:S01]  /*00b0*/  BSSY.RECONVERGENT B6, `(.L_x_3450) ;  /* 0x0000112000067945 */ /* 0x000fe20003800200 */
[----:B-1----:R-:W-:-:S13]  /*00c0*/  ISETP.GE.AND P0, PT, R17, UR4, PT ;  /* 0x0000000411007c0c */ /* 0x002fda000bf06270 */
        /* <DEDUP_REMOVED lines=12> */
[----:B------:R-:W1:Y:S08]  /*0190*/  LDC.U16 R0, c[0x0][0x528] ;  /* 0x00014a00ff007b82 */ /* 0x000e700000000400 */
[----:B------:R-:W2:Y:S01]  /*01a0*/  LDC.64 R2, c[0x0][0x520] ;  /* 0x00014800ff027b82 */ /* 0x000ea20000000a00 */
[----:B-1----:R-:W-:-:S04]  /*01b0*/  HADD2.F32 R0, -RZ, R0.H0_H0 ;  /* 0x20000000ff007230 */ /* 0x002fc80000004100 */
[----:B------:R-:W2:Y:S02]  /*01c0*/  F2I.FTZ.TRUNC.NTZ R5, R0 ;  /* 0x0000000000057305 */ /* 0x000ea4000021f100 */
[----:B--2---:R1:W-:Y:S01]  /*01d0*/  STG.E.U8 desc[UR36][R2.64], R5 ;  /* 0x0000000502007986 */ /* 0x0043e2000c101124 */
[----:B------:R-:W-:Y:S05]  /*01e0*/  BRA `(.L_x_3457) ;  /* 0x0000000c00f47947 */ /* 0x000fea0003800000 */
.L_x_3455:
[----:B------:R-:W1:Y:S08]  /*01f0*/  LDC.U16 R0, c[0x0][0x528] ;  /* 0x00014a00ff007b82 */ /* 0x000e700000000400 */
[----:B------:R-:W2:Y:S01]  /*0200*/  LDC.64 R4, c[0x0][0x520] ;  /* 0x00014800ff047b82 */ /* 0x000ea20000000a00 */
[----:B-1----:R-:W-:-:S04]  /*0210*/  HADD2.F32 R0, -RZ, R0.H0_H0 ;  /* 0x20000000ff007230 */ /* 0x002fc80000004100 */
[----:B------:R-:W2:Y:S02]  /*0220*/  F2I.S64.TRUNC R2, R0 ;  /* 0x0000000000027311 */ /* 0x000ea4000020d900 */
[----:B--2---:R1:W-:Y:S01]  /*0230*/  STG.E.U8 desc[UR36][R4.64], R2 ;  /* 0x0000000204007986 */ /* 0x0043e2000c101124 */
[----:B------:R-:W-:Y:S05]  /*0240*/  BRA `(.L_x_3457) ;  /* 0x0000000c00dc7947 */ /* 0x000fea0003800000 */
.L_x_3454:
[----:B------:R-:W-:-:S09]  /*0250*/  UISETP.NE.AND UP0, UPT, UR4, 0x2, UPT ;  /* 0x000000020400788c */ /* 0x000fd2000bf05270 */
[----:B------:R-:W-:Y:S05]  /*0260*/  BRA.U !UP0, `(.L_x_3458) ;  /* 0x0000000108407547 */ /* 0x000fea000b800000 */
[----:B------:R-:W-:-:S09]  /*0270*/  UISETP.NE.AND UP0, UPT, UR4, 0x3, UPT ;  /* 0x000000030400788c */ /* 0x000fd2000bf05270 */
[----:B------:R-:W-:Y:S05]  /*0280*/  BRA.U !UP0, `(.L_x_3459) ;  /* 0x0000000108207547 */ /* 0x000fea000b800000 */
[----:B------:R-:W-:-:S09]  /*0290*/  UISETP.NE.AND UP0, UPT, UR4, 0x4, UPT ;  /* 0x000000040400788c */ /* 0x000fd2000bf05270 */
[----:B------:R-:W-:Y:S05]  /*02a0*/  BRA.U UP0, `(.L_x_3456) ;  /* 0x0000000900d87547 */ /* 0x000fea000b800000 */
[----:B------:R-:W1:Y:S08]  /*02b0*/  LDC.U16 R0, c[0x0][0x528] ;  /* 0x00014a00ff007b82 */ /* 0x000e700000000400 */
[----:B------:R-:W2:Y:S01]  /*02c0*/  LDC.64 R4, c[0x0][0x520] ;  /* 0x00014800ff047b82 */ /* 0x000ea20000000a00 */
[----:B-1----:R-:W-:-:S04]  /*02d0*/  HADD2.F32 R0, -RZ, R0.H0_H0 ;  /* 0x20000000ff007230 */ /* 0x002fc80000004100 */
[----:B------:R-:W2:Y:S02]  /*02e0*/  F2I.S64.TRUNC R2, R0 ;  /* 0x0000000000027311 */ /* 0x000ea4000020d900 */
[----:B--2---:R1:W-:Y:S01]  /*02f0*/  STG.E.64 desc[UR36][R4.64], R2 ;  /* 0x0000000204007986 */ /* 0x0043e2000c101b24 */
[----:B------:R-:W-:Y:S05]  /*0300*/  BRA `(.L_x_3457) ;  /* 0x0000000c00ac7947 */ /* 0x000fea0003800000 */
.L_x_3459:
[----:B------:R-:W1:Y:S08]  /*0310*/  LDC.U16 R0, c[0x0][0x528] ;  /* 0x00014a00ff007b82 */ /* 0x000e700000000400 */
[----:B------:R-:W2:Y:S01]  /*0320*/  LDC.64 R2, c[0x0][0x520] ;  /* 0x00014800ff027b82 */ /* 0x000ea20000000a00 */
[----:B-1----:R-:W-:-:S04]  /*0330*/  HADD2.F32 R0, -RZ, R0.H0_H0 ;  /* 0x20000000ff007230 */ /* 0x002fc80000004100 */
[----:B------:R-:W2:Y:S02]  /*0340*/  F2I.FTZ.TRUNC.NTZ R5, R0 ;  /* 0x0000000000057305 */ /* 0x000ea4000021f100 */
[----:B--2---:R1:W-:Y:S01]  /*0350*/  STG.E desc[UR36][R2.64], R5 ;  /* 0x0000000502007986 */ /* 0x0043e2000c101924 */
[----:B------:R-:W-:Y:S05]  /*0360*/  BRA `(.L_x_3457) ;  /* 0x0000000c00947947 */ /* 0x000fea0003800000 */
.L_x_3458:
[----:B------:R-:W1:Y:S08]  /*0370*/  LDC.U16 R0, c[0x0][0x528] ;  /* 0x00014a00ff007b82 */ /* 0x000e700000000400 */
[----:B------:R-:W2:Y:S01]  /*0380*/  LDC.64 R2, c[0x0][0x520] ;  /* 0x00014800ff027b82 */ /* 0x000ea20000000a00 */
[----:B-1----:R-:W-:-:S04]  /*0390*/  HADD2.F32 R0, -RZ, R0.H0_H0 ;  /* 0x20000000ff007230 */ /* 0x002fc80000004100 */
[----:B------:R-:W2:Y:S02]  /*03a0*/  F2I.FTZ.TRUNC.NTZ R5, R0 ;  /* 0x0000000000057305 */ /* 0x000ea4000021f100 */
[----:B--2---:R1:W-:Y:S01]  /*03b0*/  STG.E.U16 desc[UR36][R2.64], R5 ;  /* 0x0000000502007986 */ /* 0x0043e2000c101524 */
[----:B------:R-:W-:Y:S05]  /*03c0*/  BRA `(.L_x_3457) ;  /* 0x0000000c007c7947 */ /* 0x000fea0003800000 */
.L_x_3453:
[----:B------:R-:W-:-:S09]  /*03d0*/  UISETP.GT.AND UP0, UPT, UR4, 0x6, UPT ;  /* 0x000000060400788c */ /* 0x000fd2000bf04270 */
[----:B------:R-:W-:Y:S05]  /*03e0*/  BRA.U UP0, `(.L_x_3460) ;  /* 0x0000000100347547 */ /* 0x000fea000b800000 */
[----:B------:R-:W-:-:S09]  /*03f0*/  UISETP.NE.AND UP0, UPT, UR4, 0x5, UPT ;  /* 0x000000050400788c */ /* 0x000fd2000bf05270 */
[----:B------:R-:W-:Y:S05]  /*0400*/  BRA.U !UP0, `(.L_x_3461) ;  /* 0x00000001081c7547 */ /* 0x000fea000b800000 */
[----:B------:R-:W-:-:S09]  /*0410*/  UISETP.NE.AND UP0, UPT, UR4, 0x6, UPT ;  /* 0x000000060400788c */ /* 0x000fd2000bf05270 */
[----:B------:R-:W-:Y:S05]  /*0420*/  BRA.U UP0, `(.L_x_3456) ;  /* 0x0000000900787547 */ /* 0x000fea000b800000 */
[----:B------:R-:W1:Y:S08]  /*0430*/  LDC.U16 R0, c[0x0][0x528] ;  /* 0x00014a00ff007b82 */ /* 0x000e700000000400 */
[----:B------:R-:W2:Y:S01]  /*0440*/  LDC.64 R2, c[0x0][0x520] ;  /* 0x00014800ff027b82 */ /* 0x000ea20000000a00 */
[----:B-1----:R-:W-:-:S05]  /*0450*/  HADD2.F32 R5, -RZ, R0.H0_H0 ;  /* 0x20000000ff057230 */ /* 0x002fca0000004100 */
[----:B--2---:R1:W-:Y:S01]  /*0460*/  STG.E desc[UR36][R2.64], R5 ;  /* 0x0000000502007986 */ /* 0x0043e2000c101924 */
[----:B------:R-:W-:Y:S05]  /*0470*/  BRA `(.L_x_3457) ;  /* 0x0000000c00507947 */ /* 0x000fea0003800000 */
.L_x_3461:
[----:B------:R-:W1:Y:S08]  /*0480*/  LDC.U16 R5, c[0x0][0x528] ;  /* 0x00014a00ff057b82 */ /* 0x000e700000000400 */
[----:B------:R-:W1:Y:S02]  /*0490*/  LDC.64 R2, c[0x0][0x520] ;  /* 0x00014800ff027b82 */ /* 0x000e640000000a00 */
[----:B-1----:R1:W-:Y:S01]  /*04a0*/  STG.E.U16 desc[UR36][R2.64], R5 ;  /* 0x0000000502007986 */ /* 0x0023e2000c101524 */
[----:B------:R-:W-:Y:S05]  /*04b0*/  BRA `(.L_x_3457) ;  /* 0x0000000c00407947 */ /* 0x000fea0003800000 */
.L_x_3460:
[----:B------:R-:W-:-:S09]  /*04c0*/  UISETP.NE.AND UP0, UPT, UR4, 0x7, UPT ;  /* 0x000000070400788c */ /* 0x000fd2000bf05270 */
[----:B------:R-:W-:Y:S05]  /*04d0*/  BRA.U !UP0, `(.L_x_3462) ;  /* 0x0000000108447547 */ /* 0x000fea000b800000 */
[----:B------:R-:W-:-:S09]  /*04e0*/  UISETP.NE.AND UP0, UPT, UR4, 0x8, UPT ;  /* 0x000000080400788c */ /* 0x000fd2000bf05270 */
[----:B------:R-:W-:Y:S05]  /*04f0*/  BRA.U !UP0, `(.L_x_3463) ;  /* 0x0000000108207547 */ /* 0x000fea000b800000 */
[----:B------:R-:W-:-:S09]  /*0500*/  UISETP.NE.AND UP0, UPT, UR4, 0x9, UPT ;  /* 0x000000090400788c */ /* 0x000fd2000bf05270 */
[----:B------:R-:W-:Y:S05]  /*0510*/  BRA.U UP0, `(.L_x_3456) ;  /* 0x00000009003c7547 */ /* 0x000fea000b800000 */
[----:B------:R-:W1:Y:S01]  /*0520*/  LDC.U16 R0, c[0x0][0x528] ;  /* 0x00014a00ff007b82 */ /* 0x000e620000000400 */
[----:B------:R-:W-:-:S07]  /*0530*/  IMAD.MOV.U32 R5, RZ, RZ, RZ ;  /* 0x000000ffff057224 */ /* 0x000fce00078e00ff */
[----:B------:R-:W2:Y:S01]  /*0540*/  LDC.64 R2, c[0x0][0x520] ;  /* 0x00014800ff027b82 */ /* 0x000ea20000000a00 */
[----:B-1----:R-:W-:-:S05]  /*0550*/  HADD2.F32 R4, -RZ, R0.H0_H0 ;  /* 0x20000000ff047230 */ /* 0x002fca0000004100 */
[----:B--2---:R1:W-:Y:S01]  /*0560*/  STG.E.64 desc[UR36][R2.64], R4 ;  /* 0x0000000402007986 */ /* 0x0043e2000c101b24 */
[----:B------:R-:W-:Y:S05]  /*0570*/  BRA `(.L_x_3457) ;  /* 0x0000000c00107947 */ /* 0x000fea0003800000 */
.L_x_3463:
[----:B------:R-:W1:Y:S08]  /*0580*/  LDC.U16 R0, c[0x0][0x528] ;  /* 0x00014a00ff007b82 */ /* 0x000e700000000400 */
[----:B------:R-:W2:Y:S01]  /*0590*/  LDC.64 R2, c[0x0][0x520] ;  /* 0x00014800ff027b82 */ /* 0x000ea20000000a00 */
[----:B-1----:R-:W-:-:S05]  /*05a0*/  HADD2.F32 R0, -RZ, R0.H0_H0 ;  /* 0x20000000ff007230 */ /* 0x002fca0000004100 */
[----:B------:R-:W-:-:S04]  /*05b0*/  F2FP.F16.F32.PACK_AB R0, RZ, R0 ;  /* 0x00000000ff00723e */ /* 0x000fc800000000ff */
[----:B------:R-:W-:-:S05]  /*05c0*/  PRMT R0, R0, 0x5410, RZ ;  /* 0x0000541000007816 */ /* 0x000fca00000000ff */
[----:B--2---:R1:W-:Y:S01]  /*05d0*/  STG.E desc[UR36][R2.64], R0 ;  /* 0x0000000002007986 */ /* 0x0043e2000c101924 */
[----:B------:R-:W-:Y:S05]  /*05e0*/  BRA `(.L_x_3457) ;  /* 0x0000000800f47947 */ /* 0x000fea0003800000 */
.L_x_3462:
[----:B------:R-:W1:Y:S08]  /*05f0*/  LDC.U16 R0, c[0x0][0x528] ;  /* 0x00014a00ff007b82 */ /* 0x000e700000000400 */
[----:B------:R-:W2:Y:S01]  /*0600*/  LDC.64 R4, c[0x0][0x520] ;  /* 0x00014800ff047b82 */ /* 0x000ea20000000a00 */
[----:B-1----:R-:W-:-:S05]  /*0610*/  HADD2.F32 R0, -RZ, R0.H0_H0 ;  /* 0x20000000ff007230 */ /* 0x002fca0000004100 */
[----:B------:R-:W-:-:S06]  /*0620*/  FMUL.FTZ R2, R0, 1 ;  /* 0x3f80000000027820 */ /* 0x000fcc0000410000 */
[----:B------:R-:W2:Y:S02]  /*0630*/  F2F.F64.F32 R2, R2 ;  /* 0x0000000200027310 */ /* 0x000ea40000201800 */
[----:B--2---:R1:W-:Y:S01]  /*0640*/  STG.E.64 desc[UR36][R4.64], R2 ;  /* 0x0000000204007986 */ /* 0x0043e2000c101b24 */
[----:B------:R-:W-:Y:S05]  /*0650*/  BRA `(.L_x_3457) ;  /* 0x0000000800d87947 */ /* 0x000fea0003800000 */
.L_x_3452:
        /* <DEDUP_REMOVED lines=13> */
[----:B------:R-:W2:Y:S02]  /*0730*/  F2I.FTZ.U32.TRUNC.NTZ R5, R0 ;  /* 0x0000000000057305 */ /* 0x000ea4000021f000 */
[----:B--2---:R1:W-:Y:S01]  /*0740*/  STG.E.U16 desc[UR36][R2.64], R5 ;  /* 0x0000000502007986 */ /* 0x0043e2000c101524 */
[----:B------:R-:W-:Y:S05]  /*0750*/  BRA `(.L_x_3457) ;  /* 0x0000000800987947 */ /* 0x000fea0003800000 */
.L_x_3467:
[----:B------:R-:W1:Y:S01]  /*0760*/  LDC.U16 R0, c[0x0][0x528] ;  /* 0x00014a00ff007b82 */ /* 0x000e620000000400 */
[----:B------:R-:W-:Y:S02]  /*0770*/  IMAD.MOV.U32 R4, RZ, RZ, 0x80 ;  /* 0x00000080ff047424 */ /* 0x000fe400078e00ff */
[----:B-1----:R-:W-:-:S05]  /*0780*/  HADD2.F32 R3, -RZ, R0.H0_H0 ;  /* 0x20000000ff037230 */ /* 0x002fca0000004100 */
        /* <DEDUP_REMOVED lines=14> */
.L_x_3469:
[----:B------:R-:W-:-:S04]  /*0870*/  SHF.R.U32.HI R3, RZ, 0x18, R3 ;  /* 0x00000018ff037819 */ /* 0x000fc80000011603 */
[----:B------:R-:W-:-:S04]  /*0880*/  LOP3.LUT R2, R2, 0x80, R3, 0xf8, !PT ;  /* 0x0000008002027812 */ /* 0x000fc800078ef803 */
[----:B------:R-:W-:-:S07]  /*0890*/  PRMT R4, R2, 0x7610, R4 ;  /* 0x0000761002047816 */ /* 0x000fce0000000004 */
.L_x_3468:
[----:B------:R-:W1:Y:S02]  /*08a0*/  LDC.64 R2, c[0x0][0x520] ;  /* 0x00014800ff027b82 */ /* 0x000e640000000a00 */
[----:B-1----:R1:W-:Y:S01]  /*08b0*/  STG.E.U8 desc[UR36][R2.64], R4 ;  /* 0x0000000402007986 */ /* 0x0023e2000c101124 */
[----:B------:R-:W-:Y:S05]  /*08c0*/  BRA `(.L_x_3457) ;  /* 0x00000008003c7947 */ /* 0x000fea0003800000 */
.L_x_3466:
[----:B------:R-:W1:Y:S02]  /*08d0*/  LDC.U16 R0, c[0x0][0x528] ;  /* 0x00014a00ff007b82 */ /* 0x000e640000000400 */
[----:B-1----:R-:W-:Y:S02]  /*08e0*/  HADD2.F32 R3, -RZ, R0.H0_H0 ;  /* 0x20000000ff037230 */ /* 0x002fe40000004100 */
        /* <DEDUP_REMOVED lines=16> */
.L_x_3471:
[----:B------:R-:W-:-:S04]  /*09f0*/  SHF.R.U32.HI R3, RZ, 0x18, R3 ;  /* 0x00000018ff037819 */ /* 0x000fc80000011603 */
[----:B------:R-:W-:-:S07]  /*0a00*/  LOP3.LUT R0, R0, 0x80, R3, 0xf8, !PT ;  /* 0x0000008000007812 */ /* 0x000fce00078ef803 */
.L_x_3470:
[----:B------:R-:W1:Y:S02]  /*0a10*/  LDC.64 R2, c[0x0][0x520] ;  /* 0x00014800ff027b82 */ /* 0x000e640000000a00 */
[----:B-1----:R1:W-:Y:S01]  /*0a20*/  STG.E.U8 desc[UR36][R2.64], R0 ;  /* 0x0000000002007986 */ /* 0x0023e2000c101124 */
[----:B------:R-:W-:Y:S05]  /*0a30*/  BRA `(.L_x_3457) ;  /* 0x0000000400e07947 */ /* 0x000fea0003800000 */
.L_x_3465:
[----:B------:R-:W-:-:S09]  /*0a40*/  UISETP.NE.AND UP0, UPT, UR4, 0x1c, UPT ;  /* 0x0000001c0400788c */ /* 0x000fd2000bf05270 */
[----:B------:R-:W-:Y:S05]  /*0a50*/  BRA.U !UP0, `(.L_x_3472) ;  /* 0x0000000108687547 */ /* 0x000fea000b800000 */
[----:B------:R-:W-:-:S09]  /*0a60*/  UISETP.NE.AND UP0, UPT, UR4, 0x1d, UPT ;  /* 0x0000001d0400788c */ /* 0x000fd2000bf05270 */
[----:B------:R-:W-:Y:S05]  /*0a70*/  BRA.U !UP0, `(.L_x_3473) ;  /* 0x0000000108487547 */ /* 0x000fea000b800000 */
[----:B------:R-:W-:-:S09]  /*0a80*/  UISETP.NE.AND UP0, UPT, UR4, 0x2c, UPT ;  /* 0x0000002c0400788c */ /* 0x000fd2000bf05270 */
[----:B------:R-:W-:Y:S05]  /*0a90*/  BRA.U UP0, `(.L_x_3456) ;  /* 0x0000000100dc7547 */ /* 0x000fea000b800000 */
[----:B------:R-:W1:Y:S01]  /*0aa0*/  LDC.U16 R0, c[0x0][0x528] ;  /* 0x00014a00ff007b82 */ /* 0x000e620000000400 */
[----:B------:R-:W-:-:S07]  /*0ab0*/  IMAD.MOV.U32 R4, RZ, RZ, 0xff ;  /* 0x000000ffff047424 */ /* 0x000fce00078e00ff */
[----:B------:R-:W2:Y:S01]  /*0ac0*/  LDC.64 R2, c[0x0][0x520] ;  /* 0x00014800ff027b82 */ /* 0x000ea20000000a00 */
[----:B-1----:R-:W-:-:S05]  /*0ad0*/  HADD2.F32 R5, -RZ, R0.H0_H0 ;  /* 0x20000000ff057230 */ /* 0x002fca0000004100 */
[----:B------:R-:W-:-:S04]  /*0ae0*/  SHF.R.U32.HI R6, RZ, 0x17, R5 ;  /* 0x00000017ff067819 */ /* 0x000fc80000011605 */
[----:B------:R-:W-:-:S04]  /*0af0*/  LOP3.LUT R0, R6, 0xff, RZ, 0xc0, !PT ;  /* 0x000000ff06007812 */ /* 0x000fc800078ec0ff */
[----:B------:R-:W-:-:S13]  /*0b00*/  ISETP.NE.AND P0, PT, R0, 0xff, PT ;  /* 0x000000ff0000780c */ /* 0x000fda0003f05270 */
[----:B--2---:R-:W-:Y:S05]  /*0b10*/  @!P0 BRA `(.L_x_3474) ;  /* 0x0000000000188947 */ /* 0x004fea0003800000 */
[--C-:B------:R-:W-:Y:S02]  /*0b20*/  SHF.R.U32.HI R4, RZ, 0x16, R5.reuse ;  /* 0x00000016ff047819 */ /* 0x100fe40000011605 */
[----:B------:R-:W-:Y:S02]  /*0b30*/  LOP3.LUT P0, RZ, R0, 0x3fffff, R5, 0xf8, !PT ;  /* 0x003fffff00ff7812 */ /* 0x000fe4000780f805 */
[----:B------:R-:W-:-:S04]  /*0b40*/  LOP3.LUT R4, R4, 0x1, RZ, 0xc0, !PT ;  /* 0x0000000104047812 */ /* 0x000fc800078ec0ff */
[----:B------:R-:W-:Y:S02]  /*0b50*/  ISETP.EQ.U32.AND P0, PT, R4, 0x1, P0 ;  /* 0x000000010400780c */ /* 0x000fe40000702070 */
[----:B------:R-:W-:-:S11]  /*0b60*/  IADD3 R4, PT, PT, R6, 0x1, RZ ;  /* 0x0000000106047810 */ /* 0x000fd60007ffe0ff */
[----:B------:R-:W-:-:S07]  /*0b70*/  @!P0 IMAD.MOV R4, RZ, RZ, R6 ;  /* 0x000000ffff048224 */ /* 0x000fce00078e0206 */
.L_x_3474:
[----:B------:R1:W-:Y:S01]  /*0b80*/  STG.E.U8 desc[UR36][R2.64], R4 ;  /* 0x0000000402007986 */ /* 0x0003e2000c101124 */
[----:B------:R-:W-:Y:S05]  /*0b90*/  BRA `(.L_x_3457) ;  /* 0x0000000400887947 */ /* 0x000fea0003800000 */
.L_x_3473:
[----:B------:R-:W1:Y:S08]  /*0ba0*/  LDC.U16 R0, c[0x0][0x528] ;  /* 0x00014a00ff007b82 */ /* 0x000e700000000400 */
[----:B------:R-:W2:Y:S01]  /*0bb0*/  LDC.64 R4, c[0x0][0x520] ;  /* 0x00014800ff047b82 */ /* 0x000ea20000000a00 */
[----:B-1----:R-:W-:-:S04]  /*0bc0*/  HADD2.F32 R0, -RZ, R0.H0_H0 ;  /* 0x20000000ff007230 */ /* 0x002fc80000004100 */
[----:B------:R-:W2:Y:S02]  /*0bd0*/  F2I.U64.TRUNC R2, R0 ;  /* 0x0000000000027311 */ /* 0x000ea4000020d800 */
[----:B--2---:R1:W-:Y:S01]  /*0be0*/  STG.E.64 desc[UR36][R4.64], R2 ;  /* 0x0000000204007986 */ /* 0x0043e2000c101b24 */
[----:B------:R-:W-:Y:S05]  /*0bf0*/  BRA `(.L_x_3457) ;  /* 0x0000000400707947 */ /* 0x000fea0003800000 */
.L_x_3472:
[----:B------:R-:W1:Y:S08]  /*0c00*/  LDC.U16 R0, c[0x0][0x528] ;  /* 0x00014a00ff007b82 */ /* 0x000e700000000400 */
[----:B------:R-:W2:Y:S01]  /*0c10*/  LDC.64 R2, c[0x0][0x520] ;  /* 0x00014800ff027b82 */ /* 0x000ea20000000a00 */
[----:B-1----:R-:W-:-:S04]  /*0c20*/  HADD2.F32 R0, -RZ, R0.H0_H0 ;  /* 0x20000000ff007230 */ /* 0x002fc80000004100 */
[----:B------:R-:W2:Y:S02]  /*0c30*/  F2I.FTZ.U32.TRUNC.NTZ R5, R0 ;  /* 0x0000000000057305 */ /* 0x000ea4000021f000 */
[----:B--2---:R1:W-:Y:S01]  /*0c40*/  STG.E desc[UR36][R2.64], R5 ;  /* 0x0000000502007986 */ /* 0x0043e2000c101924 */
[----:B------:R-:W-:Y:S05]  /*0c50*/  BRA `(.L_x_3457) ;  /* 0x0000000400587947 */ /* 0x000fea0003800000 */
.L_x_3464:
        /* <DEDUP_REMOVED lines=9> */
[----:B------:R-:W-:-:S04]  /*0cf0*/  FSETP.NEU.FTZ.AND P0, PT, R0, RZ, PT ;  /* 0x000000ff0000720b */ /* 0x000fc80003f1d000 */
[----:B------:R-:W-:-:S05]  /*0d00*/  SEL R5, RZ, 0x1, !P0 ;  /* 0x00000001ff057807 */ /* 0x000fca0004000000 */
[----:B--2---:R5:W-:Y:S01]  /*0d10*/  STG.E.U8 desc[UR36][R2.64], R5 ;  /* 0x0000000502007986 */ /* 0x004be2000c101124 */
[----:B------:R-:W-:Y:S05]  /*0d20*/  BRA `(.L_x_3457) ;  /* 0x0000000400247947 */ /* 0x000fea0003800000 */
.L_x_3476:
[----:B------:R-:W1:Y:S01]  /*0d30*/  LDC.U16 R0, c[0x0][0x528] ;  /* 0x00014a00ff007b82 */ /* 0x000e620000000400 */
[----:B------:R-:W-:-:S07]  /*0d40*/  CS2R R6, SRZ ;  /* 0x0000000000067805 */ /* 0x000fce000001ff00 */
[----:B------:R-:W2:Y:S01]  /*0d50*/  LDC.64 R2, c[0x0][0x520] ;  /* 0x00014800ff027b82 */ /* 0x000ea20000000a00 */
[----:B-1----:R-:W-:-:S05]  /*0d60*/  HADD2.F32 R0, -RZ, R0.H0_H0 ;  /* 0x20000000ff007230 */ /* 0x002fca0000004100 */
[----:B------:R-:W-:-:S04]  /*0d70*/  FMUL.FTZ R0, R0, 1 ;  /* 0x3f80000000007820 */ /* 0x000fc80000410000 */
[----:B------:R-:W2:Y:S02]  /*0d80*/  F2F.F64.F32 R4, R0 ;  /* 0x0000000000047310 */ /* 0x000ea40000201800 */
[----:B--2---:R4:W-:Y:S01]  /*0d90*/  STG.E.128 desc[UR36][R2.64], R4 ;  /* 0x0000000402007986 */ /* 0x0049e2000c101d24 */
[----:B------:R-:W-:Y:S05]  /*0da0*/  BRA `(.L_x_3457) ;  /* 0x0000000400047947 */ /* 0x000fea0003800000 */
.L_x_3475:
[----:B------:R-:W-:-:S09]  /*0db0*/  UISETP.NE.AND UP0, UPT, UR4, 0xf, UPT ;  /* 0x0000000f0400788c */ /* 0x000fd2000bf05270 */
[----:B------:R-:W-:Y:S05]  /*0dc0*/  BRA.U !UP0, `(.L_x_3477) ;  /* 0x0000000108e87547 */ /* 0x000fea000b800000 */
[----:B------:R-:W-:-:S09]  /*0dd0*/  UISETP.NE.AND UP0, UPT, UR4, 0x17, UPT ;  /* 0x000000170400788c */ /* 0x000fd2000bf05270 */
[----:B------:R-:W-:Y:S05]  /*0de0*/  BRA.U !UP0, `(.L_x_3478) ;  /* 0x0000000108907547 */ /* 0x000fea000b800000 */
[----:B------:R-:W-:-:S09]  /*0df0*/  UISETP.NE.AND UP0, UPT, UR4, 0x18, UPT ;  /* 0x000000180400788c */ /* 0x000fd2000bf05270 */
[----:B------:R-:W-:Y:S05]  /*0e00*/  BRA.U !UP0, `(.L_x_3479) ;  /* 0x0000000108447547 */ /* 0x000fea000b800000 */
.L_x_3456:
[----:B------:R-:W-:Y:S01]  /*0e10*/  MOV R0, 0x0 ;  /* 0x0000000000007802 */ /* 0x000fe20000000f00 */
[----:B------:R-:W1:Y:S01]  /*0e20*/  LDCU.64 UR4, c[0x4][0x190] ;  /* 0x01003200ff0477ac */ /* 0x000e620008000a00 */
[----:B------:R-:W-:Y:S02]  /*0e30*/  HFMA2 R12, -RZ, RZ, 0, 5.9604644775390625e-08 ;  /* 0x00000001ff0c7431 */ /* 0x000fe400000001ff */
[----:B------:R-:W-:Y:S01]  /*0e40*/  IMAD.MOV.U32 R8, RZ, RZ, 0x65 ;  /* 0x00000065ff087424 */ /* 0x000fe200078e00ff */
[----:B------:R2:W3:Y:S01]  /*0e50*/  LDC.64 R2, c[0x4][R0] ;  /* 0x0100000000027b82 */ /* 0x0004e20000000a00 */
[----:B------:R-:W4:Y:S01]  /*0e60*/  LDCU.64 UR6, c[0x4][0x198] ;  /* 0x01003300ff0677ac */ /* 0x000f220008000a00 */
[----:B------:R-:W-:Y:S01]  /*0e70*/  IMAD.MOV.U32 R13, RZ, RZ, RZ ;  /* 0x000000ffff0d7224 */ /* 0x000fe200078e00ff */
[----:B------:R-:W5:Y:S01]  /*0e80*/  LDCU.64 UR8, c[0x4][0x60] ;  /* 0x01000c00ff0877ac */ /* 0x000f620008000a00 */
[----:B-1----:R-:W-:Y:S01]  /*0e90*/  IMAD.U32 R4, RZ, RZ, UR4 ;  /* 0x00000004ff047e24 */ /* 0x002fe2000f8e00ff */
[----:B------:R-:W-:Y:S01]  /*0ea0*/  MOV R5, UR5 ;  /* 0x0000000500057c02 */ /* 0x000fe20008000f00 */
[----:B----4-:R-:W-:-:S02]  /*0eb0*/  IMAD.U32 R6, RZ, RZ, UR6 ;  /* 0x00000006ff067e24 */ /* 0x010fc4000f8e00ff */
[----:B------:R-:W-:Y:S01]  /*0ec0*/  IMAD.U32 R7, RZ, RZ, UR7 ;  /* 0x00000007ff077e24 */ /* 0x000fe2000f8e00ff */
[----:B-----5:R-:W-:Y:S01]  /*0ed0*/  MOV R10, UR8 ;  /* 0x00000008000a7c02 */ /* 0x020fe20008000f00 */
[----:B--2---:R-:W-:-:S07]  /*0ee0*/  IMAD.U32 R11, RZ, RZ, UR9 ;  /* 0x00000009ff0b7e24 */ /* 0x004fce000f8e00ff */
[----:B------:R-:W-:-:S07]  /*0ef0*/  LEPC R20, `(.L_x_3480) ;  /* 0x000000001014794e */ /* 0x000fce0000000000 */
[----:B0--3--:R-:W-:Y:S05]  /*0f00*/  CALL.ABS.NOINC R2 ;  /* 0x0000000002007343 */ /* 0x009fea0003c00000 */
.L_x_3480:
[----:B------:R-:W-:Y:S05]  /*0f10*/  BRA `(.L_x_3457) ;  /* 0x0000000000a87947 */ /* 0x000fea0003800000 */
.L_x_3479:
[----:B------:R-:W1:Y:S08]  /*0f20*/  LDC.U16 R0, c[0x0][0x528] ;  /* 0x00014a00ff007b82 */ /* 0x000e700000000400 */
[----:B------:R-:W2:Y:S01]  /*0f30*/  LDC.64 R2, c[0x0][0x520] ;  /* 0x00014800ff027b82 */ /* 0x000ea20000000a00 */
[----:B-1----:R-:W-:Y:S02]  /*0f40*/  HADD2.F32 R4, -RZ, R0.H0_H0 ;  /* 0x20000000ff047230 */ /* 0x002fe40000004100 */
[----:B------:R-:W-:-:S03]  /*0f50*/  IMAD.MOV.U32 R0, RZ, RZ, 0x7f ;  /* 0x0000007fff007424 */ /* 0x000fc600078e00ff */
[----:B------:R-:W-:Y:S02]  /*0f60*/  LOP3.LUT R6, R4, 0x7fffffff, RZ, 0xc0, !PT ;  /* 0x7fffffff04067812 */ /* 0x000fe400078ec0ff */
[----:B------:R-:W-:Y:S02]  /*0f70*/  SHF.R.U32.HI R7, RZ, 0x18, R4 ;  /* 0x00000018ff077819 */ /* 0x000fe40000011604 */
[----:B------:R-:W-:-:S13]  /*0f80*/  ISETP.GT.U32.AND P0, PT, R6, 0x43efffff, PT ;  /* 0x43efffff0600780c */ /* 0x000fda0003f04070 */
[----:B--2---:R-:W-:Y:S05]  /*0f90*/  @P0 BRA `(.L_x_3481) ;  /* 0x0000000000180947 */ /* 0x004fea0003800000 */
[----:B------:R-:W-:-:S13]  /*0fa0*/  ISETP.GE.U32.AND P0, PT, R6, 0x3c800000, PT ;  /* 0x3c8000000600780c */ /* 0x000fda0003f06070 */
[----:B------:R-:W-:-:S04]  /*0fb0*/  @P0 SHF.R.U32.HI R0, RZ, 0x14, R4 ;  /* 0x00000014ff000819 */ /* 0x000fc80000011604 */
[----:B------:R-:W-:-:S04]  /*0fc0*/  @P0 LOP3.LUT R5, R0, 0x1, RZ, 0xc0, !PT ;  /* 0x0000000100050812 */ /* 0x000fc800078ec0ff */
[----:B------:R-:W-:-:S04]  /*0fd0*/  @P0 IADD3 R0, PT, PT, R4, 0x407ffff, R5 ;  /* 0x0407ffff04000810 */ /* 0x000fc80007ffe005 */
[----:B------:R-:W-:Y:S01]  /*0fe0*/  @P0 SHF.R.U32.HI R0, RZ, 0x14, R0 ;  /* 0x00000014ff000819 */ /* 0x000fe20000011600 */
[----:B------:R-:W-:-:S07]  /*0ff0*/  @!P0 FADD.FTZ R0, R6, 16384 ;  /* 0x4680000006008421 */ /* 0x000fce0000010000 */
.L_x_3481:
[----:B------:R-:W-:-:S05]  /*1000*/  LOP3.LUT R5, R0, 0x80, R7, 0xf8, !PT ;  /* 0x0000008000057812 */ /* 0x000fca00078ef807 */
[----:B------:R2:W-:Y:S01]  /*1010*/  STG.E.U8 desc[UR36][R2.64], R5 ;  /* 0x0000000502007986 */ /* 0x0005e2000c101124 */
[----:B------:R-:W-:Y:S05]  /*1020*/  BRA `(.L_x_3457) ;  /* 0x0000000000647947 */ /* 0x000fea0003800000 */
.L_x_3478:
[----:B------:R-:W1:Y:S02]  /*1030*/  LDC.U16 R0, c[0x0][0x528] ;  /* 0x00014a00ff007b82 */ /* 0x000e640000000400 */
        /* <DEDUP_REMOVED lines=11> */
.L_x_3482:
[----:B------:R-:W-:Y:S01]  /*10f0*/  HFMA2 R0, -RZ, RZ, 0, 7.569789886474609375e-06 ;  /* 0x0000007fff007431 */ /* 0x000fe200000001ff */
[----:B------:R-:W-:-:S04]  /*1100*/  ISETP.GT.U32.AND P0, PT, R2, 0x7f800000, PT ;  /* 0x7f8000000200780c */ /* 0x000fc80003f04070 */
[----:B------:R-:W-:-:S09]  /*1110*/  SEL R0, R0, 0x7c, P0 ;  /* 0x0000007c00007807 */ /* 0x000fd20000000000 */
.L_x_3483:
[----:B------:R-:W1:Y:S01]  /*1120*/  LDC.64 R2, c[0x0][0x520] ;  /* 0x00014800ff027b82 */ /* 0x000e620000000a00 */
[----:B------:R-:W-:-:S04]  /*1130*/  SHF.R.U32.HI R5, RZ, 0x18, R4 ;  /* 0x00000018ff057819 */ /* 0x000fc80000011604 */
[----:B------:R-:W-:-:S05]  /*1140*/  LOP3.LUT R5, R0, 0x80, R5, 0xf8, !PT ;  /* 0x0000008000057812 */ /* 0x000fca00078ef805 */
[----:B-1----:R1:W-:Y:S01]  /*1150*/  STG.E.U8 desc[UR36][R2.64], R5 ;  /* 0x0000000502007986 */ /* 0x0023e2000c101124 */
[----:B------:R-:W-:Y:S05]  /*1160*/  BRA `(.L_x_3457) ;  /* 0x0000000000147947 */ /* 0x000fea0003800000 */
.L_x_3477:
[----:B------:R-:W1:Y:S08]  /*1170*/  LDC.U16 R0, c[0x0][0x528] ;  /* 0x00014a00ff007b82 */ /* 0x000e700000000400 */
[----:B------:R-:W2:Y:S01]  /*1180*/  LDC.64 R2, c[0x0][0x520] ;  /* 0x00014800ff027b82 */ /* 0x000ea20000000a00 */
[----:B-1----:R-:W-:-:S05]  /*1190*/  HADD2.F32 R0, -RZ, R0.H0_H0 ;  /* 0x20000000ff007230 */ /* 0x002fca0000004100 */
[----:B------:R-:W-:-:S05]  /*11a0*/  F2FP.BF16.F32.PACK_AB R0, RZ, R0 ;  /* 0x00000000ff00723e */ /* 0x000fca00000010ff */
[----:B--2---:R3:W-:Y:S02]  /*11b0*/  STG.E.U16 desc[UR36][R2.64], R0 ;  /* 0x0000000002007986 */ /* 0x0047e4000c101524 */
.L_x_3457:
[----:B------:R-:W-:-:S07]  /*11c0*/  VIADD R17, R17, 0x80 ;  /* 0x0000008011117836 */ /* 0x000fce0000000000 */
.L_x_3451:
[----:B------:R-:W-:Y:S05]  /*11d0*/  BSYNC.RECONVERGENT B6 ;  /* 0x0000000000067941 */ /* 0x000fea0003800200 */
.L_x_3450:
        /* <DEDUP_REMOVED lines=15> */
[----:B-1-3--:R-:W0:Y:S08]  /*12d0*/  LDC.U16 R0, c[0x0][0x528] ;  /* 0x00014a00ff007b82 */ /* 0x00ae300000000400 */
[----:B--2-45:R-:W1:Y:S01]  /*12e0*/  LDC.64 R2, c[0x0][0x520] ;  /* 0x00014800ff027b82 */ /* 0x034e620000000a00 */
[----:B0-----:R-:W-:-:S04]  /*12f0*/  HADD2.F32 R0, -RZ, R0.H0_H0 ;  /* 0x20000000ff007230 */ /* 0x001fc80000004100 */
[----:B------:R-:W1:Y:S02]  /*1300*/  F2I.FTZ.TRUNC.NTZ R5, R0 ;  /* 0x0000000000057305 */ /* 0x000e64000021f100 */
[----:B-1----:R0:W-:Y:S01]  /*1310*/  STG.E.U8 desc[UR36][R2.64], R5 ;  /* 0x0000000502007986 */ /* 0x0021e2000c101124 */
[----:B------:R-:W-:Y:S05]  /*1320*/  BRA `(.L_x_3491) ;  /* 0x0000000c00f47947 */ /* 0x000fea0003800000 */
.L_x_3489:
[----:B-1-3--:R-:W0:Y:S08]  /*1330*/  LDC.U16 R0, c[0x0][0x528] ;  /* 0x00014a00ff007b82 */ /* 0x00ae300000000400 */
[----:B--2-45:R-:W1:Y:S01]  /*1340*/  LDC.64 R4, c[0x0][0x520] ;  /* 0x00014800ff047b82 */ /* 0x034e620000000a00 */
[----:B0-----:R-:W-:-:S04]  /*1350*/  HADD2.F32 R0, -RZ, R0.H0_H0 ;  /* 0x20000000ff007230 */ /* 0x001fc80000004100 */
[----:B------:R-:W1:Y:S02]  /*1360*/  F2I.S64.TRUNC R2, R0 ;  /* 0x0000000000027311 */ /* 0x000e64000020d900 */
[----:B-1----:R0:W-:Y:S01]  /*1370*/  STG.E.U8 desc[UR36][R4.64], R2 ;  /* 0x0000000204007986 */ /* 0x0021e2000c101124 */
[----:B------:R-:W-:Y:S05]  /*1380*/  BRA `(.L_x_3491) ;  /* 0x0000000c00dc7947 */ /* 0x000fea0003800000 */
.L_x_3488:
[----:B------:R-:W-:-:S09]  /*1390*/  UISETP.NE.AND UP0, UPT, UR4, 0x2, UPT ;  /* 0x000000020400788c */ /* 0x000fd2000bf05270 */
[----:B------:R-:W-:Y:S05]  /*13a0*/  BRA.U !UP0, `(.L_x_3492) ;  /* 0x0000000108407547 */ /* 0x000fea000b800000 */
[----:B------:R-:W-:-:S09]  /*13b0*/  UISETP.NE.AND UP0, UPT, UR4, 0x3, UPT ;  /* 0x000000030400788c */ /* 0x000fd2000bf05270 */
[----:B------:R-:W-:Y:S05]  /*13c0*/  BRA.U !UP0, `(.L_x_3493) ;  /* 0x0000000108207547 */ /* 0x000fea000b800000 */
[----:B------:R-:W-:-:S09]  /*13d0*/  UISETP.NE.AND UP0, UPT, UR4, 0x4, UPT ;  /* 0x000000040400788c */ /* 0x000fd2000bf05270 */
[----:B------:R-:W-:Y:S05]  /*13e0*/  BRA.U UP0, `(.L_x_3490) ;  /* 0x0000000900d87547 */ /* 0x000fea000b800000 */
[----:B-1-3--:R-:W0:Y:S08]  /*13f0*/  LDC.U16 R0, c[0x0][0x528] ;  /* 0x00014a00ff007b82 */ /* 0x00ae300000000400 */
[----:B--2-45:R-:W1:Y:S01]  /*1400*/  LDC.64 R4, c[0x0][0x520] ;  /* 0x00014800ff047b82 */ /* 0x034e620000000a00 */
[----:B0-----:R-:W-:-:S04]  /*1410*/  HADD2.F32 R0, -RZ, R0.H0_H0 ;  /* 0x20000000ff007230 */ /* 0x001fc80000004100 */
[----:B------:R-:W1:Y:S02]  /*1420*/  F2I.S64.TRUNC R2, R0 ;  /* 0x0000000000027311 */ /* 0x000e64000020d900 */
[----:B-1----:R0:W-:Y:S01]  /*1430*/  STG.E.64 desc[UR36][R4.64], R2 ;  /* 0x0000000204007986 */ /* 0x0021e2000c101b24 */
[----:B------:R-:W-:Y:S05]  /*1440*/  BRA `(.L_x_3491) ;  /* 0x0000000c00ac7947 */ /* 0x000fea0003800000 */
.L_x_3493:
[----:B-1-3--:R-:W0:Y:S08]  /*1450*/  LDC.U16 R0, c[0x0][0x528] ;  /* 0x00014a00ff007b82 */ /* 0x00ae300000000400 */
[----:B--2-45:R-:W1:Y:S01]  /*1460*/  LDC.64 R2, c[0x0][0x520] ;  /* 0x00014800ff027b82 */ /* 0x034e620000000a00 */
[----:B0-----:R-:W-:-:S04]  /*1470*/  HADD2.F32 R0, -RZ, R0.H0_H0 ;  /* 0x20000000ff007230 */ /* 0x001fc80000004100 */
[----:B------:R-:W1:Y:S02]  /*1480*/  F2I.FTZ.TRUNC.NTZ R5, R0 ;  /* 0x0000000000057305 */ /* 0x000e64000021f100 */
[----:B-1----:R0:W-:Y:S01]  /*1490*/  STG.E desc[UR36][R2.64], R5 ;  /* 0x0000000502007986 */ /* 0x0021e2000c101924 */
[----:B------:R-:W-:Y:S05]  /*14a0*/  BRA `(.L_x_3491) ;  /* 0x0000000c00947947 */ /* 0x000fea0003800000 */
.L_x_3492:
[----:B-1-3--:R-:W0:Y:S08]  /*14b0*/  LDC.U16 R0, c[0x0][0x528] ;  /* 0x00014a00ff007b82 */ /* 0x00ae300000000400 */
[----:B--2-45:R-:W1:Y:S01]  /*14c0*/  LDC.64 R2, c[0x0][0x520] ;  /* 0x00014800ff027b82 */ /* 0x034e620000000a00 */
[----:B0-----:R-:W-:-:S04]  /*14d0*/  HADD2.F32 R0, -RZ, R0.H0_H0 ;  /* 0x20000000ff007230 */ /* 0x001fc80000004100 */
[----:B------:R-:W1:Y:S02]  /*14e0*/  F2I.FTZ.TRUNC.NTZ R5, R0 ;  /* 0x0000000000057305 */ /* 0x000e64000021f100 */
[----:B-1----:R0:W-:Y:S01]  /*14f0*/  STG.E.U16 desc[UR36][R2.64], R5 ;  /* 0x0000000502007986 */ /* 0x0021e2000c101524 */
[----:B------:R-:W-:Y:S05]  /*1500*/  BRA `(.L_x_3491) ;  /* 0x0000000c007c7947 */ /* 0x000fea0003800000 */
.L_x_3487:
[----:B------:R-:W-:-:S09]  /*1510*/  UISETP.GT.AND UP0, UPT, UR4, 0x6, UPT ;  /* 0x000000060400788c */ /* 0x000fd2000bf04270 */
[----:B------:R-:W-:Y:S05]  /*1520*/  BRA.U UP0, `(.L_x_3494) ;  /* 0x0000000100347547 */ /* 0x000fea000b800000 */
[----:B------:R-:W-:-:S09]  /*1530*/  UISETP.NE.AND UP0, UPT, UR4, 0x5, UPT ;  /* 0x000000050400788c */ /* 0x000fd2000bf05270 */
[----:B------:R-:W-:Y:S05]  /*1540*/  BRA.U !UP0, `(.L_x_3495) ;  /* 0x00000001081c7547 */ /* 0x000fea000b800000 */
[----:B------:R-:W-:-:S09]  /*1550*/  UISETP.NE.AND UP0, UPT, UR4, 0x6, UPT ;  /* 0x000000060400788c */ /* 0x000fd2000bf05270 */
[----:B------:R-:W-:Y:S05]  /*1560*/  BRA.U UP0, `(.L_x_3490) ;  /* 0x0000000900787547 */ /* 0x000fea000b800000 */
[----:B-1-3--:R-:W0:Y:S08]  /*1570*/  LDC.U16 R0, c[0x0][0x528] ;  /* 0x00014a00ff007b82 */ /* 0x00ae300000000400 */
[----:B--2-45:R-:W1:Y:S01]  /*1580*/  LDC.64 R2, c[0x0][0x520] ;  /* 0x00014800ff027b82 */ /* 0x034e620000000a00 */
[----:B0-----:R-:W-:-:S05]  /*1590*/  HADD2.F32 R5, -RZ, R0.H0_H0 ;  /* 0x20000000ff057230 */ /* 0x001fca0000004100 */
[----:B-1----:R0:W-:Y:S01]  /*15a0*/  STG.E desc[UR36][R2.64], R5 ;  /* 0x0000000502007986 */ /* 0x0021e2000c101924 */
[----:B------:R-:W-:Y:S05]  /*15b0*/  BRA `(.L_x_3491) ;  /* 0x0000000c00507947 */ /* 0x000fea0003800000 */
.L_x_3495:
[----:B-12-45:R-:W0:Y:S08]  /*15c0*/  LDC.U16 R5, c[0x0][0x528] ;  /* 0x00014a00ff057b82 */ /* 0x036e300000000400 */
[----:B---3--:R-:W0:Y:S02]  /*15d0*/  LDC.64 R2, c[0x0][0x520] ;  /* 0x00014800ff027b82 */ /* 0x008e240000000a00 */
[----:B0-----:R0:W-:Y:S01]  /*15e0*/  STG.E.U16 desc[UR36][R2.64], R5 ;  /* 0x0000000502007986 */ /* 0x0011e2000c101524 */
[----:B------:R-:W-:Y:S05]  /*15f0*/  BRA `(.L_x_3491) ;  /* 0x0000000c00407947 */ /* 0x000fea0003800000 */
.L_x_3494:
[----:B------:R-:W-:-:S09]  /*1600*/  UISETP.NE.AND UP0, UPT, UR4, 0x7, UPT ;  /* 0x000000070400788c */ /* 0x000fd2000bf05270 */
[----:B------:R-:W-:Y:S05]  /*1610*/  BRA.U !UP0, `(.L_x_3496) ;  /* 0x0000000108447547 */ /* 0x000fea000b800000 */
[----:B------:R-:W-:-:S09]  /*1620*/  UISETP.NE.AND UP0, UPT, UR4, 0x8, UPT ;  /* 0x000000080400788c */ /* 0x000fd2000bf05270 */
[----:B------:R-:W-:Y:S05]  /*1630*/  BRA.U !UP0, `(.L_x_3497) ;  /* 0x0000000108207547 */ /* 0x000fea000b800000 */
[----:B------:R-:W-:-:S09]  /*1640*/  UISETP.NE.AND UP0, UPT, UR4, 0x9, UPT ;  /* 0x000000090400788c */ /* 0x000fd2000bf05270 */
[----:B------:R-:W-:Y:S05]  /*1650*/  BRA.U UP0, `(.L_x_3490) ;  /* 0x00000009003c7547 */ /* 0x000fea000b800000 */
[----:B-1-3--:R-:W0:Y:S01]  /*1660*/  LDC.U16 R0, c[0x0][0x528] ;  /* 0x00014a00ff007b82 */ /* 0x00ae220000000400 */
[----:B--2-45:R-:W-:-:S07]  /*1670*/  IMAD.MOV.U32 R5, RZ, RZ, RZ ;  /* 0x000000ffff057224 */ /* 0x034fce00078e00ff */
[----:B------:R-:W1:Y:S01]  /*1680*/  LDC.64 R2, c[0x0][0x520] ;  /* 0x00014800ff027b82 */ /* 0x000e620000000a00 */
[----:B0-----:R-:W-:-:S05]  /*1690*/  HADD2.F32 R4, -RZ, R0.H0_H0 ;  /* 0x20000000ff047230 */ /* 0x001fca0000004100 */
[----:B-1----:R0:W-:Y:S01]  /*16a0*/  STG.E.64 desc[UR36][R2.64], R4 ;  /* 0x0000000402007986 */ /* 0x0021e2000c101b24 */
[----:B------:R-:W-:Y:S05]  /*16b0*/  BRA `(.L_x_3491) ;  /* 0x0000000c00107947 */ /* 0x000fea0003800000 */
.L_x_3497:
[----:B-1-3--:R-:W0:Y:S08]  /*16c0*/  LDC.U16 R0, c[0x0][0x528] ;  /* 0x00014a00ff007b82 */ /* 0x00ae300000000400 */
[----:B--2-45:R-:W1:Y:S01]  /*16d0*/  LDC.64 R2, c[0x0][0x520] ;  /* 0x00014800ff027b82 */ /* 0x034e620000000a00 */
[----:B0-----:R-:W-:-:S05]  /*16e0*/  HADD2.F32 R0, -RZ, R0.H0_H0 ;  /* 0x20000000ff007230 */ /* 0x001fca0000004100 */
[----:B------:R-:W-:-:S04]  /*16f0*/  F2FP.F16.F32.PACK_AB R0, RZ, R0 ;  /* 0x00000000ff00723e */ /* 0x000fc800000000ff */
[----:B------:R-:W-:-:S05]  /*1700*/  PRMT R0, R0, 0x5410, RZ ;  /* 0x0000541000007816 */ /* 0x000fca00000000ff */
[----:B-1----:R0:W-:Y:S01]  /*1710*/  STG.E desc[UR36][R2.64], R0 ;  /* 0x0000000002007986 */ /* 0x0021e2000c101924 */
[----:B------:R-:W-:Y:S05]  /*1720*/  BRA `(.L_x_3491) ;  /* 0x0000000800f47947 */ /* 0x000fea0003800000 */
.L_x_3496:
[----:B-1-3--:R-:W0:Y:S08]  /*1730*/  LDC.U16 R0, c[0x0][0x528] ;  /* 0x00014a00ff007b82 */ /* 0x00ae300000000400 */
[----:B--2-45:R-:W1:Y:S01]  /*1740*/  LDC.64 R4, c[0x0][0x520] ;  /* 0x00014800ff047b82 */ /* 0x034e620000000a00 */
[----:B0-----:R-:W-:-:S05]  /*1750*/  HADD2.F32 R0, -RZ, R0.H0_H0 ;  /* 0x20000000ff007230 */ /* 0x001fca0000004100 */
[----:B------:R-:W-:-:S04]  /*1760*/  FMUL.FTZ R0, R0, 1 ;  /* 0x3f80000000007820 */ /* 0x000fc80000410000 */
[----:B------:R-:W1:Y:S02]  /*1770*/  F2F.F64.F32 R2, R0 ;  /* 0x0000000000027310 */ /* 0x000e640000201800 */
[----:B-1----:R0:W-:Y:S01]  /*1780*/  STG.E.64 desc[UR36][R4.64], R2 ;  /* 0x0000000204007986 */ /* 0x0021e2000c101b24 */
[----:B------:R-:W-:Y:S05]  /*1790*/  BRA `(.L_x_3491) ;  /* 0x0000000800d87947 */ /* 0x000fea0003800000 */
.L_x_3486:
        /* <DEDUP_REMOVED lines=13> */
[----:B------:R-:W1:Y:S02]  /*1870*/  F2I.FTZ.U32.TRUNC.NTZ R5, R0 ;  /* 0x0000000000057305 */ /* 0x000e64000021f000 */
[----:B-1----:R5:W-:Y:S01]  /*1880*/  STG.E.U16 desc[UR36][R2.64], R5 ;  /* 0x0000000502007986 */ /* 0x002be2000c101524 */
[----:B------:R-:W-:Y:S05]  /*1890*/  BRA `(.L_x_3491) ;  /* 0x0000000800987947 */ /* 0x000fea0003800000 */
.L_x_3501:
[----:B-1-3--:R-:W2:Y:S02]  /*18a0*/  LDC.U16 R0, c[0x0][0x528] ;  /* 0x00014a00ff007b82 */ /* 0x00aea40000000400 */
[----:B--2-45:R-:W-:Y:S02]  /*18b0*/  HADD2.F32 R2, -RZ, R0.H0_H0 ;  /* 0x20000000ff027230 */ /* 0x034fe40000004100 */
        /* <DEDUP_REMOVED lines=16> */
.L_x_3503:
[----:B------:R-:W-:-:S04]  /*19c0*/  SHF.R.U32.HI R3, RZ, 0x18, R2 ;  /* 0x00000018ff037819 */ /* 0x000fc80000011602 */
[----:B------:R-:W-:-:S07]  /*19d0*/  LOP3.LUT R0, R0, 0x80, R3, 0xf8, !PT ;  /* 0x0000008000007812 */ /* 0x000fce00078ef803 */
.L_x_3502:
[----:B------:R-:W0:Y:S02]  /*19e0*/  LDC.64 R2, c[0x0][0x520] ;  /* 0x00014800ff027b82 */ /* 0x000e240000000a00 */
[----:B0-----:R4:W-:Y:S01]  /*19f0*/  STG.E.U8 desc[UR36][R2.64], R0 ;  /* 0x0000000002007986 */ /* 0x0019e2000c101124 */
[----:B------:R-:W-:Y:S05]  /*1a00*/  BRA `(.L_x_3491) ;  /* 0x00000008003c7947 */ /* 0x000fea0003800000 */
.L_x_3500:
[----:B-1-3--:R-:W2:Y:S02]  /*1a10*/  LDC.U16 R0, c[0x0][0x528] ;  /* 0x00014a00ff007b82 */ /* 0x00aea40000000400 */
[----:B--2-45:R-:W-:Y:S02]  /*1a20*/  HADD2.F32 R2, -RZ, R0.H0_H0 ;  /* 0x20000000ff027230 */ /* 0x034fe40000004100 */
        /* <DEDUP_REMOVED lines=16> */
.L_x_3505:
[----:B------:R-:W-:-:S04]  /*1b30*/  SHF.R.U32.HI R3, RZ, 0x18, R2 ;  /* 0x00000018ff037819 */ /* 0x000fc80000011602 */
[----:B------:R-:W-:-:S07]  /*1b40*/  LOP3.LUT R0, R0, 0x80, R3, 0xf8, !PT ;  /* 0x0000008000007812 */ /* 0x000fce00078ef803 */
.L_x_3504:
[----:B------:R-:W0:Y:S02]  /*1b50*/  LDC.64 R2, c[0x0][0x520] ;  /* 0x00014800ff027b82 */ /* 0x000e240000000a00 */
[----:B0-----:R3:W-:Y:S01]  /*1b60*/  STG.E.U8 desc[UR36][R2.64], R0 ;  /* 0x0000000002007986 */ /* 0x0017e2000c101124 */
[----:B------:R-:W-:Y:S05]  /*1b70*/  BRA `(.L_x_3491) ;  /* 0x0000000400e07947 */ /* 0x000fea0003800000 */
.L_x_3499:
        /* <DEDUP_REMOVED lines=8> */
[----:B0-----:R-:W-:Y:S02]  /*1c00*/  HADD2.F32 R4, -RZ, R0.H0_H0 ;  /* 0x20000000ff047230 */ /* 0x001fe40000004100 */
[----:B------:R-:W-:-:S03]  /*1c10*/  IMAD.MOV.U32 R0, RZ, RZ, 0xff ;  /* 0x000000ffff007424 */ /* 0x000fc600078e00ff */
[----:B------:R-:W-:-:S04]  /*1c20*/  SHF.R.U32.HI R6, RZ, 0x17, R4 ;  /* 0x00000017ff067819 */ /* 0x000fc80000011604 */
[----:B------:R-:W-:-:S04]  /*1c30*/  LOP3.LUT R5, R6, 0xff, RZ, 0xc0, !PT ;  /* 0x000000ff06057812 */ /* 0x000fc800078ec0ff */
[----:B------:R-:W-:-:S13]  /*1c40*/  ISETP.NE.AND P0, PT, R5, 0xff, PT ;  /* 0x000000ff0500780c */ /* 0x000fda0003f05270 */
[----:B-1----:R-:W-:Y:S05]  /*1c50*/  @!P0 BRA `(.L_x_3508) ;  /* 0x0000000000188947 */ /* 0x002fea0003800000 */
[--C-:B------:R-:W-:Y:S02]  /*1c60*/  SHF.R.U32.HI R0, RZ, 0x16, R4.reuse ;  /* 0x00000016ff007819 */ /* 0x100fe40000011604 */
[----:B------:R-:W-:Y:S02]  /*1c70*/  LOP3.LUT P0, RZ, R5, 0x3fffff, R4, 0xf8, !PT ;  /* 0x003fffff05ff7812 */ /* 0x000fe4000780f804 */
[----:B------:R-:W-:-:S04]  /*1c80*/  LOP3.LUT R0, R0, 0x1, RZ, 0xc0, !PT ;  /* 0x0000000100007812 */ /* 0x000fc800078ec0ff */
[----:B------:R-:W-:Y:S01]  /*1c90*/  ISETP.EQ.U32.AND P0, PT, R0, 0x1, P0 ;  /* 0x000000010000780c */ /* 0x000fe20000702070 */
[----:B------:R-:W-:-:S12]  /*1ca0*/  VIADD R0, R6, 0x1 ;  /* 0x0000000106007836 */ /* 0x000fd80000000000 */
[----:B------:R-:W-:-:S07]  /*1cb0*/  @!P0 IADD3 R0, PT, PT, R6, RZ, RZ ;  /* 0x000000ff06008210 */ /* 0x000fce0007ffe0ff */
.L_x_3508:
[----:B------:R2:W-:Y:S01]  /*1cc0*/  STG.E.U8 desc[UR36][R2.64], R0 ;  /* 0x0000000002007986 */ /* 0x0005e2000c101124 */
[----:B------:R-:W-:Y:S05]  /*1cd0*/  BRA `(.L_x_3491) ;  /* 0x0000000400887947 */ /* 0x000fea0003800000 */
.L_x_3507:
[----:B-1-3--:R-:W0:Y:S08]  /*1ce0*/  LDC.U16 R0, c[0x0][0x528] ;  /* 0x00014a00ff007b82 */ /* 0x00ae300000000400 */
[----:B--2-45:R-:W1:Y:S01]  /*1cf0*/  LDC.64 R4, c[0x0][0x520] ;  /* 0x00014800ff047b82 */ /* 0x034e620000000a00 */
[----:B0-----:R-:W-:-:S04]  /*1d00*/  HADD2.F32 R0, -RZ, R0.H0_H0 ;  /* 0x20000000ff007230 */ /* 0x001fc80000004100 */
[----:B------:R-:W1:Y:S02]  /*1d10*/  F2I.U64.TRUNC R2, R0 ;  /* 0x0000000000027311 */ /* 0x000e64000020d800 */
[----:B-1----:R1:W-:Y:S01]  /*1d20*/  STG.E.64 desc[UR36][R4.64], R2 ;  /* 0x0000000204007986 */ /* 0x0023e2000c101b24 */
[----:B------:R-:W-:Y:S05]  /*1d30*/  BRA `(.L_x_3491) ;  /* 0x0000000400707947 */ /* 0x000fea0003800000 */
.L_x_3506:
[----:B-1-3--:R-:W0:Y:S08]  /*1d40*/  LDC.U16 R0, c[0x0][0x528] ;  /* 0x00014a00ff007b82 */ /* 0x00ae300000000400 */
[----:B--2-45:R-:W1:Y:S01]  /*1d50*/  LDC.64 R2, c[0x0][0x520] ;  /* 0x00014800ff027b82 */ /* 0x034e620000000a00 */
[----:B0-----:R-:W-:-:S04]  /*1d60*/  HADD2.F32 R0, -RZ, R0.H0_H0 ;  /* 0x20000000ff007230 */ /* 0x001fc80000004100 */
[----:B------:R-:W1:Y:S02]  /*1d70*/  F2I.FTZ.U32.TRUNC.NTZ R5, R0 ;  /* 0x0000000000057305 */ /* 0x000e64000021f000 */
[----:B-1----:R0:W-:Y:S01]  /*1d80*/  STG.E desc[UR36][R2.64], R5 ;  /* 0x0000000502007986 */ /* 0x0021e2000c101924 */
[----:B------:R-:W-:Y:S05]  /*1d90*/  BRA `(.L_x_3491) ;  /* 0x0000000400587947 */ /* 0x000fea0003800000 */
.L_x_3498:
        /* <DEDUP_REMOVED lines=9> */
[----:B------:R-:W-:-:S04]  /*1e30*/  FSETP.NEU.FTZ.AND P0, PT, R0, RZ, PT ;  /* 0x000000ff0000720b */ /* 0x000fc80003f1d000 */
[----:B------:R-:W-:-:S05]  /*1e40*/  SEL R5, RZ, 0x1, !P0 ;  /* 0x00000001ff057807 */ /* 0x000fca0004000000 */
[----:B-1----:R0:W-:Y:S01]  /*1e50*/  STG.E.U8 desc[UR36][R2.64], R5 ;  /* 0x0000000502007986 */ /* 0x0021e2000c101124 */
[----:B------:R-:W-:Y:S05]  /*1e60*/  BRA `(.L_x_3491) ;  /* 0x0000000400247947 */ /* 0x000fea0003800000 */
.L_x_3510:
[----:B-1-3--:R-:W0:Y:S01]  /*1e70*/  LDC.U16 R0, c[0x0][0x528] ;  /* 0x00014a00ff007b82 */ /* 0x00ae220000000400 */
[----:B----4-:R-:W-:-:S07]  /*1e80*/  CS2R R6, SRZ ;  /* 0x0000000000067805 */ /* 0x010fce000001ff00 */
[----:B--2--5:R-:W1:Y:S01]  /*1e90*/  LDC.64 R2, c[0x0][0x520] ;  /* 0x00014800ff027b82 */ /* 0x024e620000000a00 */
[----:B0-----:R-:W-:-:S05]  /*1ea0*/  HADD2.F32 R0, -RZ, R0.H0_H0 ;  /* 0x20000000ff007230 */ /* 0x001fca0000004100 */
[----:B------:R-:W-:-:S04]  /*1eb0*/  FMUL.FTZ R0, R0, 1 ;  /* 0x3f80000000007820 */ /* 0x000fc80000410000 */
[----:B------:R-:W1:Y:S02]  /*1ec0*/  F2F.F64.F32 R4, R0 ;  /* 0x0000000000047310 */ /* 0x000e640000201800 */
[----:B-1----:R0:W-:Y:S01]  /*1ed0*/  STG.E.128 desc[UR36][R2.64], R4 ;  /* 0x0000000402007986 */ /* 0x0021e2000c101d24 */
[----:B------:R-:W-:Y:S05]  /*1ee0*/  BRA `(.L_x_3491) ;  /* 0x0000000400047947 */ /* 0x000fea0003800000 */
.L_x_3509:
[----:B------:R-:W-:-:S09]  /*1ef0*/  UISETP.NE.AND UP0, UPT, UR4, 0xf, UPT ;  /* 0x0000000f0400788c */ /* 0x000fd2000bf05270 */
[----:B------:R-:W-:Y:S05]  /*1f00*/  BRA.U !UP0, `(.L_x_3511) ;  /* 0x0000000108e87547 */ /* 0x000fea000b800000 */
[----:B------:R-:W-:-:S09]  /*1f10*/  UISETP.NE.AND UP0, UPT, UR4, 0x17, UPT ;  /* 0x000000170400788c */ /* 0x000fd2000bf05270 */
[----:B------:R-:W-:Y:S05]  /*1f20*/  BRA.U !UP0, `(.L_x_3512) ;  /* 0x0000000108907547 */ /* 0x000fea000b800000 */
[----:B------:R-:W-:-:S09]  /*1f30*/  UISETP.NE.AND UP0, UPT, UR4, 0x18, UPT ;  /* 0x000000180400788c */ /* 0x000fd2000bf05270 */
[----:B------:R-:W-:Y:S05]  /*1f40*/  BRA.U !UP0, `(.L_x_3513) ;  /* 0x0000000108447547 */ /* 0x000fea000b800000 */
.L_x_3490:
[----:B-1-3--:R-:W-:Y:S01]  /*1f50*/  MOV R0, 0x0 ;  /* 0x0000000000007802 */ /* 0x00afe20000000f00 */
[----:B------:R-:W0:Y:S01]  /*1f60*/  LDCU.64 UR4, c[0x4][0x190] ;  /* 0x01003200ff0477ac */ /* 0x000e220008000a00 */
[----:B------:R-:W-:Y:S02]  /*1f70*/  HFMA2 R13, -RZ, RZ, 0, 0 ;  /* 0x00000000ff0d7431 */ /* 0x000fe400000001ff */
[----:B------:R-:W-:Y:S01]  /*1f80*/  IMAD.MOV.U32 R8, RZ, RZ, 0x65 ;  /* 0x00000065ff087424 */ /* 0x000fe200078e00ff */
[----:B--2-45:R1:W2:Y:S01]  /*1f90*/  LDC.64 R2, c[0x4][R0] ;  /* 0x0100000000027b82 */ /* 0x0342a20000000a00 */
        /* <DEDUP_REMOVED lines=11> */
.L_x_3514:
[----:B------:R-:W-:Y:S05]  /*2050*/  BRA `(.L_x_3491) ;  /* 0x0000000000a87947 */ /* 0x000fea0003800000 */
.L_x_3513:
[----:B-1-3--:R-:W0:Y:S08]  /*2060*/  LDC.U16 R0, c[0x0][0x528] ;  /* 0x00014a00ff007b82 */ /* 0x00ae300000000400 */
[----:B--2-45:R-:W1:Y:S01]  /*2070*/  LDC.64 R2, c[0x0][0x520] ;  /* 0x00014800ff027b82 */ /* 0x034e620000000a00 */
[----:B0-----:R-:W-:Y:S02]  /*2080*/  HADD2.F32 R4, -RZ, R0.H0_H0 ;  /* 0x20000000ff047230 */ /* 0x001fe40000004100 */
[----:B------:R-:W-:-:S03]  /*2090*/  IMAD.MOV.U32 R0, RZ, RZ, 0x7f ;  /* 0x0000007fff007424 */ /* 0x000fc600078e00ff */
[----:B------:R-:W-:Y:S02]  /*20a0*/  LOP3.LUT R6, R4, 0x7fffffff, RZ, 0xc0, !PT ;  /* 0x7fffffff04067812 */ /* 0x000fe400078ec0ff */
[----:B------:R-:W-:Y:S02]  /*20b0*/  SHF.R.U32.HI R7, RZ, 0x18, R4 ;  /* 0x00000018ff077819 */ /* 0x000fe40000011604 */
[----:B------:R-:W-:-:S13]  /*20c0*/  ISETP.GT.U32.AND P0, PT, R6, 0x43efffff, PT ;  /* 0x43efffff0600780c */ /* 0x000fda0003f04070 */
[----:B-1----:R-:W-:Y:S05]  /*20d0*/  @P0 BRA `(.L_x_3515) ;  /* 0x0000000000180947 */ /* 0x002fea0003800000 */
[----:B------:R-:W-:-:S13]  /*20e0*/  ISETP.GE.U32.AND P0, PT, R6, 0x3c800000, PT ;  /* 0x3c8000000600780c */ /* 0x000fda0003f06070 */
[----:B------:R-:W-:-:S04]  /*20f0*/  @P0 SHF.R.U32.HI R0, RZ, 0x14, R4 ;  /* 0x00000014ff000819 */ /* 0x000fc80000011604 */
[----:B------:R-:W-:-:S04]  /*2100*/  @P0 LOP3.LUT R5, R0, 0x1, RZ, 0xc0, !PT ;  /* 0x0000000100050812 */ /* 0x000fc800078ec0ff */
[----:B------:R-:W-:-:S04]  /*2110*/  @P0 IADD3 R5, PT, PT, R4, 0x407ffff, R5 ;  /* 0x0407ffff04050810 */ /* 0x000fc80007ffe005 */
[----:B------:R-:W-:Y:S01]  /*2120*/  @P0 SHF.R.U32.HI R0, RZ, 0x14, R5 ;  /* 0x00000014ff000819 */ /* 0x000fe20000011605 */
[----:B------:R-:W-:-:S07]  /*2130*/  @!P0 FADD.FTZ R0, R6, 16384 ;  /* 0x4680000006008421 */ /* 0x000fce0000010000 */
.L_x_3515:
[----:B------:R-:W-:-:S05]  /*2140*/  LOP3.LUT R5, R0, 0x80, R7, 0xf8, !PT ;  /* 0x0000008000057812 */ /* 0x000fca00078ef807 */
[----:B------:R0:W-:Y:S01]  /*2150*/  STG.E.U8 desc[UR36][R2.64], R5 ;  /* 0x0000000502007986 */ /* 0x0001e2000c101124 */
[----:B------:R-:W-:Y:S05]  /*2160*/  BRA `(.L_x_3491) ;  /* 0x0000000000647947 */ /* 0x000fea0003800000 */
.L_x_3512:
[----:B-1-3--:R-:W4:Y:S02]  /*2170*/  LDC.U16 R0, c[0x0][0x528] ;  /* 0x00014a00ff007b82 */ /* 0x00af240000000400 */
[----:B----4-:R-:W-:-:S05]  /*2180*/  HADD2.F32 R4, -RZ, R0.H0_H0 ;  /* 0x20000000ff047230 */ /* 0x010fca0000004100 */
[----:B--2--5:R-:W-:-:S04]  /*2190*/  LOP3.LUT R2, R4, 0x7fffffff, RZ, 0xc0, !PT ;  /* 0x7fffffff04027812 */ /* 0x024fc800078ec0ff */
        /* <DEDUP_REMOVED lines=9> */
.L_x_3516:
[----:B------:R-:W-:Y:S01]  /*2230*/  IMAD.MOV.U32 R0, RZ, RZ, 0x7f ;  /* 0x0000007fff007424 */ /* 0x000fe200078e00ff */
[----:B------:R-:W-:-:S04]  /*2240*/  ISETP.GT.U32.AND P0, PT, R2, 0x7f800000, PT ;  /* 0x7f8000000200780c */ /* 0x000fc80003f04070 */
[----:B------:R-:W-:-:S09]  /*2250*/  SEL R0, R0, 0x7c, P0 ;  /* 0x0000007c00007807 */ /* 0x000fd20000000000 */
.L_x_3517:
[----:B------:R-:W0:Y:S01]  /*2260*/  LDC.64 R2, c[0x0][0x520] ;  /* 0x00014800ff027b82 */ /* 0x000e220000000a00 */
[----:B------:R-:W-:-:S04]  /*2270*/  SHF.R.U32.HI R5, RZ, 0x18, R4 ;  /* 0x00000018ff057819 */ /* 0x000fc80000011604 */
[----:B------:R-:W-:-:S05]  /*2280*/  LOP3.LUT R5, R0, 0x80, R5, 0xf8, !PT ;  /* 0x0000008000057812 */ /* 0x000fca00078ef805 */
[----:B0-----:R0:W-:Y:S01]  /*2290*/  STG.E.U8 desc[UR36][R2.64], R5 ;  /* 0x0000000502007986 */ /* 0x0011e2000c101124 */
[----:B------:R-:W-:Y:S05]  /*22a0*/  BRA `(.L_x_3491) ;  /* 0x0000000000147947 */ /* 0x000fea0003800000 */
.L_x_3511:
[----:B-1-3--:R-:W0:Y:S08]  /*22b0*/  LDC.U16 R0, c[0x0][0x528] ;  /* 0x00014a00ff007b82 */ /* 0x00ae300000000400 */
[----:B--2-45:R-:W1:Y:S01]  /*22c0*/  LDC.64 R2, c[0x0][0x520] ;  /* 0x00014800ff027b82 */ /* 0x034e620000000a00 */
[----:B0-----:R-:W-:-:S05]  /*22d0*/  HADD2.F32 R0, -RZ, R0.H0_H0 ;  /* 0x20000000ff007230 */ /* 0x001fca0000004100 */
[----:B------:R-:W-:-:S05]  /*22e0*/  F2FP.BF16.F32.PACK_AB R0, RZ, R0 ;  /* 0x00000000ff00723e */ /* 0x000fca00000010ff */
[----:B-1----:R0:W-:Y:S02]  /*22f0*/  STG.E.U16 desc[UR36][R2.64], R0 ;  /* 0x0000000002007986 */ /* 0x0021e4000c101524 */
.L_x_3491:
[----:B------:R-:W-:-:S07]  /*2300*/  IADD3 R17, PT, PT, R17, 0x80, RZ ;  /* 0x0000008011117810 */ /* 0x000fce0007ffe0ff */
.L_x_3485:
[----:B------:R-:W-:Y:S05]  /*2310*/  BSYNC.RECONVERGENT B6 ;  /* 0x0000000000067941 */ /* 0x000fea0003800200 */
.L_x_3484:
        /* <DEDUP_REMOVED lines=15> */
[----:B-1234-:R-:W0:Y:S08]  /*2410*/  LDC.U16 R0, c[0x0][0x528] ;  /* 0x00014a00ff007b82 */ /* 0x01ee300000000400 */
[----:B-----5:R-:W1:Y:S01]  /*2420*/  LDC.64 R2, c[0x0][0x520] ;  /* 0x00014800ff027b82 */ /* 0x020e620000000a00 */
[----:B0-----:R-:W-:-:S04]  /*2430*/  HADD2.F32 R0, -RZ, R0.H0_H0 ;  /* 0x20000000ff007230 */ /* 0x001fc80000004100 */
[----:B------:R-:W1:Y:S02]  /*2440*/  F2I.FTZ.TRUNC.NTZ R5, R0 ;  /* 0x0000000000057305 */ /* 0x000e64000021f100 */
[----:B-1----:R0:W-:Y:S01]  /*2450*/  STG.E.U8 desc[UR36][R2.64], R5 ;  /* 0x0000000502007986 */ /* 0x0021e2000c101124 */
[----:B------:R-:W-:Y:S05]  /*2460*/  BRA `(.L_x_3525) ;  /* 0x0000000c00f47947 */ /* 0x000fea0003800000 */
.L_x_3523:
[----:B-1234-:R-:W0:Y:S08]  /*2470*/  LDC.U16 R0, c[0x0][0x528] ;  /* 0x00014a00ff007b82 */ /* 0x01ee300000000400 */
[----:B-----5:R-:W1:Y:S01]  /*2480*/  LDC.64 R4, c[0x0][0x520] ;  /* 0x00014800ff047b82 */ /* 0x020e620000000a00 */
[----:B0-----:R-:W-:-:S04]  /*2490*/  HADD2.F32 R0, -RZ, R0.H0_H0 ;  /* 0x20000000ff007230 */ /* 0x001fc80000004100 */
[----:B------:R-:W1:Y:S02]  /*24a0*/  F2I.S64.TRUNC R2, R0 ;  /* 0x0000000000027311 */ /* 0x000e64000020d900 */
[----:B-1----:R0:W-:Y:S01]  /*24b0*/  STG.E.U8 desc[UR36][R4.64], R2 ;  /* 0x0000000204007986 */ /* 0x0021e2000c101124 */
[----:B------:R-:W-:Y:S05]  /*24c0*/  BRA `(.L_x_3525) ;  /* 0x0000000c00dc7947 */ /* 0x000fea0003800000 */
.L_x_3522:
[----:B------:R-:W-:-:S09]  /*24d0*/  UISETP.NE.AND UP0, UPT, UR4, 0x2, UPT ;  /* 0x000000020400788c */ /* 0x000fd2000bf05270 */
[----:B------:R-:W-:Y:S05]  /*24e0*/  BRA.U !UP0, `(.L_x_3526) ;  /* 0x0000000108407547 */ /* 0x000fea000b800000 */
[----:B------:R-:W-:-:S09]  /*24f0*/  UISETP.NE.AND UP0, UPT, UR4, 0x3, UPT ;  /* 0x000000030400788c */ /* 0x000fd2000bf05270 */
[----:B------:R-:W-:Y:S05]  /*2500*/  BRA.U !UP0, `(.L_x_3527) ;  /* 0x0000000108207547 */ /* 0x000fea000b800000 */
[----:B------:R-:W-:-:S09]  /*2510*/  UISETP.NE.AND UP0, UPT, UR4, 0x4, UPT ;  /* 0x000000040400788c */ /* 0x000fd2000bf05270 */
[----:B------:R-:W-:Y:S05]  /*2520*/  BRA.U UP0, `(.L_x_3524) ;  /* 0x0000000900d87547 */ /* 0x000fea000b800000 */
[----:B-1234-:R-:W0:Y:S08]  /*2530*/  LDC.U16 R0, c[0x0][0x528] ;  /* 0x00014a00ff007b82 */ /* 0x01ee300000000400 */
[----:B-----5:R-:W1:Y:S01]  /*2540*/  LDC.64 R4, c[0x0][0x520] ;  /* 0x00014800ff047b82 */ /* 0x020e620000000a00 */
[----:B0-----:R-:W-:-:S04]  /*2550*/  HADD2.F32 R0, -RZ, R0.H0_H0 ;  /* 0x20000000ff007230 */ /* 0x001fc80000004100 */
[----:B------:R-:W1:Y:S02]  /*2560*/  F2I.S64.TRUNC R2, R0 ;  /* 0x0000000000027311 */ /* 0x000e64000020d900 */
[----:B-1----:R0:W-:Y:S01]  /*2570*/  STG.E.64 desc[UR36][R4.64], R2 ;  /* 0x0000000204007986 */ /* 0x0021e2000c101b24 */
[----:B------:R-:W-:Y:S05]  /*2580*/  BRA `(.L_x_3525) ;  /* 0x0000000c00ac7947 */ /* 0x000fea0003800000 */
.L_x_3527:
[----:B-1234-:R-:W0:Y:S08]  /*2590*/  LDC.U16 R0, c[0x0][0x528] ;  /* 0x00014a00ff007b82 */ /* 0x01ee300000000400 */
[----:B-----5:R-:W1:Y:S01]  /*25a0*/  LDC.64 R2, c[0x0][0x520] ;  /* 0x00014800ff027b82 */ /* 0x020e620000000a00 */
[----:B0-----:R-:W-:-:S04]  /*25b0*/  HADD2.F32 R0, -RZ, R0.H0_H0 ;  /* 0x20000000ff007230 */ /* 0x001fc80000004100 */
[----:B------:R-:W1:Y:S02]  /*25c0*/  F2I.FTZ.TRUNC.NTZ R5, R0 ;  /* 0x0000000000057305 */ /* 0x000e64000021f100 */
[----:B-1----:R0:W-:Y:S01]  /*25d0*/  STG.E desc[UR36][R2.64], R5 ;  /* 0x0000000502007986 */ /* 0x0021e2000c101924 */
[----:B------:R-:W-:Y:S05]  /*25e0*/  BRA `(.L_x_3525) ;  /* 0x0000000c00947947 */ /* 0x000fea0003800000 */
.L_x_3526:
[----:B-1234-:R-:W0:Y:S08]  /*25f0*/  LDC.U16 R0, c[0x0][0x528] ;  /* 0x00014a00ff007b82 */ /* 0x01ee300000000400 */
[----:B-----5:R-:W1:Y:S01]  /*2600*/  LDC.64 R2, c[0x0][0x520] ;  /* 0x00014800ff027b82 */ /* 0x020e620000000a00 */
[----:B0-----:R-:W-:-:S04]  /*2610*/  HADD2.F32 R0, -RZ, R0.H0_H0 ;  /* 0x20000000ff007230 */ /* 0x001fc80000004100 */
[----:B------:R-:W1:Y:S02]  /*2620*/  F2I.FTZ.TRUNC.NTZ R5, R0 ;  /* 0x0000000000057305 */ /* 0x000e64000021f100 */
[----:B-1----:R0:W-:Y:S01]  /*2630*/  STG.E.U16 desc[UR36][R2.64], R5 ;  /* 0x0000000502007986 */ /* 0x0021e2000c101524 */
[----:B------:R-:W-:Y:S05]  /*2640*/  BRA `(.L_x_3525) ;  /* 0x0000000c007c7947 */ /* 0x000fea0003800000 */
.L_x_3521:
[----:B------:R-:W-:-:S09]  /*2650*/  UISETP.GT.AND UP0, UPT, UR4, 0x6, UPT ;  /* 0x000000060400788c */ /* 0x000fd2000bf04270 */
[----:B------:R-:W-:Y:S05]  /*2660*/  BRA.U UP0, `(.L_x_3528) ;  /* 0x0000000100347547 */ /* 0x000fea000b800000 */
[----:B------:R-:W-:-:S09]  /*2670*/  UISETP.NE.AND UP0, UPT, UR4, 0x5, UPT ;  /* 0x000000050400788c */ /* 0x000fd2000bf05270 */
[----:B------:R-:W-:Y:S05]  /*2680*/  BRA.U !UP0, `(.L_x_3529) ;  /* 0x00000001081c7547 */ /* 0x000fea000b800000 */
[----:B------:R-:W-:-:S09]  /*2690*/  UISETP.NE.AND UP0, UPT, UR4, 0x6, UPT ;  /* 0x000000060400788c */ /* 0x000fd2000bf05270 */
[----:B------:R-:W-:Y:S05]  /*26a0*/  BRA.U UP0, `(.L_x_3524) ;  /* 0x0000000900787547 */ /* 0x000fea000b800000 */
[----:B-1234-:R-:W0:Y:S08]  /*26b0*/  LDC.U16 R0, c[0x0][0x528] ;  /* 0x00014a00ff007b82 */ /* 0x01ee300000000400 */
[----:B-----5:R-:W1:Y:S01]  /*26c0*/  LDC.64 R2, c[0x0][0x520] ;  /* 0x00014800ff027b82 */ /* 0x020e620000000a00 */
[----:B0-----:R-:W-:-:S05]  /*26d0*/  HADD2.F32 R5, -RZ, R0.H0_H0 ;  /* 0x20000000ff057230 */ /* 0x001fca0000004100 */
[----:B-1----:R0:W-:Y:S01]  /*26e0*/  STG.E desc[UR36][R2.64], R5 ;  /* 0x0000000502007986 */ /* 0x0021e2000c101924 */
[----:B------:R-:W-:Y:S05]  /*26f0*/  BRA `(.L_x_3525) ;  /* 0x0000000c00507947 */ /* 0x000fea0003800000 */
.L_x_3529:
[----:B-12-45:R-:W0:Y:S08]  /*2700*/  LDC.U16 R5, c[0x0][0x528] ;  /* 0x00014a00ff057b82 */ /* 0x036e300000000400 */
[----:B---3--:R-:W0:Y:S02]  /*2710*/  LDC.64 R2, c[0x0][0x520] ;  /* 0x00014800ff027b82 */ /* 0x008e240000000a00 */
[----:B0-----:R0:W-:Y:S01]  /*2720*/  STG.E.U16 desc[UR36][R2.64], R5 ;  /* 0x0000000502007986 */ /* 0x0011e2000c101524 */
[----:B------:R-:W-:Y:S05]  /*2730*/  BRA `(.L_x_3525) ;  /* 0x0000000c00407947 */ /* 0x000fea0003800000 */
.L_x_3528:
[----:B------:R-:W-:-:S09]  /*2740*/  UISETP.NE.AND UP0, UPT, UR4, 0x7, UPT ;  /* 0x000000070400788c */ /* 0x000fd2000bf05270 */
[----:B------:R-:W-:Y:S05]  /*2750*/  BRA.U !UP0, `(.L_x_3530) ;  /* 0x0000000108447547 */ /* 0x000fea000b800000 */
[----:B------:R-:W-:-:S09]  /*2760*/  UISETP.NE.AND UP0, UPT, UR4, 0x8, UPT ;  /* 0x000000080400788c */ /* 0x000fd2000bf05270 */
[----:B------:R-:W-:Y:S05]  /*2770*/  BRA.U !UP0, `(.L_x_3531) ;  /* 0x0000000108207547 */ /* 0x000fea000b800000 */
[----:B------:R-:W-:-:S09]  /*2780*/  UISETP.NE.AND UP0, UPT, UR4, 0x9, UPT ;  /* 0x000000090400788c */ /* 0x000fd2000bf05270 */
[----:B------:R-:W-:Y:S05]  /*2790*/  BRA.U UP0, `(.L_x_3524) ;  /* 0x00000009003c7547 */ /* 0x000fea000b800000 */
[----:B-1234-:R-:W0:Y:S01]  /*27a0*/  LDC.U16 R0, c[0x0][0x528] ;  /* 0x00014a00ff007b82 */ /* 0x01ee220000000400 */
[----:B-----5:R-:W-:-:S07]  /*27b0*/  IMAD.MOV.U32 R5, RZ, RZ, RZ ;  /* 0x000000ffff057224 */ /* 0x020fce00078e00ff */
[----:B------:R-:W1:Y:S01]  /*27c0*/  LDC.64 R2, c[0x0][0x520] ;  /* 0x00014800ff027b82 */ /* 0x000e620000000a00 */
[----:B0-----:R-:W-:-:S05]  /*27d0*/  HADD2.F32 R4, -RZ, R0.H0_H0 ;  /* 0x20000000ff047230 */ /* 0x001fca0000004100 */
[----:B-1----:R0:W-:Y:S01]  /*27e0*/  STG.E.64 desc[UR36][R2.64], R4 ;  /* 0x0000000402007986 */ /* 0x0021e2000c101b24 */
[----:B------:R-:W-:Y:S05]  /*27f0*/  BRA `(.L_x_3525) ;  /* 0x0000000c00107947 */ /* 0x000fea0003800000 */
.L_x_3531:
[----:B-1234-:R-:W0:Y:S08]  /*2800*/  LDC.U16 R0, c[0x0][0x528] ;  /* 0x00014a00ff007b82 */ /* 0x01ee300000000400 */
[----:B-----5:R-:W1:Y:S01]  /*2810*/  LDC.64 R2, c[0x0][0x520] ;  /* 0x00014800ff027b82 */ /* 0x020e620000000a00 */
[----:B0-----:R-:W-:-:S05]  /*2820*/  HADD2.F32 R0, -RZ, R0.H0_H0 ;  /* 0x20000000ff007230 */ /* 0x001fca0000004100 */
[----:B------:R-:W-:-:S04]  /*2830*/  F2FP.F16.F32.PACK_AB R0, RZ, R0 ;  /* 0x00000000ff00723e */ /* 0x000fc800000000ff */
[----:B------:R-:W-:-:S05]  /*2840*/  PRMT R0, R0, 0x5410, RZ ;  /* 0x0000541000007816 */ /* 0x000fca00000000ff */
[----:B-1----:R0:W-:Y:S01]  /*2850*/  STG.E desc[UR36][R2.64], R0 ;  /* 0x0000000002007986 */ /* 0x0021e2000c101924 */
[----:B------:R-:W-:Y:S05]  /*2860*/  BRA `(.L_x_3525) ;  /* 0x0000000800f47947 */ /* 0x000fea0003800000 */
.L_x_3530:
[----:B-1234-:R-:W0:Y:S08]  /*2870*/  LDC.U16 R0, c[0x0][0x528] ;  /* 0x00014a00ff007b82 */ /* 0x01ee300000000400 */
[----:B-----5:R-:W1:Y:S01]  /*2880*/  LDC.64 R4, c[0x0][0x520] ;  /* 0x00014800ff047b82 */ /* 0x020e620000000a00 */
[----:B0-----:R-:W-:-:S05]  /*2890*/  HADD2.F32 R0, -RZ, R0.H0_H0 ;  /* 0x20000000ff007230 */ /* 0x001fca0000004100 */
[----:B------:R-:W-:-:S04]  /*28a0*/  FMUL.FTZ R0, R0, 1 ;  /* 0x3f80000000007820 */ /* 0x000fc80000410000 */
[----:B------:R-:W1:Y:S02]  /*28b0*/  F2F.F64.F32 R2, R0 ;  /* 0x0000000000027310 */ /* 0x000e640000201800 */
[----:B-1----:R0:W-:Y:S01]  /*28c0*/  STG.E.64 desc[UR36][R4.64], R2 ;  /* 0x0000000204007986 */ /* 0x0021e2000c101b24 */
[----:B------:R-:W-:Y:S05]  /*28d0*/  BRA `(.L_x_3525) ;  /* 0x0000000800d87947 */ /* 0x000fea0003800000 */
.L_x_3520:
        /* <DEDUP_REMOVED lines=13> */
[----:B------:R-:W1:Y:S02]  /*29b0*/  F2I.FTZ.U32.TRUNC.NTZ R5, R0 ;  /* 0x0000000000057305 */ /* 0x000e64000021f000 */
[----:B-1----:R4:W-:Y:S01]  /*29c0*/  STG.E.U16 desc[UR36][R2.64], R5 ;  /* 0x0000000502007986 */ /* 0x0029e2000c101524 */
[----:B------:R-:W-:Y:S05]  /*29d0*/  BRA `(.L_x_3525) ;  /* 0x0000000800987947 */ /* 0x000fea0003800000 */
.L_x_3535:
[----:B-1234-:R-:W5:Y:S02]  /*29e0*/  LDC.U16 R0, c[0x0][0x528] ;  /* 0x00014a00ff007b82 */ /* 0x01ef640000000400 */
[----:B-----5:R-:W-:Y:S02]  /*29f0*/  HADD2.F32 R2, -RZ, R0.H0_H0 ;  /* 0x20000000ff027230 */ /* 0x020fe40000004100 */
        /* <DEDUP_REMOVED lines=16> */
.L_x_3537:
[----:B------:R-:W-:-:S04]  /*2b00*/  SHF.R.U32.HI R3, RZ, 0x18, R2 ;  /* 0x00000018ff037819 */ /* 0x000fc80000011602 */
[----:B------:R-:W-:-:S07]  /*2b10*/  LOP3.LUT R0, R0, 0x80, R3, 0xf8, !PT ;  /* 0x0000008000007812 */ /* 0x000fce00078ef803 */
.L_x_3536:
[----:B------:R-:W0:Y:S02]  /*2b20*/  LDC.64 R2, c[0x0][0x520] ;  /* 0x00014800ff027b82 */ /* 0x000e240000000a00 */
[----:B0-----:R3:W-:Y:S01]  /*2b30*/  STG.E.U8 desc[UR36][R2.64], R0 ;  /* 0x0000000002007986 */ /* 0x0017e2000c101124 */
[----:B------:R-:W-:Y:S05]  /*2b40*/  BRA `(.L_x_3525) ;  /* 0x00000008003c7947 */ /* 0x000fea0003800000 */
.L_x_3534:
        /* <DEDUP_REMOVED lines=18> */
.L_x_3539:
[----:B------:R-:W-:-:S04]  /*2c70*/  SHF.R.U32.HI R3, RZ, 0x18, R2 ;  /* 0x00000018ff037819 */ /* 0x000fc80000011602 */
[----:B------:R-:W-:-:S07]  /*2c80*/  LOP3.LUT R0, R0, 0x80, R3, 0xf8, !PT ;  /* 0x0000008000007812 */ /* 0x000fce00078ef803 */
.L_x_3538:
[----:B------:R-:W0:Y:S02]  /*2c90*/  LDC.64 R2, c[0x0][0x520] ;  /* 0x00014800ff027b82 */ /* 0x000e240000000a00 */
[----:B0-----:R5:W-:Y:S01]  /*2ca0*/  STG.E.U8 desc[UR36][R2.64], R0 ;  /* 0x0000000002007986 */ /* 0x001be2000c101124 */
[----:B------:R-:W-:Y:S05]  /*2cb0*/  BRA `(.L_x_3525) ;  /* 0x0000000400e07947 */ /* 0x000fea0003800000 */
.L_x_3533:
        /* <DEDUP_REMOVED lines=8> */
[----:B0-----:R-:W-:Y:S02]  /*2d40*/  HADD2.F32 R4, -RZ, R0.H0_H0 ;  /* 0x20000000ff047230 */ /* 0x001fe40000004100 */
[----:B------:R-:W-:-:S03]  /*2d50*/  HFMA2 R0, -RZ, RZ, 0, 1.5199184417724609375e-05 ;  /* 0x000000ffff007431 */ /* 0x000fc600000001ff */
        /* <DEDUP_REMOVED lines=9> */
[----:B------:R-:W-:-:S07]  /*2df0*/  @!P0 IMAD.MOV R0, RZ, RZ, R6 ;  /* 0x000000ffff008224 */ /* 0x000fce00078e0206 */
.L_x_3542:
[----:B------:R1:W-:Y:S01]  /*2e00*/  STG.E.U8 desc[UR36][R2.64], R0 ;  /* 0x0000000002007986 */ /* 0x0003e2000c101124 */
[----:B------:R-:W-:Y:S05]  /*2e10*/  BRA `(.L_x_3525) ;  /* 0x0000000400887947 */ /* 0x000fea0003800000 */
.L_x_3541:
[----:B-1234-:R-:W0:Y:S08]  /*2e20*/  LDC.U16 R0, c[0x0][0x528] ;  /* 0x00014a00ff007b82 */ /* 0x01ee300000000400 */
[----:B-----5:R-:W1:Y:S01]  /*2e30*/  LDC.64 R4, c[0x0][0x520] ;  /* 0x00014800ff047b82 */ /* 0x020e620000000a00 */
[----:B0-----:R-:W-:-:S04]  /*2e40*/  HADD2.F32 R0, -RZ, R0.H0_H0 ;  /* 0x20000000ff007230 */ /* 0x001fc80000004100 */
[----:B------:R-:W1:Y:S02]  /*2e50*/  F2I.U64.TRUNC R2, R0 ;  /* 0x0000000000027311 */ /* 0x000e64000020d800 */
[----:B-1----:R0:W-:Y:S01]  /*2e60*/  STG.E.64 desc[UR36][R4.64], R2 ;  /* 0x0000000204007986 */ /* 0x0021e2000c101b24 */
[----:B------:R-:W-:Y:S05]  /*2e70*/  BRA `(.L_x_3525) ;  /* 0x0000000400707947 */ /* 0x000fea0003800000 */
.L_x_3540:
[----:B-1234-:R-:W0:Y:S08]  /*2e80*/  LDC.U16 R0, c[0x0][0x528] ;  /* 0x00014a00ff007b82 */ /* 0x01ee300000000400 */
[----:B-----5:R-:W1:Y:S01]  /*2e90*/  LDC.64 R2, c[0x0][0x520] ;  /* 0x00014800ff027b82 */ /* 0x020e620000000a00 */
[----:B0-----:R-:W-:-:S04]  /*2ea0*/  HADD2.F32 R0, -RZ, R0.H0_H0 ;  /* 0x20000000ff007230 */ /* 0x001fc80000004100 */
[----:B------:R-:W1:Y:S02]  /*2eb0*/  F2I.FTZ.U32.TRUNC.NTZ R5, R0 ;  /* 0x0000000000057305 */ /* 0x000e64000021f000 */
[----:B-1----:R2:W-:Y:S01]  /*2ec0*/  STG.E desc[UR36][R2.64], R5 ;  /* 0x0000000502007986 */ /* 0x0025e2000c101924 */
[----:B------:R-:W-:Y:S05]  /*2ed0*/  BRA `(.L_x_3525) ;  /* 0x0000000400587947 */ /* 0x000fea0003800000 */
.L_x_3532:
        /* <DEDUP_REMOVED lines=9> */
[----:B------:R-:W-:-:S04]  /*2f70*/  FSETP.NEU.FTZ.AND P0, PT, R0, RZ, PT ;  /* 0x000000ff0000720b */ /* 0x000fc80003f1d000 */
[----:B------:R-:W-:-:S05]  /*2f80*/  SEL R5, RZ, 0x1, !P0 ;  /* 0x00000001ff057807 */ /* 0x000fca0004000000 */
[----:B-1----:R0:W-:Y:S01]  /*2f90*/  STG.E.U8 desc[UR36][R2.64], R5 ;  /* 0x0000000502007986 */ /* 0x0021e2000c101124 */
[----:B------:R-:W-:Y:S05]  /*2fa0*/  BRA `(.L_x_3525) ;  /* 0x0000000400247947 */ /* 0x000fea0003800000 */
.L_x_3544:
[----:B-1234-:R-:W0:Y:S01]  /*2fb0*/  LDC.U16 R0, c[0x0][0x528] ;  /* 0x00014a00ff007b82 */ /* 0x01ee220000000400 */
[----:B------:R-:W-:-:S07]  /*2fc0*/  CS2R R6, SRZ ;  /* 0x0000000000067805 */ /* 0x000fce000001ff00 */
[----:B-----5:R-:W1:Y:S01]  /*2fd0*/  LDC.64 R2, c[0x0][0x520] ;  /* 0x00014800ff027b82 */ /* 0x020e620000000a00 */
[----:B0-----:R-:W-:-:S05]  /*2fe0*/  HADD2.F32 R0, -RZ, R0.H0_H0 ;  /* 0x20000000ff007230 */ /* 0x001fca0000004100 */
[----:B------:R-:W-:-:S04]  /*2ff0*/  FMUL.FTZ R0, R0, 1 ;  /* 0x3f80000000007820 */ /* 0x000fc80000410000 */
[----:B------:R-:W1:Y:S02]  /*3000*/  F2F.F64.F32 R4, R0 ;  /* 0x0000000000047310 */ /* 0x000e640000201800 */
[----:B-1----:R0:W-:Y:S01]  /*3010*/  STG.E.128 desc[UR36][R2.64], R4 ;  /* 0x0000000402007986 */ /* 0x0021e2000c101d24 */
[----:B------:R-:W-:Y:S05]  /*3020*/  BRA `(.L_x_3525) ;  /* 0x0000000400047947 */ /* 0x000fea0003800000 */
.L_x_3543:
[----:B------:R-:W-:-:S09]  /*3030*/  UISETP.NE.AND UP0, UPT, UR4, 0xf, UPT ;  /* 0x0000000f0400788c */ /* 0x000fd2000bf05270 */
[----:B------:R-:W-:Y:S05]  /*3040*/  BRA.U !UP0, `(.L_x_3545) ;  /* 0x0000000108e87547 */ /* 0x000fea000b800000 */
[----:B------:R-:W-:-:S09]  /*3050*/  UISETP.NE.AND UP0, UPT, UR4, 0x17, UPT ;  /* 0x000000170400788c */ /* 0x000fd2000bf05270 */
[----:B------:R-:W-:Y:S05]  /*3060*/  BRA.U !UP0, `(.L_x_3546) ;  /* 0x0000000108907547 */ /* 0x000fea000b800000 */
[----:B------:R-:W-:-:S09]  /*3070*/  UISETP.NE.AND UP0, UPT, UR4, 0x18, UPT ;  /* 0x000000180400788c */ /* 0x000fd2000bf05270 */
[----:B------:R-:W-:Y:S05]  /*3080*/  BRA.U !UP0, `(.L_x_3547) ;  /* 0x0000000108447547 */ /* 0x000fea000b800000 */
.L_x_3524:
[----:B-1234-:R-:W-:Y:S01]  /*3090*/  MOV R0, 0x0 ;  /* 0x0000000000007802 */ /* 0x01efe20000000f00 */
[----:B------:R-:W0:Y:S01]  /*30a0*/  LDCU.64 UR4, c[0x4][0x190] ;  /* 0x01003200ff0477ac */ /* 0x000e220008000a00 */
[----:B------:R-:W-:Y:S02]  /*30b0*/  HFMA2 R8, -RZ, RZ, 0, 6.020069122314453125e-06 ;  /* 0x00000065ff087431 */ /* 0x000fe400000001ff */
[----:B------:R-:W-:Y:S01]  /*30c0*/  IMAD.MOV.U32 R12, RZ, RZ, 0x1 ;  /* 0x00000001ff0c7424 */ /* 0x000fe200078e00ff */
[----:B-----5:R1:W2:Y:S01]  /*30d0*/  LDC.64 R2, c[0x4][R0] ;  /* 0x0100000000027b82 */ /* 0x0202a20000000a00 */
[----:B------:R-:W3:Y:S01]  /*30e0*/  LDCU.64 UR6, c[0x4][0x198] ;  /* 0x01003300ff0677ac */ /* 0x000ee20008000a00 */
[----:B------:R-:W-:Y:S01]  /*30f0*/  IMAD.MOV.U32 R13, RZ, RZ, RZ ;  /* 0x000000ffff0d7224 */ /* 0x000fe200078e00ff */
[----:B------:R-:W4:Y:S01]  /*3100*/  LDCU.64 UR8, c[0x4][0x60] ;  /* 0x01000c00ff0877ac */ /* 0x000f220008000a00 */
[----:B0-----:R-:W-:Y:S01]  /*3110*/  MOV R4, UR4 ;  /* 0x0000000400047c02 */ /* 0x001fe20008000f00 */
[----:B------:R-:W-:-:S02]  /*3120*/  IMAD.U32 R5, RZ, RZ, UR5 ;  /* 0x00000005ff057e24 */ /* 0x000fc4000f8e00ff */
[----:B---3--:R-:W-:Y:S01]  /*3130*/  IMAD.U32 R6, RZ, RZ, UR6 ;  /* 0x00000006ff067e24 */ /* 0x008fe2000f8e00ff */
[----:B------:R-:W-:Y:S01]  /*3140*/  MOV R7, UR7 ;  /* 0x0000000700077c02 */ /* 0x000fe20008000f00 */
[----:B----4-:R-:W-:Y:S02]  /*3150*/  IMAD.U32 R10, RZ, RZ, UR8 ;  /* 0x00000008ff0a7e24 */ /* 0x010fe4000f8e00ff */
[----:B-1----:R-:W-:-:S07]  /*3160*/  IMAD.U32 R11, RZ, RZ, UR9 ;  /* 0x00000009ff0b7e24 */ /* 0x002fce000f8e00ff */
[----:B------:R-:W-:-:S07]  /*3170*/  LEPC R20, `(.L_x_3548) ;  /* 0x000000001014794e */ /* 0x000fce0000000000 */
[----:B--2---:R-:W-:Y:S05]  /*3180*/  CALL.ABS.NOINC R2 ;  /* 0x0000000002007343 */ /* 0x004fea0003c00000 */
.L_x_3548:
[----:B------:R-:W-:Y:S05]  /*3190*/  BRA `(.L_x_3525) ;  /* 0x0000000000a87947 */ /* 0x000fea0003800000 */
.L_x_3547:
[----:B-1234-:R-:W0:Y:S08]  /*31a0*/  LDC.U16 R0, c[0x0][0x528] ;  /* 0x00014a00ff007b82 */ /* 0x01ee300000000400 */
[----:B-----5:R-:W1:Y:S01]  /*31b0*/  LDC.64 R2, c[0x0][0x520] ;  /* 0x00014800ff027b82 */ /* 0x020e620000000a00 */
[----:B0-----:R-:W-:Y:S02]  /*31c0*/  HADD2.F32 R4, -RZ, R0.H0_H0 ;  /* 0x20000000ff047230 */ /* 0x001fe40000004100 */
[----:B------:R-:W-:-:S03]  /*31d0*/  HFMA2 R0, -RZ, RZ, 0, 7.569789886474609375e-06 ;  /* 0x0000007fff007431 */ /* 0x000fc600000001ff */
        /* <DEDUP_REMOVED lines=10> */
.L_x_3549:
[----:B------:R-:W-:-:S05]  /*3280*/  LOP3.LUT R5, R0, 0x80, R7, 0xf8, !PT ;  /* 0x0000008000057812 */ /* 0x000fca00078ef807 */
[----:B------:R0:W-:Y:S01]  /*3290*/  STG.E.U8 desc[UR36][R2.64], R5 ;  /* 0x0000000502007986 */ /* 0x0001e2000c101124 */
[----:B------:R-:W-:Y:S05]  /*32a0*/  BRA `(.L_x_3525) ;  /* 0x0000000000647947 */ /* 0x000fea0003800000 */
.L_x_3546:
[----:B-1234-:R-:W0:Y:S02]  /*32b0*/  LDC.U16 R0, c[0x0][0x528] ;  /* 0x00014a00ff007b82 */ /* 0x01ee240000000400 */
[----:B0-----:R-:W-:-:S05]  /*32c0*/  HADD2.F32 R4, -RZ, R0.H0_H0 ;  /* 0x20000000ff047230 */ /* 0x001fca0000004100 */
[----:B-----5:R-:W-:-:S04]  /*32d0*/  LOP3.LUT R2, R4, 0x7fffffff, RZ, 0xc0, !PT ;  /* 0x7fffffff04027812 */ /* 0x020fc800078ec0ff */
        /* <DEDUP_REMOVED lines=9> */
.L_x_3550:
[----:B------:R-:W-:Y:S01]  /*3370*/  IMAD.MOV.U32 R0, RZ, RZ, 0x7f ;  /* 0x0000007fff007424 */ /* 0x000fe200078e00ff */
[----:B------:R-:W-:-:S04]  /*3380*/  ISETP.GT.U32.AND P0, PT, R2, 0x7f800000, PT ;  /* 0x7f8000000200780c */ /* 0x000fc80003f04070 */
[----:B------:R-:W-:-:S09]  /*3390*/  SEL R0, R0, 0x7c, P0 ;  /* 0x0000007c00007807 */ /* 0x000fd20000000000 */
.L_x_3551:
[----:B------:R-:W0:Y:S01]  /*33a0*/  LDC.64 R2, c[0x0][0x520] ;  /* 0x00014800ff027b82 */ /* 0x000e220000000a00 */
[----:B------:R-:W-:-:S04]  /*33b0*/  SHF.R.U32.HI R5, RZ, 0x18, R4 ;  /* 0x00000018ff057819 */ /* 0x000fc80000011604 */
[----:B------:R-:W-:-:S05]  /*33c0*/  LOP3.LUT R5, R0, 0x80, R5, 0xf8, !PT ;  /* 0x0000008000057812 */ /* 0x000fca00078ef805 */
[----:B0-----:R0:W-:Y:S01]  /*33d0*/  STG.E.U8 desc[UR36][R2.64], R5 ;  /* 0x0000000502007986 */ /* 0x0011e2000c101124 */
[----:B------:R-:W-:Y:S05]  /*33e0*/  BRA `(.L_x_3525) ;  /* 0x0000000000147947 */ /* 0x000fea0003800000 */
.L_x_3545:
[----:B-1234-:R-:W0:Y:S08]  /*33f0*/  LDC.U16 R0, c[0x0][0x528] ;  /* 0x00014a00ff007b82 */ /* 0x01ee300000000400 */
[----:B-----5:R-:W1:Y:S01]  /*3400*/  LDC.64 R2, c[0x0][0x520] ;  /* 0x00014800ff027b82 */ /* 0x020e620000000a00 */
[----:B0-----:R-:W-:-:S05]  /*3410*/  HADD2.F32 R0, -RZ, R0.H0_H0 ;  /* 0x20000000ff007230 */ /* 0x001fca0000004100 */
[----:B------:R-:W-:-:S05]  /*3420*/  F2FP.BF16.F32.PACK_AB R0, RZ, R0 ;  /* 0x00000000ff00723e */ /* 0x000fca00000010ff */
[----:B-1----:R0:W-:Y:S02]  /*3430*/  STG.E.U16 desc[UR36][R2.64], R0 ;  /* 0x0000000002007986 */ /* 0x0021e4000c101524 */
.L_x_3525:
[----:B------:R-:W-:-:S07]  /*3440*/  VIADD R17, R17, 0x80 ;  /* 0x0000008011117836 */ /* 0x000fce0000000000 */
.L_x_3519:
[----:B------:R-:W-:Y:S05]  /*3450*/  BSYNC.RECONVERGENT B6 ;  /* 0x0000000000067941 */ /* 0x000fea0003800200 */
.L_x_3518:
        /* <DEDUP_REMOVED lines=14> */
[----:B-12345:R-:W0:Y:S08]  /*3540*/  LDC.U16 R0, c[0x0][0x528] ;  /* 0x00014a00ff007b82 */ /* 0x03ee300000000400 */
[----:B------:R-:W1:Y:S01]  /*3550*/  LDC.64 R2, c[0x0][0x520] ;  /* 0x00014800ff027b82 */ /* 0x000e620000000a00 */
[----:B0-----:R-:W-:-:S04]  /*3560*/  HADD2.F32 R0, -RZ, R0.H0_H0 ;  /* 0x20000000ff007230 */ /* 0x001fc80000004100 */
[----:B------:R-:W1:Y:S02]  /*3570*/  F2I.FTZ.TRUNC.NTZ R5, R0 ;  /* 0x0000000000057305 */ /* 0x000e64000021f100 */
[----:B-1----:R-:W-:Y:S01]  /*3580*/  STG.E.U8 desc[UR36][R2.64], R5 ;  /* 0x0000000502007986 */ /* 0x002fe2000c101124 */
[----:B------:R-:W-:Y:S05]  /*3590*/  EXIT ;  /* 0x000000000000794d */ /* 0x000fea0003800000 */
.L_x_3555:
[----:B-12345:R-:W0:Y:S08]  /*35a0*/  LDC.U16 R0, c[0x0][0x528] ;  /* 0x00014a00ff007b82 */ /* 0x03ee300000000400 */
[----:B------:R-:W1:Y:S01]  /*35b0*/  LDC.64 R4, c[0x0][0x520] ;  /* 0x00014800ff047b82 */ /* 0x000e620000000a00 */
[----:B0-----:R-:W-:-:S04]  /*35c0*/  HADD2.F32 R0, -RZ, R0.H0_H0 ;  /* 0x20000000ff007230 */ /* 0x001fc80000004100 */
[----:B------:R-:W1:Y:S02]  /*35d0*/  F2I.S64.TRUNC R2, R0 ;  /* 0x0000000000027311 */ /* 0x000e64000020d900 */
[----:B-1----:R-:W-:Y:S01]  /*35e0*/  STG.E.U8 desc[UR36][R4.64], R2 ;  /* 0x0000000204007986 */ /* 0x002fe2000c101124 */
[----:B------:R-:W-:Y:S05]  /*35f0*/  EXIT ;  /* 0x000000000000794d */ /* 0x000fea0003800000 */
.L_x_3554:
[----:B------:R-:W-:-:S09]  /*3600*/  UISETP.NE.AND UP0, UPT, UR4, 0x2, UPT ;  /* 0x000000020400788c */ /* 0x000fd2000bf05270 */
[----:B------:R-:W-:Y:S05]  /*3610*/  BRA.U !UP0, `(.L_x_3557) ;  /* 0x0000000108407547 */ /* 0x000fea000b800000 */
[----:B------:R-:W-:-:S09]  /*3620*/  UISETP.NE.AND UP0, UPT, UR4, 0x3, UPT ;  /* 0x000000030400788c */ /* 0x000fd2000bf05270 */
[----:B------:R-:W-:Y:S05]  /*3630*/  BRA.U !UP0, `(.L_x_3558) ;  /* 0x0000000108207547 */ /* 0x000fea000b800000 */
[----:B------:R-:W-:-:S09]  /*3640*/  UISETP.NE.AND UP0, UPT, UR4, 0x4, UPT ;  /* 0x000000040400788c */ /* 0x000fd2000bf05270 */
[----:B------:R-:W-:Y:S05]  /*3650*/  BRA.U UP0, `(.L_x_3556) ;  /* 0x0000000900d87547 */ /* 0x000fea000b800000 */
[----:B-12345:R-:W0:Y:S08]  /*3660*/  LDC.U16 R0, c[0x0][0x528] ;  /* 0x00014a00ff007b82 */ /* 0x03ee300000000400 */
[----:B------:R-:W1:Y:S01]  /*3670*/  LDC.64 R4, c[0x0][0x520] ;  /* 0x00014800ff047b82 */ /* 0x000e620000000a00 */
[----:B0-----:R-:W-:-:S04]  /*3680*/  HADD2.F32 R0, -RZ, R0.H0_H0 ;  /* 0x20000000ff007230 */ /* 0x001fc80000004100 */
[----:B------:R-:W1:Y:S02]  /*3690*/  F2I.S64.TRUNC R2, R0 ;  /* 0x0000000000027311 */ /* 0x000e64000020d900 */
[----:B-1----:R-:W-:Y:S01]  /*36a0*/  STG.E.64 desc[UR36][R4.64], R2 ;  /* 0x0000000204007986 */ /* 0x002fe2000c101b24 */
[----:B------:R-:W-:Y:S05]  /*36b0*/  EXIT ;  /* 0x000000000000794d */ /* 0x000fea0003800000 */
.L_x_3558:
[----:B-12345:R-:W0:Y:S08]  /*36c0*/  LDC.U16 R0, c[0x0][0x528] ;  /* 0x00014a00ff007b82 */ /* 0x03ee300000000400 */
[----:B------:R-:W1:Y:S01]  /*36d0*/  LDC.64 R2, c[0x0][0x520] ;  /* 0x00014800ff027b82 */ /* 0x000e620000000a00 */
[----:B0-----:R-:W-:-:S04]  /*36e0*/  HADD2.F32 R0, -RZ, R0.H0_H0 ;  /* 0x20000000ff007230 */ /* 0x001fc80000004100 */
[----:B------:R-:W1:Y:S02]  /*36f0*/  F2I.FTZ.TRUNC.NTZ R5, R0 ;  /* 0x0000000000057305 */ /* 0x000e64000021f100 */
[----:B-1----:R-:W-:Y:S01]  /*3700*/  STG.E desc[UR36][R2.64], R5 ;  /* 0x0000000502007986 */ /* 0x002fe2000c101924 */
[----:B------:R-:W-:Y:S05]  /*3710*/  EXIT ;  /* 0x000000000000794d */ /* 0x000fea0003800000 */
.L_x_3557:
[----:B-12345:R-:W0:Y:S08]  /*3720*/  LDC.U16 R0, c[0x0][0x528] ;  /* 0x00014a00ff007b82 */ /* 0x03ee300000000400 */
[----:B------:R-:W1:Y:S01]  /*3730*/  LDC.64 R2, c[0x0][0x520] ;  /* 0x00014800ff027b82 */ /* 0x000e620000000a00 */
[----:B0-----:R-:W-:-:S04]  /*3740*/  HADD2.F32 R0, -RZ, R0.H0_H0 ;  /* 0x20000000ff007230 */ /* 0x001fc80000004100 */
[----:B------:R-:W1:Y:S02]  /*3750*/  F2I.FTZ.TRUNC.NTZ R5, R0 ;  /* 0x0000000000057305 */ /* 0x000e64000021f100 */
[----:B-1----:R-:W-:Y:S01]  /*3760*/  STG.E.U16 desc[UR36][R2.64], R5 ;  /* 0x0000000502007986 */ /* 0x002fe2000c101524 */
[----:B------:R-:W-:Y:S05]  /*3770*/  EXIT ;  /* 0x000000000000794d */ /* 0x000fea0003800000 */
.L_x_3553:
[----:B------:R-:W-:-:S09]  /*3780*/  UISETP.GT.AND UP0, UPT, UR4, 0x6, UPT ;  /* 0x000000060400788c */ /* 0x000fd2000bf04270 */
[----:B------:R-:W-:Y:S05]  /*3790*/  BRA.U UP0, `(.L_x_3559) ;  /* 0x0000000100347547 */ /* 0x000fea000b800000 */
[----:B------:R-:W-:-:S09]  /*37a0*/  UISETP.NE.AND UP0, UPT, UR4, 0x5, UPT ;  /* 0x000000050400788c */ /* 0x000fd2000bf05270 */
[----:B------:R-:W-:Y:S05]  /*37b0*/  BRA.U !UP0, `(.L_x_3560) ;  /* 0x00000001081c7547 */ /* 0x000fea000b800000 */
[----:B------:R-:W-:-:S09]  /*37c0*/  UISETP.NE.AND UP0, UPT, UR4, 0x6, UPT ;  /* 0x000000060400788c */ /* 0x000fd2000bf05270 */
[----:B------:R-:W-:Y:S05]  /*37d0*/  BRA.U UP0, `(.L_x_3556) ;  /* 0x0000000900787547 */ /* 0x000fea000b800000 */
[----:B-12345:R-:W0:Y:S08]  /*37e0*/  LDC.U16 R0, c[0x0][0x528] ;  /* 0x00014a00ff007b82 */ /* 0x03ee300000000400 */
[----:B------:R-:W1:Y:S01]  /*37f0*/  LDC.64 R2, c[0x0][0x520] ;  /* 0x00014800ff027b82 */ /* 0x000e620000000a00 */
[----:B0-----:R-:W-:-:S05]  /*3800*/  HADD2.F32 R5, -RZ, R0.H0_H0 ;  /* 0x20000000ff057230 */ /* 0x001fca0000004100 */
[----:B-1----:R-:W-:Y:S01]  /*3810*/  STG.E desc[UR36][R2.64], R5 ;  /* 0x0000000502007986 */ /* 0x002fe2000c101924 */
[----:B------:R-:W-:Y:S05]  /*3820*/  EXIT ;  /* 0x000000000000794d */ /* 0x000fea0003800000 */
.L_x_3560:
[----:B-12-45:R-:W0:Y:S08]  /*3830*/  LDC.U16 R5, c[0x0][0x528] ;  /* 0x00014a00ff057b82 */ /* 0x036e300000000400 */
[----:B---3--:R-:W0:Y:S02]  /*3840*/  LDC.64 R2, c[0x0][0x520] ;  /* 0x00014800ff027b82 */ /* 0x008e240000000a00 */
[----:B0-----:R-:W-:Y:S01]  /*3850*/  STG.E.U16 desc[UR36][R2.64], R5 ;  /* 0x0000000502007986 */ /* 0x001fe2000c101524 */
[----:B------:R-:W-:Y:S05]  /*3860*/  EXIT ;  /* 0x000000000000794d */ /* 0x000fea0003800000 */
.L_x_3559:
[----:B------:R-:W-:-:S09]  /*3870*/  UISETP.NE.AND UP0, UPT, UR4, 0x7, UPT ;  /* 0x000000070400788c */ /* 0x000fd2000bf05270 */
[----:B------:R-:W-:Y:S05]  /*3880*/  BRA.U !UP0, `(.L_x_3561) ;  /* 0x0000000108447547 */ /* 0x000fea000b800000 */
[----:B------:R-:W-:-:S09]  /*3890*/  UISETP.NE.AND UP0, UPT, UR4, 0x8, UPT ;  /* 0x000000080400788c */ /* 0x000fd2000bf05270 */
[----:B------:R-:W-:Y:S05]  /*38a0*/  BRA.U !UP0, `(.L_x_3562) ;  /* 0x0000000108207547 */ /* 0x000fea000b800000 */
[----:B------:R-:W-:-:S09]  /*38b0*/  UISETP.NE.AND UP0, UPT, UR4, 0x9, UPT ;  /* 0x000000090400788c */ /* 0x000fd2000bf05270 */
[----:B------:R-:W-:Y:S05]  /*38c0*/  BRA.U UP0, `(.L_x_3556) ;  /* 0x00000009003c7547 */ /* 0x000fea000b800000 */
[----:B-12345:R-:W0:Y:S01]  /*38d0*/  LDC.U16 R0, c[0x0][0x528] ;  /* 0x00014a00ff007b82 */ /* 0x03ee220000000400 */
[----:B------:R-:W-:-:S07]  /*38e0*/  HFMA2 R5, -RZ, RZ, 0, 0 ;  /* 0x00000000ff057431 */ /* 0x000fce00000001ff */
[----:B------:R-:W1:Y:S01]  /*38f0*/  LDC.64 R2, c[0x0][0x520] ;  /* 0x00014800ff027b82 */ /* 0x000e620000000a00 */
[----:B0-----:R-:W-:-:S05]  /*3900*/  HADD2.F32 R4, -RZ, R0.H0_H0 ;  /* 0x20000000ff047230 */ /* 0x001fca0000004100 */
[----:B-1----:R-:W-:Y:S01]  /*3910*/  STG.E.64 desc[UR36][R2.64], R4 ;  /* 0x0000000402007986 */ /* 0x002fe2000c101b24 */
[----:B------:R-:W-:Y:S05]  /*3920*/  EXIT ;  /* 0x000000000000794d */ /* 0x000fea0003800000 */
.L_x_3562:
[----:B-12345:R-:W0:Y:S08]  /*3930*/  LDC.U16 R0, c[0x0][0x528] ;  /* 0x00014a00ff007b82 */ /* 0x03ee300000000400 */
[----:B------:R-:W1:Y:S01]  /*3940*/  LDC.64 R2, c[0x0][0x520] ;  /* 0x00014800ff027b82 */ /* 0x000e620000000a00 */
[----:B0-----:R-:W-:-:S05]  /*3950*/  HADD2.F32 R0, -RZ, R0.H0_H0 ;  /* 0x20000000ff007230 */ /* 0x001fca0000004100 */
[----:B------:R-:W-:-:S04]  /*3960*/  F2FP.F16.F32.PACK_AB R0, RZ, R0 ;  /* 0x00000000ff00723e */ /* 0x000fc800000000ff */
[----:B------:R-:W-:-:S05]  /*3970*/  PRMT R0, R0, 0x5410, RZ ;  /* 0x0000541000007816 */ /* 0x000fca00000000ff */
[----:B-1----:R-:W-:Y:S01]  /*3980*/  STG.E desc[UR36][R2.64], R0 ;  /* 0x0000000002007986 */ /* 0x002fe2000c101924 */
[----:B------:R-:W-:Y:S05]  /*3990*/  EXIT ;  /* 0x000000000000794d */ /* 0x000fea0003800000 */
.L_x_3561:
[----:B-12345:R-:W0:Y:S08]  /*39a0*/  LDC.U16 R0, c[0x0][0x528] ;  /* 0x00014a00ff007b82 */ /* 0x03ee300000000400 */
[----:B------:R-:W1:Y:S01]  /*39b0*/  LDC.64 R4, c[0x0][0x520] ;  /* 0x00014800ff047b82 */ /* 0x000e620000000a00 */
[----:B0-----:R-:W-:-:S05]  /*39c0*/  HADD2.F32 R0, -RZ, R0.H0_H0 ;  /* 0x20000000ff007230 */ /* 0x001fca0000004100 */
[----:B------:R-:W-:-:S04]  /*39d0*/  FMUL.FTZ R0, R0, 1 ;  /* 0x3f80000000007820 */ /* 0x000fc80000410000 */
[----:B------:R-:W1:Y:S02]  /*39e0*/  F2F.F64.F32 R2, R0 ;  /* 0x0000000000027310 */ /* 0x000e640000201800 */
[----:B-1----:R-:W-:Y:S01]  /*39f0*/  STG.E.64 desc[UR36][R4.64], R2 ;  /* 0x0000000204007986 */ /* 0x002fe2000c101b24 */
[----:B------:R-:W-:Y:S05]  /*3a00*/  EXIT ;  /* 0x000000000000794d */ /* 0x000fea0003800000 */
.L_x_3552:
        /* <DEDUP_REMOVED lines=13> */
[----:B------:R-:W1:Y:S02]  /*3ae0*/  F2I.FTZ.U32.TRUNC.NTZ R5, R0 ;  /* 0x0000000000057305 */ /* 0x000e64000021f000 */
[----:B-1----:R-:W-:Y:S01]  /*3af0*/  STG.E.U16 desc[UR36][R2.64], R5 ;  /* 0x0000000502007986 */ /* 0x002fe2000c101524 */
[----:B------:R-:W-:Y:S05]  /*3b00*/  EXIT ;  /* 0x000000000000794d */ /* 0x000fea0003800000 */
.L_x_3566:
[----:B-12345:R-:W0:Y:S02]  /*3b10*/  LDC.U16 R0, c[0x0][0x528] ;  /* 0x00014a00ff007b82 */ /* 0x03ee240000000400 */
[----:B0-----:R-:W-:Y:S02]  /*3b20*/  HADD2.F32 R2, -RZ, R0.H0_H0 ;  /* 0x20000000ff027230 */ /* 0x001fe40000004100 */
        /* <DEDUP_REMOVED lines=16> */
.L_x_3568:
[----:B------:R-:W-:-:S04]  /*3c30*/  SHF.R.U32.HI R3, RZ, 0x18, R2 ;  /* 0x00000018ff037819 */ /* 0x000fc80000011602 */
[----:B------:R-:W-:-:S07]  /*3c40*/  LOP3.LUT R0, R0, 0x80, R3, 0xf8, !PT ;  /* 0x0000008000007812 */ /* 0x000fce00078ef803 */
.L_x_3567:
[----:B------:R-:W0:Y:S02]  /*3c50*/  LDC.64 R2, c[0x0][0x520] ;  /* 0x00014800ff027b82 */ /* 0x000e240000000a00 */
[----:B0-----:R-:W-:Y:S01]  /*3c60*/  STG.E.U8 desc[UR36][R2.64], R0 ;  /* 0x0000000002007986 */ /* 0x001fe2000c101124 */
[----:B------:R-:W-:Y:S05]  /*3c70*/  EXIT ;  /* 0x000000000000794d */ /* 0x000fea0003800000 */
.L_x_3565:
[----:B-12345:R-:W0:Y:S02]  /*3c80*/  LDC.U16 R0, c[0x0][0x528] ;  /* 0x00014a00ff007b82 */ /* 0x03ee240000000400 */
[----:B0-----:R-:W-:Y:S02]  /*3c90*/  HADD2.F32 R2, -RZ, R0.H0_H0 ;  /* 0x20000000ff027230 */ /* 0x001fe40000004100 */
        /* <DEDUP_REMOVED lines=16> */
.L_x_3570:
[----:B------:R-:W-:-:S04]  /*3da0*/  SHF.R.U32.HI R3, RZ, 0x18, R2 ;  /* 0x00000018ff037819 */ /* 0x000fc80000011602 */
[----:B------:R-:W-:-:S07]  /*3db0*/  LOP3.LUT R0, R0, 0x80, R3, 0xf8, !PT ;  /* 0x0000008000007812 */ /* 0x000fce00078ef803 */
.L_x_3569:
[----:B------:R-:W0:Y:S02]  /*3dc0*/  LDC.64 R2, c[0x0][0x520] ;  /* 0x00014800ff027b82 */ /* 0x000e240000000a00 */
[----:B0-----:R-:W-:Y:S01]  /*3dd0*/  STG.E.U8 desc[UR36][R2.64], R0 ;  /* 0x0000000002007986 */ /* 0x001fe2000c101124 */
[----:B------:R-:W-:Y:S05]  /*3de0*/  EXIT ;  /* 0x000000000000794d */ /* 0x000fea0003800000 */
.L_x_3564:
        /* <DEDUP_REMOVED lines=17> */
[----:B------:R-:W-:Y:S02]  /*3f00*/  ISETP.EQ.U32.AND P0, PT, R0, 0x1, P0 ;  /* 0x000000010000780c */ /* 0x000fe40000702070 */
[----:B------:R-:W-:-:S11]  /*3f10*/  IADD3 R0, PT, PT, R6, 0x1, RZ ;  /* 0x0000000106007810 */ /* 0x000fd60007ffe0ff */
[----:B------:R-:W-:-:S07]  /*3f20*/  @!P0 IMAD.MOV R0, RZ, RZ, R6 ;  /* 0x000000ffff008224 */ /* 0x000fce00078e0206 */
.L_x_3573:
[----:B------:R-:W-:Y:S01]  /*3f30*/  STG.E.U8 desc[UR36][R2.64], R0 ;  /* 0x0000000002007986 */ /* 0x000fe2000c101124 */
[----:B------:R-:W-:Y:S05]  /*3f40*/  EXIT ;  /* 0x000000000000794d */ /* 0x000fea0003800000 */
.L_x_3572:
[----:B-12345:R-:W0:Y:S08]  /*3f50*/  LDC.U16 R0, c[0x0][0x528] ;  /* 0x00014a00ff007b82 */ /* 0x03ee300000000400 */
[----:B------:R-:W1:Y:S01]  /*3f60*/  LDC.64 R4, c[0x0][0x520] ;  /* 0x00014800ff047b82 */ /* 0x000e620000000a00 */
[----:B0-----:R-:W-:-:S04]  /*3f70*/  HADD2.F32 R0, -RZ, R0.H0_H0 ;  /* 0x20000000ff007230 */ /* 0x001fc80000004100 */
[----:B------:R-:W1:Y:S02]  /*3f80*/  F2I.U64.TRUNC R2, R0 ;  /* 0x0000000000027311 */ /* 0x000e64000020d800 */
[----:B-1----:R-:W-:Y:S01]  /*3f90*/  STG.E.64 desc[UR36][R4.64], R2 ;  /* 0x0000000204007986 */ /* 0x002fe2000c101b24 */
[----:B------:R-:W-:Y:S05]  /*3fa0*/  EXIT ;  /* 0x000000000000794d */ /* 0x000fea0003800000 */
.L_x_3571:
[----:B-12345:R-:W0:Y:S08]  /*3fb0*/  LDC.U16 R0, c[0x0][0x528] ;  /* 0x00014a00ff007b82 */ /* 0x03ee300000000400 */
[----:B------:R-:W1:Y:S01]  /*3fc0*/  LDC.64 R2, c[0x0][0x520] ;  /* 0x00014800ff027b82 */ /* 0x000e620000000a00 */
[----:B0-----:R-:W-:-:S04]  /*3fd0*/  HADD2.F32 R0, -RZ, R0.H0_H0 ;  /* 0x20000000ff007230 */ /* 0x001fc80000004100 */
[----:B------:R-:W1:Y:S02]  /*3fe0*/  F2I.FTZ.U32.TRUNC.NTZ R5, R0 ;  /* 0x0000000000057305 */ /* 0x000e64000021f000 */
[----:B-1----:R-:W-:Y:S01]  /*3ff0*/  STG.E desc[UR36][R2.64], R5 ;  /* 0x0000000502007986 */ /* 0x002fe2000c101924 */
[----:B------:R-:W-:Y:S05]  /*4000*/  EXIT ;  /* 0x000000000000794d */ /* 0x000fea0003800000 */
.L_x_3563:
        /* <DEDUP_REMOVED lines=9> */
[----:B------:R-:W-:-:S04]  /*40a0*/  FSETP.NEU.FTZ.AND P0, PT, R0, RZ, PT ;  /* 0x000000ff0000720b */ /* 0x000fc80003f1d000 */
[----:B------:R-:W-:-:S05]  /*40b0*/  SEL R5, RZ, 0x1, !P0 ;  /* 0x00000001ff057807 */ /* 0x000fca0004000000 */
[----:B-1----:R-:W-:Y:S01]  /*40c0*/  STG.E.U8 desc[UR36][R2.64], R5 ;  /* 0x0000000502007986 */ /* 0x002fe2000c101124 */
[----:B------:R-:W-:Y:S05]  /*40d0*/  EXIT ;  /* 0x000000000000794d */ /* 0x000fea0003800000 */
.L_x_3575:
[----:B-12345:R-:W0:Y:S01]  /*40e0*/  LDC.U16 R0, c[0x0][0x528] ;  /* 0x00014a00ff007b82 */ /* 0x03ee220000000400 */
[----:B------:R-:W-:-:S07]  /*40f0*/  CS2R R6, SRZ ;  /* 0x0000000000067805 */ /* 0x000fce000001ff00 */
[----:B------:R-:W1:Y:S01]  /*4100*/  LDC.64 R2, c[0x0][0x520] ;  /* 0x00014800ff027b82 */ /* 0x000e620000000a00 */
[----:B0-----:R-:W-:-:S05]  /*4110*/  HADD2.F32 R0, -RZ, R0.H0_H0 ;  /* 0x20000000ff007230 */ /* 0x001fca0000004100 */
[----:B------:R-:W-:-:S04]  /*4120*/  FMUL.FTZ R0, R0, 1 ;  /* 0x3f80000000007820 */ /* 0x000fc80000410000 */
[----:B------:R-:W1:Y:S02]  /*4130*/  F2F.F64.F32 R4, R0 ;  /* 0x0000000000047310 */ /* 0x000e640000201800 */
[----:B-1----:R-:W-:Y:S01]  /*4140*/  STG.E.128 desc[UR36][R2.64], R4 ;  /* 0x0000000402007986 */ /* 0x002fe2000c101d24 */
[----:B------:R-:W-:Y:S05]  /*4150*/  EXIT ;  /* 0x000000000000794d */ /* 0x000fea0003800000 */
.L_x_3574:
[----:B------:R-:W-:-:S09]  /*4160*/  UISETP.NE.AND UP0, UPT, UR4, 0xf, UPT ;  /* 0x0000000f0400788c */ /* 0x000fd2000bf05270 */
[----:B------:R-:W-:Y:S05]  /*4170*/  BRA.U !UP0, `(.L_x_3576) ;  /* 0x0000000108e87547 */ /* 0x000fea000b800000 */
[----:B------:R-:W-:-:S09]  /*4180*/  UISETP.NE.AND UP0, UPT, UR4, 0x17, UPT ;  /* 0x000000170400788c */ /* 0x000fd2000bf05270 */
[----:B------:R-:W-:Y:S05]  /*4190*/  BRA.U !UP0, `(.L_x_3577) ;  /* 0x0000000108907547 */ /* 0x000fea000b800000 */
[----:B------:R-:W-:-:S09]  /*41a0*/  UISETP.NE.AND UP0, UPT, UR4, 0x18, UPT ;  /* 0x000000180400788c */ /* 0x000fd2000bf05270 */
[----:B------:R-:W-:Y:S05]  /*41b0*/  BRA.U !UP0, `(.L_x_3578) ;  /* 0x0000000108447547 */ /* 0x000fea000b800000 */
.L_x_3556:
        /* <DEDUP_REMOVED lines=8> */
[----:B0-----:R-:W-:Y:S01]  /*4240*/  IMAD.U32 R4, RZ, RZ, UR4 ;  /* 0x00000004ff047e24 */ /* 0x001fe2000f8e00ff */
[----:B------:R-:W-:Y:S01]  /*4250*/  MOV R5, UR5 ;  /* 0x0000000500057c02 */ /* 0x000fe20008000f00 */
[----:B---3--:R-:W-:-:S02]  /*4260*/  IMAD.U32 R6, RZ, RZ, UR6 ;  /* 0x00000006ff067e24 */ /* 0x008fc4000f8e00ff */
[----:B------:R-:W-:Y:S01]  /*4270*/  IMAD.U32 R7, RZ, RZ, UR7 ;  /* 0x00000007ff077e24 */ /* 0x000fe2000f8e00ff */
[----:B----4-:R-:W-:Y:S01]  /*4280*/  MOV R10, UR8 ;  /* 0x00000008000a7c02 */ /* 0x010fe20008000f00 */
[----:B-1----:R-:W-:-:S07]  /*4290*/  IMAD.U32 R11, RZ, RZ, UR9 ;  /* 0x00000009ff0b7e24 */ /* 0x002fce000f8e00ff */
[----:B------:R-:W-:-:S07]  /*42a0*/  LEPC R20, `(.L_x_3579) ;  /* 0x000000001014794e */ /* 0x000fce0000000000 */
[----:B--2---:R-:W-:Y:S05]  /*42b0*/  CALL.ABS.NOINC R2 ;  /* 0x0000000002007343 */ /* 0x004fea0003c00000 */
.L_x_3579:
[----:B------:R-:W-:Y:S05]  /*42c0*/  EXIT ;  /* 0x000000000000794d */ /* 0x000fea0003800000 */
.L_x_3578:
[----:B-12345:R-:W0:Y:S08]  /*42d0*/  LDC.U16 R0, c[0x0][0x528] ;  /* 0x00014a00ff007b82 */ /* 0x03ee300000000400 */
[----:B------:R-:W1:Y:S01]  /*42e0*/  LDC.64 R2, c[0x0][0x520] ;  /* 0x00014800ff027b82 */ /* 0x000e620000000a00 */
        /* <DEDUP_REMOVED lines=12> */
.L_x_3580:
[----:B------:R-:W-:-:S05]  /*43b0*/  LOP3.LUT R5, R0, 0x80, R7, 0xf8, !PT ;  /* 0x0000008000057812 */ /* 0x000fca00078ef807 */
[----:B------:R-:W-:Y:S01]  /*43c0*/  STG.E.U8 desc[UR36][R2.64], R5 ;  /* 0x0000000502007986 */ /* 0x000fe2000c101124 */
[----:B------:R-:W-:Y:S05]  /*43d0*/  EXIT ;  /* 0x000000000000794d */ /* 0x000fea0003800000 */
.L_x_3577:
[----:B-12345:R-:W0:Y:S02]  /*43e0*/  LDC.U16 R0, c[0x0][0x528] ;  /* 0x00014a00ff007b82 */ /* 0x03ee240000000400 */
[----:B0-----:R-:W-:-:S05]  /*43f0*/  HADD2.F32 R4, -RZ, R0.H0_H0 ;  /* 0x20000000ff047230 */ /* 0x001fca0000004100 */
        /* <DEDUP_REMOVED lines=10> */
.L_x_3581:
[----:B------:R-:W-:Y:S01]  /*44a0*/  HFMA2 R0, -RZ, RZ, 0, 7.569789886474609375e-06 ;  /* 0x0000007fff007431 */ /* 0x000fe200000001ff */
[----:B------:R-:W-:-:S04]  /*44b0*/  ISETP.GT.U32.AND P0, PT, R2, 0x7f800000, PT ;  /* 0x7f8000000200780c */ /* 0x000fc80003f04070 */
[----:B------:R-:W-:-:S09]  /*44c0*/  SEL R0, R0, 0x7c, P0 ;  /* 0x0000007c00007807 */ /* 0x000fd20000000000 */
.L_x_3582:
[----:B------:R-:W0:Y:S01]  /*44d0*/  LDC.64 R2, c[0x0][0x520] ;  /* 0x00014800ff027b82 */ /* 0x000e220000000a00 */
[----:B------:R-:W-:-:S04]  /*44e0*/  SHF.R.U32.HI R5, RZ, 0x18, R4 ;  /* 0x00000018ff057819 */ /* 0x000fc80000011604 */
[----:B------:R-:W-:-:S05]  /*44f0*/  LOP3.LUT R5, R0, 0x80, R5, 0xf8, !PT ;  /* 0x0000008000057812 */ /* 0x000fca00078ef805 */
[----:B0-----:R-:W-:Y:S01]  /*4500*/  STG.E.U8 desc[UR36][R2.64], R5 ;  /* 0x0000000502007986 */ /* 0x001fe2000c101124 */
[----:B------:R-:W-:Y:S05]  /*4510*/  EXIT ;  /* 0x000000000000794d */ /* 0x000fea0003800000 */
.L_x_3576:
[----:B-12345:R-:W0:Y:S08]  /*4520*/  LDC.U16 R0, c[0x0][0x528] ;  /* 0x00014a00ff007b82 */ /* 0x03ee300000000400 */
[----:B------:R-:W1:Y:S01]  /*4530*/  LDC.64 R2, c[0x0][0x520] ;  /* 0x00014800ff027b82 */ /* 0x000e620000000a00 */
[----:B0-----:R-:W-:-:S05]  /*4540*/  HADD2.F32 R0, -RZ, R0.H0_H0 ;  /* 0x20000000ff007230 */ /* 0x001fca0000004100 */
[----:B------:R-:W-:-:S05]  /*4550*/  F2FP.BF16.F32.PACK_AB R0, RZ, R0 ;  /* 0x00000000ff00723e */ /* 0x000fca00000010ff */
[----:B-1----:R-:W-:Y:S01]  /*4560*/  STG.E.U16 desc[UR36][R2.64], R0 ;  /* 0x0000000002007986 */ /* 0x002fe2000c101524 */
[----:B------:R-:W-:Y:S05]  /*4570*/  EXIT ;  /* 0x000000000000794d */ /* 0x000fea0003800000 */
.L_x_3449:
        /* <DEDUP_REMOVED lines=9> */
[----:B------:R-:W-:Y:S01]  /*4610*/  IMAD.MOV.U32 R16, RZ, RZ, RZ ;  /* 0x000000ffff107224 */ /* 0x000fe200078e00ff */
[----:B------:R-:W2:Y:S01]  /*4620*/  LDCU UR6, c[0x0][0x38c] ;  /* 0x00007180ff0677ac */ /* 0x000ea20008000800 */
[----:B------:R-:W3:Y:S01]  /*4630*/  LDCU UR7, c[0x0][0x4b8] ;  /* 0x00009700ff0777ac */ /* 0x000ee20008000800 */
[----:B------:R-:W-:Y:S01]  /*4640*/  UISETP.NE.AND UP0, UPT, UR38, URZ, UPT ;  /* 0x000000ff2600728c */ /* 0x000fe2000bf05270 */
[----:B-1----:R-:W-:-:S05]  /*4650*/  IMAD.HI.U32 R2, R17, UR4, R16 ;  /* 0x0000000411027c27 */ /* 0x002fca000f8e0010 */
[----:B------:R-:W-:-:S05]  /*4660*/  SHF.R.U32.HI R3, RZ, UR5, R2 ;  /* 0x00000005ff037c19 */ /* 0x000fca0008011602 */
[----:B------:R-:W-:-:S04]  /*4670*/  IMAD.MOV R0, RZ, RZ, -R3 ;  /* 0x000000ffff007224 */ /* 0x000fc800078e0a03 */
[----:B--2---:R-:W-:-:S04]  /*4680*/  IMAD R0, R0, UR6, R17 ;  /* 0x0000000600007c24 */ /* 0x004fc8000f8e0211 */
[----:B---3--:R-:W-:Y:S01]  /*4690*/  IMAD R0, R0, UR7, RZ ;  /* 0x0000000700007c24 */ /* 0x008fe2000f8e02ff */
[----:B------:R-:W-:Y:S06]  /*46a0*/  BRA.U !UP0, `(.L_x_3585) ;  /* 0x0000001108187547 */ /* 0x000fec000b800000 */
[----:B------:R-:W1:Y:S01]  /*46b0*/  LDCU.64 UR6, c[0x0][0x398] ;  /* 0x00007300ff0677ac */ /* 0x000e620008000a00 */
[----:B------:R-:W-:Y:S01]  /*46c0*/  HFMA2 R2, -RZ, RZ, 0, 0 ;  /* 0x00000000ff027431 */ /* 0x000fe200000001ff */
[----:B------:R-:W2:Y:S01]  /*46d0*/  LDCU UR4, c[0x0][0x3a0] ;  /* 0x00007400ff0477ac */ /* 0x000ea20008000800 */
[----:B------:R-:W3:Y:S01]  /*46e0*/  LDCU UR5, c[0x0][0x4bc] ;  /* 0x00009780ff0577ac */ /* 0x000ee20008000800 */
[----:B------:R-:W-:Y:S02]  /*46f0*/  UISETP.NE.AND UP0, UPT, UR39, 0x2, UPT ;  /* 0x000000022700788c */ /* 0x000fe4000bf05270 */
        /* <DEDUP_REMOVED lines=29> */
[----:B------:R-:W-:Y:S01]  /*48d0*/  MOV R4, RZ ;  /* 0x000000ff00047202 */ /* 0x000fe20000000f00 */
[----:B------:R-:W2:Y:S01]  /*48e0*/  LDCU UR6, c[0x0][0x3bc] ;  /* 0x00007780ff0677ac */ /* 0x000ea20008000800 */
[----:B------:R-:W3:Y:S01]  /*48f0*/  LDCU UR7, c[0x0][0x4c8] ;  /* 0x00009900ff0777ac */ /* 0x000ee20008000800 */
[----:B------:R-:W-:Y:S02]  /*4900*/  UISETP.NE.AND UP0, UPT, UR39, 0x5, UPT ;  /* 0x000000052700788c */ /* 0x000fe4000bf05270 */
[----:B-1----:R-:W-:-:S05]  /*4910*/  IMAD.HI.U32 R2, R5, UR4, R4 ;  /* 0x0000000405027c27 */ /* 0x002fca000f8e0004 */
[----:B------:R-:W-:-:S05]  /*4920*/  SHF.R.U32.HI R3, RZ, UR5, R2 ;  /* 0x00000005ff037c19 */ /* 0x000fca0008011602 */
[----:B------:R-:W-:-:S04]  /*4930*/  IMAD.MOV R4, RZ, RZ, -R3 ;  /* 0x000000ffff047224 */ /* 0x000fc800078e0a03 */
        /* <DEDUP_REMOVED lines=9> */
[----:B--2---:R-:W-:-:S04]  /*49d0*/  SHF.R.U32.HI R5, RZ, UR4, R4 ;  /* 0x00000004ff057c19 */ /* 0x004fc80008011604 */
[----:B------:R-:W-:-:S05]  /*49e0*/  IADD3 R2, PT, PT, -R5, RZ, RZ ;  /* 0x000000ff05027210 */ /* 0x000fca0007ffe1ff */
        /* <DEDUP_REMOVED lines=9> */
[----:B------:R-:W-:-:S05]  /*4a80*/  SHF.R.U32.HI R3, RZ, UR5, R2 ;  /* 0x00000005ff037c19 */ /* 0x000fca0008011602 */
[----:B------:R-:W-:-:S04]  /*4a90*/  IMAD.MOV R4, RZ, RZ, -R3 ;  /* 0x000000ffff047224 */ /* 0x000fc800078e0a03 */
[----:B--2---:R-:W-:-:S04]  /*4aa0*/  IMAD R5, R4, UR6, R5 ;  /* 0x0000000604057c24 */ /* 0x004fc8000f8e0205 */
[----:B---3--:R-:W-:Y:S01]  /*4ab0*/  IMAD R0, R5, UR7, R0 ;  /* 0x0000000705007c24 */ /* 0x008fe2000f8e0200 */
        /* <DEDUP_REMOVED lines=193> */
[----:B------:R-:W-:-:S05]  /*56d0*/  SHF.R.U32.HI R2, RZ, UR5, R2 ;  /* 0x00000005ff027c19 */ /* 0x000fca0008011602 */
[----:B------:R-:W-:-:S04]  /*56e0*/  IMAD.MOV R3, RZ, RZ, -R2 ;  /* 0x000000ffff037224 */ /* 0x000fc800078e0a02 */
[----:B--2---:R-:W-:-:S04]  /*56f0*/  IMAD R5, R3, UR6, R5 ;  /* 0x0000000603057c24 */ /* 0x004fc8000f8e0205 */
[----:B---3--:R-:W-:-:S07]  /*5700*/  IMAD R0, R5, UR7, R0 ;  /* 0x0000000705007c24 */ /* 0x008fce000f8e0200 */
.L_x_3585:
[----:B------:R-:W1:Y:S01]  /*5710*/  LDCU.64 UR6, c[0x0][0x520] ;  /* 0x0000a400ff0677ac */ /* 0x000e620008000a00 */
[----:B------:R-:W-:-:S04]  /*5720*/  UPRMT UR4, UR40, 0x9910, URZ ;  /* 0x0000991028047896 */ /* 0x000fc800080000ff */
[----:B------:R-:W-:Y:S01]  /*5730*/  UISETP.GT.AND UP0, UPT, UR4, 0x9, UPT ;  /* 0x000000090400788c */ /* 0x000fe2000bf04270 */
[----:B-1----:R-:W-:-:S04]  /*5740*/  IADD3 R2, P0, PT, R0, UR6, RZ ;  /* 0x0000000600027c10 */ /* 0x002fc8000ff1e0ff */
        /* <DEDUP_REMOVED lines=10> */
[----:B------:R-:W1:Y:S02]  /*57f0*/  LDC.U16 R0, c[0x0][0x528] ;  /* 0x00014a00ff007b82 */ /* 0x000e640000000400 */
[----:B-1----:R-:W-:-:S04]  /*5800*/  HADD2.F32 R0, -RZ, R0.H0_H0 ;  /* 0x20000000ff007230 */ /* 0x002fc80000004100 */
[----:B------:R-:W1:Y:S02]  /*5810*/  F2I.FTZ.TRUNC.NTZ R5, R0 ;  /* 0x0000000000057305 */ /* 0x000e64000021f100 */
[----:B-1----:R1:W-:Y:S01]  /*5820*/  STG.E.U8 desc[UR36][R2.64], R5 ;  /* 0x0000000502007986 */ /* 0x0023e2000c101124 */
[----:B------:R-:W-:Y:S05]  /*5830*/  BRA `(.L_x_3591) ;  /* 0x0000000c00a87947 */ /* 0x000fea0003800000 */
.L_x_3589:
[----:B------:R-:W1:Y:S02]  /*5840*/  LDC.U16 R0, c[0x0][0x528] ;  /* 0x00014a00ff007b82 */ /* 0x000e640000000400 */
[----:B-1----:R-:W-:-:S04]  /*5850*/  HADD2.F32 R0, -RZ, R0.H0_H0 ;  /* 0x20000000ff007230 */ /* 0x002fc80000004100 */
[----:B------:R-:W1:Y:S02]  /*5860*/  F2I.S64.TRUNC R4, R0 ;  /* 0x0000000000047311 */ /* 0x000e64000020d900 */
[----:B-1----:R1:W-:Y:S01]  /*5870*/  STG.E.U8 desc[UR36][R2.64], R4 ;  /* 0x0000000402007986 */ /* 0x0023e2000c101124 */
[----:B------:R-:W-:Y:S05]  /*5880*/  BRA `(.L_x_3591) ;  /* 0x0000000c00947947 */ /* 0x000fea0003800000 */
.L_x_3588:
[----:B------:R-:W-:-:S09]  /*5890*/  UISETP.NE.AND UP0, UPT, UR4, 0x2, UPT ;  /* 0x000000020400788c */ /* 0x000fd2000bf05270 */
[----:B------:R-:W-:Y:S05]  /*58a0*/  BRA.U !UP0, `(.L_x_3592) ;  /* 0x0000000108387547 */ /* 0x000fea000b800000 */
[----:B------:R-:W-:-:S09]  /*58b0*/  UISETP.NE.AND UP0, UPT, UR4, 0x3, UPT ;  /* 0x000000030400788c */ /* 0x000fd2000bf05270 */
[----:B------:R-:W-:Y:S05]  /*58c0*/  BRA.U !UP0, `(.L_x_3593) ;  /* 0x00000001081c7547 */ /* 0x000fea000b800000 */
[----:B------:R-:W-:-:S09]  /*58d0*/  UISETP.NE.AND UP0, UPT, UR4, 0x4, UPT ;  /* 0x000000040400788c */ /* 0x000fd2000bf05270 */
[----:B------:R-:W-:Y:S05]  /*58e0*/  BRA.U UP0, `(.L_x_3590) ;  /* 0x0000000900d87547 */ /* 0x000fea000b800000 */
[----:B------:R-:W1:Y:S02]  /*58f0*/  LDC.U16 R0, c[0x0][0x528] ;  /* 0x00014a00ff007b82 */ /* 0x000e640000000400 */
[----:B-1----:R-:W-:-:S04]  /*5900*/  HADD2.F32 R0, -RZ, R0.H0_H0 ;  /* 0x20000000ff007230 */ /* 0x002fc80000004100 */
[----:B------:R-:W1:Y:S02]  /*5910*/  F2I.S64.TRUNC R4, R0 ;  /* 0x0000000000047311 */ /* 0x000e64000020d900 */
[----:B-1----:R1:W-:Y:S01]  /*5920*/  STG.E.64 desc[UR36][R2.64], R4 ;  /* 0x0000000402007986 */ /* 0x0023e2000c101b24 */
[----:B------:R-:W-:Y:S05]  /*5930*/  BRA `(.L_x_3591) ;  /* 0x0000000c00687947 */ /* 0x000fea0003800000 */
.L_x_3593:
[----:B------:R-:W1:Y:S02]  /*5940*/  LDC.U16 R0, c[0x0][0x528] ;  /* 0x00014a00ff007b82 */ /* 0x000e640000000400 */
[----:B-1----:R-:W-:-:S04]  /*5950*/  HADD2.F32 R0, -RZ, R0.H0_H0 ;  /* 0x20000000ff007230 */ /* 0x002fc80000004100 */
[----:B------:R-:W1:Y:S02]  /*5960*/  F2I.FTZ.TRUNC.NTZ R5, R0 ;  /* 0x0000000000057305 */ /* 0x000e64000021f100 */
[----:B-1----:R1:W-:Y:S01]  /*5970*/  STG.E desc[UR36][R2.64], R5 ;  /* 0x0000000502007986 */ /* 0x0023e2000c101924 */
[----:B------:R-:W-:Y:S05]  /*5980*/  BRA `(.L_x_3591) ;  /* 0x0000000c00547947 */ /* 0x000fea0003800000 */
.L_x_3592:
[----:B------:R-:W1:Y:S02]  /*5990*/  LDC.U16 R0, c[0x0][0x528] ;  /* 0x00014a00ff007b82 */ /* 0x000e640000000400 */
[----:B-1----:R-:W-:-:S04]  /*59a0*/  HADD2.F32 R0, -RZ, R0.H0_H0 ;  /* 0x20000000ff007230 */ /* 0x002fc80000004100 */
[----:B------:R-:W1:Y:S02]  /*59b0*/  F2I.FTZ.TRUNC.NTZ R5, R0 ;  /* 0x0000000000057305 */ /* 0x000e64000021f100 */
[----:B-1----:R1:W-:Y:S01]  /*59c0*/  STG.E.U16 desc[UR36][R2.64], R5 ;  /* 0x0000000502007986 */ /* 0x0023e2000c101524 */
[----:B------:R-:W-:Y:S05]  /*59d0*/  BRA `(.L_x_3591) ;  /* 0x0000000c00407947 */ /* 0x000fea0003800000 */
.L_x_3587:
[----:B------:R-:W-:-:S09]  /*59e0*/  UISETP.GT.AND UP0, UPT, UR4, 0x6, UPT ;  /* 0x000000060400788c */ /* 0x000fd2000bf04270 */
[----:B------:R-:W-:Y:S05]  /*59f0*/  BRA.U UP0, `(.L_x_3594) ;  /* 0x00000001002c7547 */ /* 0x000fea000b800000 */
[----:B------:R-:W-:-:S09]  /*5a00*/  UISETP.NE.AND UP0, UPT, UR4, 0x5, UPT ;  /* 0x000000050400788c */ /* 0x000fd2000bf05270 */
[----:B------:R-:W-:Y:S05]  /*5a10*/  BRA.U !UP0, `(.L_x_3595) ;  /* 0x0000000108187547 */ /* 0x000fea000b800000 */
[----:B------:R-:W-:-:S09]  /*5a20*/  UISETP.NE.AND UP0, UPT, UR4, 0x6, UPT ;  /* 0x000000060400788c */ /* 0x000fd2000bf05270 */
[----:B------:R-:W-:Y:S05]  /*5a30*/  BRA.U UP0, `(.L_x_3590) ;  /* 0x0000000900847547 */ /* 0x000fea000b800000 */
[----:B------:R-:W1:Y:S02]  /*5a40*/  LDC.U16 R0, c[0x0][0x528] ;  /* 0x00014a00ff007b82 */ /* 0x000e640000000400 */
[----:B-1----:R-:W-:-:S05]  /*5a50*/  HADD2.F32 R5, -RZ, R0.H0_H0 ;  /* 0x20000000ff057230 */ /* 0x002fca0000004100 */
[----:B------:R1:W-:Y:S01]  /*5a60*/  STG.E desc[UR36][R2.64], R5 ;  /* 0x0000000502007986 */ /* 0x0003e2000c101924 */
[----:B------:R-:W-:Y:S05]  /*5a70*/  BRA `(.L_x_3591) ;  /* 0x0000000c00187947 */ /* 0x000fea0003800000 */
.L_x_3595:
[----:B------:R-:W1:Y:S02]  /*5a80*/  LDC.U16 R5, c[0x0][0x528] ;  /* 0x00014a00ff057b82 */ /* 0x000e640000000400 */
[----:B-1----:R1:W-:Y:S01]  /*5a90*/  STG.E.U16 desc[UR36][R2.64], R5 ;  /* 0x0000000502007986 */ /* 0x0023e2000c101524 */
[----:B------:R-:W-:Y:S05]  /*5aa0*/  BRA `(.L_x_3591) ;  /* 0x0000000c000c7947 */ /* 0x000fea0003800000 */
.L_x_3594:
[----:B------:R-:W-:-:S09]  /*5ab0*/  UISETP.NE.AND UP0, UPT, UR4, 0x7, UPT ;  /* 0x000000070400788c */ /* 0x000fd2000bf05270 */
[----:B------:R-:W-:Y:S05]  /*5ac0*/  BRA.U !UP0, `(.L_x_3596) ;  /* 0x00000001083c7547 */ /* 0x000fea000b800000 */
[----:B------:R-:W-:-:S09]  /*5ad0*/  UISETP.NE.AND UP0, UPT, UR4, 0x8, UPT ;  /* 0x000000080400788c */ /* 0x000fd2000bf05270 */
[----:B------:R-:W-:Y:S05]  /*5ae0*/  BRA.U !UP0, `(.L_x_3597) ;  /* 0x00000001081c7547 */ /* 0x000fea000b800000 */
[----:B------:R-:W-:-:S09]  /*5af0*/  UISETP.NE.AND UP0, UPT, UR4, 0x9, UPT ;  /* 0x000000090400788c */ /* 0x000fd2000bf05270 */
[----:B------:R-:W-:Y:S05]  /*5b00*/  BRA.U UP0, `(.L_x_3590) ;  /* 0x0000000900507547 */ /* 0x000fea000b800000 */
[----:B------:R-:W1:Y:S01]  /*5b10*/  LDC.U16 R0, c[0x0][0x528] ;  /* 0x00014a00ff007b82 */ /* 0x000e620000000400 */
[----:B------:R-:W-:Y:S02]  /*5b20*/  IMAD.MOV.U32 R5, RZ, RZ, RZ ;  /* 0x000000ffff057224 */ /* 0x000fe400078e00ff */
[----:B-1----:R-:W-:-:S05]  /*5b30*/  HADD2.F32 R4, -RZ, R0.H0_H0 ;  /* 0x20000000ff047230 */ /* 0x002fca0000004100 */
[----:B------:R1:W-:Y:S01]  /*5b40*/  STG.E.64 desc[UR36][R2.64], R4 ;  /* 0x0000000402007986 */ /* 0x0003e2000c101b24 */
[----:B------:R-:W-:Y:S05]  /*5b50*/  BRA `(.L_x_3591) ;  /* 0x0000000800e07947 */ /* 0x000fea0003800000 */
.L_x_3597:
[----:B------:R-:W1:Y:S02]  /*5b60*/  LDC.U16 R0, c[0x0][0x528] ;  /* 0x00014a00ff007b82 */ /* 0x000e640000000400 */
[----:B-1----:R-:W-:-:S05]  /*5b70*/  HADD2.F32 R0, -RZ, R0.H0_H0 ;  /* 0x20000000ff007230 */ /* 0x002fca0000004100 */
[----:B------:R-:W-:-:S04]  /*5b80*/  F2FP.F16.F32.PACK_AB R0, RZ, R0 ;  /* 0x00000000ff00723e */ /* 0x000fc800000000ff */
[----:B------:R-:W-:-:S05]  /*5b90*/  PRMT R0, R0, 0x5410, RZ ;  /* 0x0000541000007816 */ /* 0x000fca00000000ff */
[----:B------:R1:W-:Y:S01]  /*5ba0*/  STG.E desc[UR36][R2.64], R0 ;  /* 0x0000000002007986 */ /* 0x0003e2000c101924 */
[----:B------:R-:W-:Y:S05]  /*5bb0*/  BRA `(.L_x_3591) ;  /* 0x0000000800c87947 */ /* 0x000fea0003800000 */
.L_x_3596:
[----:B------:R-:W1:Y:S02]  /*5bc0*/  LDC.U16 R0, c[0x0][0x528] ;  /* 0x00014a00ff007b82 */ /* 0x000e640000000400 */
[----:B-1----:R-:W-:-:S05]  /*5bd0*/  HADD2.F32 R0, -RZ, R0.H0_H0 ;  /* 0x20000000ff007230 */ /* 0x002fca0000004100 */
[----:B------:R-:W-:-:S04]  /*5be0*/  FMUL.FTZ R0, R0, 1 ;  /* 0x3f80000000007820 */ /* 0x000fc80000410000 */
[----:B------:R-:W1:Y:S02]  /*5bf0*/  F2F.F64.F32 R4, R0 ;  /* 0x0000000000047310 */ /* 0x000e640000201800 */
[----:B-1----:R1:W-:Y:S01]  /*5c00*/  STG.E.64 desc[UR36][R2.64], R4 ;  /* 0x0000000402007986 */ /* 0x0023e2000c101b24 */
[----:B------:R-:W-:Y:S05]  /*5c10*/  BRA `(.L_x_3591) ;  /* 0x0000000800b07947 */ /* 0x000fea0003800000 */
.L_x_3586:
        /* <DEDUP_REMOVED lines=10> */
[----:B------:R-:W-:-:S04]  /*5cc0*/  FSETP.NEU.FTZ.AND P0, PT, R0, RZ, PT ;  /* 0x000000ff0000720b */ /* 0x000fc80003f1d000 */
[----:B------:R-:W-:-:S05]  /*5cd0*/  SEL R5, RZ, 0x1, !P0 ;  /* 0x00000001ff057807 */ /* 0x000fca0004000000 */
[----:B------:R1:W-:Y:S01]  /*5ce0*/  STG.E.U8 desc[UR36][R2.64], R5 ;  /* 0x0000000502007986 */ /* 0x0003e2000c101124 */
[----:B------:R-:W-:Y:S05]  /*5cf0*/  BRA `(.L_x_3591) ;  /* 0x0000000800787947 */ /* 0x000fea0003800000 */
.L_x_3600:
[----:B------:R-:W1:Y:S01]  /*5d00*/  LDC.U16 R0, c[0x0][0x528] ;  /* 0x00014a00ff007b82 */ /* 0x000e620000000400 */
[----:B------:R-:W-:Y:S01]  /*5d10*/  CS2R R6, SRZ ;  /* 0x0000000000067805 */ /* 0x000fe2000001ff00 */
[----:B-1----:R-:W-:-:S05]  /*5d20*/  HADD2.F32 R0, -RZ, R0.H0_H0 ;  /* 0x20000000ff007230 */ /* 0x002fca0000004100 */
[----:B------:R-:W-:-:S04]  /*5d30*/  FMUL.FTZ R0, R0, 1 ;  /* 0x3f80000000007820 */ /* 0x000fc80000410000 */
[----:B------:R-:W1:Y:S02]  /*5d40*/  F2F.F64.F32 R4, R0 ;  /* 0x0000000000047310 */ /* 0x000e640000201800 */
[----:B-1----:R1:W-:Y:S01]  /*5d50*/  STG.E.128 desc[UR36][R2.64], R4 ;  /* 0x0000000402007986 */ /* 0x0023e2000c101d24 */
[----:B------:R-:W-:Y:S05]  /*5d60*/  BRA `(.L_x_3591) ;  /* 0x00000008005c7947 */ /* 0x000fea0003800000 */
.L_x_3599:
[----:B------:R-:W-:-:S09]  /*5d70*/  UISETP.NE.AND UP0, UPT, UR4, 0xf, UPT ;  /* 0x0000000f0400788c */ /* 0x000fd2000bf05270 */
[----:B------:R-:W-:Y:S05]  /*5d80*/  BRA.U !UP0, `(.L_x_3601) ;  /* 0x0000000108987547 */ /* 0x000fea000b800000 */
[----:B------:R-:W-:-:S09]  /*5d90*/  UISETP.NE.AND UP0, UPT, UR4, 0x17, UPT ;  /* 0x000000170400788c */ /* 0x000fd2000bf05270 */
[----:B------:R-:W-:Y:S05]  /*5da0*/  BRA.U !UP0, `(.L_x_3602) ;  /* 0x0000000108487547 */ /* 0x000fea000b800000 */
[----:B------:R-:W-:-:S09]  /*5db0*/  UISETP.NE.AND UP0, UPT, UR4, 0x18, UPT ;  /* 0x000000180400788c */ /* 0x000fd2000bf05270 */
[----:B------:R-:W-:Y:S05]  /*5dc0*/  BRA.U UP0, `(.L_x_3590) ;  /* 0x0000000500a07547 */ /* 0x000fea000b800000 */
[----:B------:R-:W1:Y:S02]  /*5dd0*/  LDC.U16 R0, c[0x0][0x528] ;  /* 0x00014a00ff007b82 */ /* 0x000e640000000400 */
[----:B-1----:R-:W-:Y:S02]  /*5de0*/  HADD2.F32 R4, -RZ, R0.H0_H0 ;  /* 0x20000000ff047230 */ /* 0x002fe40000004100 */
        /* <DEDUP_REMOVED lines=11> */
.L_x_3603:
[----:B------:R-:W-:-:S05]  /*5ea0*/  LOP3.LUT R5, R0, 0x80, R9, 0xf8, !PT ;  /* 0x0000008000057812 */ /* 0x000fca00078ef809 */
[----:B------:R1:W-:Y:S01]  /*5eb0*/  STG.E.U8 desc[UR36][R2.64], R5 ;  /* 0x0000000502007986 */ /* 0x0003e2000c101124 */
[----:B------:R-:W-:Y:S05]  /*5ec0*/  BRA `(.L_x_3591) ;  /* 0x0000000800047947 */ /* 0x000fea0003800000 */
.L_x_3602:
[----:B------:R-:W1:Y:S02]  /*5ed0*/  LDC.U16 R0, c[0x0][0x528] ;  /* 0x00014a00ff007b82 */ /* 0x000e640000000400 */
[----:B-1----:R-:W-:-:S05]  /*5ee0*/  HADD2.F32 R4, -RZ, R0.H0_H0 ;  /* 0x20000000ff047230 */ /* 0x002fca0000004100 */
[----:B------:R-:W-:Y:S02]  /*5ef0*/  LOP3.LUT R5, R4, 0x7fffffff, RZ, 0xc0, !PT ;  /* 0x7fffffff04057812 */ /* 0x000fe400078ec0ff */
[----:B------:R-:W-:Y:S02]  /*5f00*/  SHF.R.U32.HI R9, RZ, 0x18, R4 ;  /* 0x00000018ff097819 */ /* 0x000fe40000011604 */
[----:B------:R-:W-:-:S13]  /*5f10*/  ISETP.GE.U32.AND P0, PT, R5, 0x47800000, PT ;  /* 0x478000000500780c */ /* 0x000fda0003f06070 */
[----:B------:R-:W-:Y:S02]  /*5f20*/  @P0 ISETP.GT.U32.AND P1, PT, R5, 0x7f800000, PT ;  /* 0x7f8000000500080c */ /* 0x000fe40003f24070 */
[----:B------:R-:W-:-:S04]  /*5f30*/  @P0 MOV R0, 0x7f ;  /* 0x0000007f00000802 */ /* 0x000fc80000000f00 */
[----:B------:R-:W-:Y:S01]  /*5f40*/  @P0 SEL R0, R0, 0x7c, P1 ;  /* 0x0000007c00000807 */ /* 0x000fe20000800000 */
[----:B------:R-:W-:Y:S06]  /*5f50*/  @P0 BRA `(.L_x_3604) ;  /* 0x0000000000180947 */ /* 0x000fec0003800000 */
[----:B------:R-:W-:-:S13]  /*5f60*/  ISETP.GT.U32.AND P0, PT, R5, 0x387fffff, PT ;  /* 0x387fffff0500780c */ /* 0x000fda0003f04070 */
[----:B------:R-:W-:-:S04]  /*5f70*/  @P0 SHF.R.U32.HI R0, RZ, 0x15, R4 ;  /* 0x00000015ff000819 */ /* 0x000fc80000011604 */
[----:B------:R-:W-:Y:S01]  /*5f80*/  @P0 LOP3.LUT R7, R0, 0x1, RZ, 0xc0, !PT ;  /* 0x0000000100070812 */ /* 0x000fe200078ec0ff */
[----:B------:R-:W-:-:S03]  /*5f90*/  @!P0 FADD.FTZ R0, R5, 128 ;  /* 0x4300000005008421 */ /* 0x000fc60000010000 */
[----:B------:R-:W-:-:S04]  /*5fa0*/  @P0 IADD3 R7, PT, PT, R4, 0x80fffff, R7 ;  /* 0x080fffff04070810 */ /* 0x000fc80007ffe007 */
[----:B------:R-:W-:-:S07]  /*5fb0*/  @P0 SHF.R.U32.HI R0, RZ, 0x15, R7 ;  /* 0x00000015ff000819 */ /* 0x000fce0000011607 */
.L_x_3604:
[----:B------:R-:W-:-:S05]  /*5fc0*/  LOP3.LUT R5, R0, 0x80, R9, 0xf8, !PT ;  /* 0x0000008000057812 */ /* 0x000fca00078ef809 */
[----:B------:R1:W-:Y:S01]  /*5fd0*/  STG.E.U8 desc[UR36][R2.64], R5 ;  /* 0x0000000502007986 */ /* 0x0003e2000c101124 */
[----:B------:R-:W-:Y:S05]  /*5fe0*/  BRA `(.L_x_3591) ;  /* 0x0000000400bc7947 */ /* 0x000fea0003800000 */
.L_x_3601:
[----:B------:R-:W1:Y:S02]  /*5ff0*/  LDC.U16 R0, c[0x0][0x528] ;  /* 0x00014a00ff007b82 */ /* 0x000e640000000400 */
[----:B-1----:R-:W-:-:S05]  /*6000*/  HADD2.F32 R0, -RZ, R0.H0_H0 ;  /* 0x20000000ff007230 */ /* 0x002fca0000004100 */
[----:B------:R-:W-:-:S05]  /*6010*/  F2FP.BF16.F32.PACK_AB R0, RZ, R0 ;  /* 0x00000000ff00723e */ /* 0x000fca00000010ff */
[----:B------:R1:W-:Y:S01]  /*6020*/  STG.E.U16 desc[UR36][R2.64], R0 ;  /* 0x0000000002007986 */ /* 0x0003e2000c101524 */
[----:B------:R-:W-:Y:S05]  /*6030*/  BRA `(.L_x_3591) ;  /* 0x0000000400a87947 */ /* 0x000fea0003800000 */
.L_x_3598:
        /* <DEDUP_REMOVED lines=10> */
[----:B------:R-:W1:Y:S02]  /*60e0*/  F2I.FTZ.U32.TRUNC.NTZ R5, R0 ;  /* 0x0000000000057305 */ /* 0x000e64000021f000 */
[----:B-1----:R1:W-:Y:S01]  /*60f0*/  STG.E.U16 desc[UR36][R2.64], R5 ;  /* 0x0000000502007986 */ /* 0x0023e2000c101524 */
[----:B------:R-:W-:Y:S05]  /*6100*/  BRA `(.L_x_3591) ;  /* 0x0000000400747947 */ /* 0x000fea0003800000 */
.L_x_3607:
[----:B------:R-:W1:Y:S02]  /*6110*/  LDC.U16 R0, c[0x0][0x528] ;  /* 0x00014a00ff007b82 */ /* 0x000e640000000400 */
[----:B-1----:R-:W-:Y:S02]  /*6120*/  HADD2.F32 R4, -RZ, R0.H0_H0 ;  /* 0x20000000ff047230 */ /* 0x002fe40000004100 */
        /* <DEDUP_REMOVED lines=12> */
.L_x_3609:
[----:B------:R-:W-:-:S04]  /*61f0*/  SHF.R.U32.HI R0, RZ, 0x14, R4 ;  /* 0x00000014ff007819 */ /* 0x000fc80000011604 */
[----:B------:R-:W-:-:S04]  /*6200*/  LOP3.LUT R5, R0, 0x1, RZ, 0xc0, !PT ;  /* 0x0000000100057812 */ /* 0x000fc800078ec0ff */
[----:B------:R-:W-:-:S04]  /*6210*/  IADD3 R5, PT, PT, R4, 0x487ffff, R5 ;  /* 0x0487ffff04057810 */ /* 0x000fc80007ffe005 */
[----:B------:R-:W-:-:S04]  /*6220*/  SHF.R.U32.HI R5, RZ, 0x14, R5 ;  /* 0x00000014ff057819 */ /* 0x000fc80000011605 */
[----:B------:R-:W-:-:S07]  /*6230*/  LOP3.LUT R0, R5, 0xff, RZ, 0xc0, !PT ;  /* 0x000000ff05007812 */ /* 0x000fce00078ec0ff */
.L_x_3610:
[----:B------:R-:W-:-:S04]  /*6240*/  SHF.R.U32.HI R5, RZ, 0x18, R4 ;  /* 0x00000018ff057819 */ /* 0x000fc80000011604 */
[----:B------:R-:W-:-:S07]  /*6250*/  LOP3.LUT R0, R0, 0x80, R5, 0xf8, !PT ;  /* 0x0000008000007812 */ /* 0x000fce00078ef805 */
.L_x_3608:
[----:B------:R5:W-:Y:S01]  /*6260*/  STG.E.U8 desc[UR36][R2.64], R0 ;  /* 0x0000000002007986 */ /* 0x000be2000c101124 */
[----:B------:R-:W-:Y:S05]  /*6270*/  BRA `(.L_x_3591) ;  /* 0x0000000400187947 */ /* 0x000fea0003800000 */
.L_x_3606:
[----:B------:R-:W1:Y:S02]  /*6280*/  LDC.U16 R0, c[0x0][0x528] ;  /* 0x00014a00ff007b82 */ /* 0x000e640000000400 */
[----:B-1----:R-:W-:Y:S02]  /*6290*/  HADD2.F32 R4, -RZ, R0.H0_H0 ;  /* 0x20000000ff047230 */ /* 0x002fe40000004100 */
[----:B------:R-:W-:-:S03]  /*62a0*/  HFMA2 R0, -RZ, RZ, 0, 7.62939453125e-06 ;  /* 0x00000080ff007431 */ /* 0x000fc600000001ff */
        /* <DEDUP_REMOVED lines=11> */
.L_x_3612:
[----:B------:R-:W-:-:S04]  /*6360*/  SHF.R.U32.HI R0, RZ, 0x15, R4 ;  /* 0x00000015ff007819 */ /* 0x000fc80000011604 */
[----:B------:R-:W-:-:S04]  /*6370*/  LOP3.LUT R5, R0, 0x1, RZ, 0xc0, !PT ;  /* 0x0000000100057812 */ /* 0x000fc800078ec0ff */
[----:B------:R-:W-:-:S04]  /*6380*/  IADD3 R5, PT, PT, R4, 0x88fffff, R5 ;  /* 0x088fffff04057810 */ /* 0x000fc80007ffe005 */
[----:B------:R-:W-:-:S04]  /*6390*/  SHF.R.U32.HI R5, RZ, 0x15, R5 ;  /* 0x00000015ff057819 */ /* 0x000fc80000011605 */
[----:B------:R-:W-:-:S07]  /*63a0*/  LOP3.LUT R0, R5, 0xff, RZ, 0xc0, !PT ;  /* 0x000000ff05007812 */ /* 0x000fce00078ec0ff */
.L_x_3613:
[----:B------:R-:W-:-:S04]  /*63b0*/  SHF.R.U32.HI R5, RZ, 0x18, R4 ;  /* 0x00000018ff057819 */ /* 0x000fc80000011604 */
[----:B------:R-:W-:-:S07]  /*63c0*/  LOP3.LUT R0, R0, 0x80, R5, 0xf8, !PT ;  /* 0x0000008000007812 */ /* 0x000fce00078ef805 */
.L_x_3611:
[----:B------:R4:W-:Y:S01]  /*63d0*/  STG.E.U8 desc[UR36][R2.64], R0 ;  /* 0x0000000002007986 */ /* 0x0009e2000c101124 */
[----:B------:R-:W-:Y:S05]  /*63e0*/  BRA `(.L_x_3591) ;  /* 0x0000000000bc7947 */ /* 0x000fea0003800000 */
.L_x_3605:
[----:B------:R-:W-:-:S09]  /*63f0*/  UISETP.NE.AND UP0, UPT, UR4, 0x1c, UPT ;  /* 0x0000001c0400788c */ /* 0x000fd2000bf05270 */
[----:B------:R-:W-:Y:S05]  /*6400*/  BRA.U !UP0, `(.L_x_3614) ;  /* 0x0000000108a47547 */ /* 0x000fea000b800000 */
[----:B------:R-:W-:-:S09]  /*6410*/  UISETP.NE.AND UP0, UPT, UR4, 0x1d, UPT ;  /* 0x0000001d0400788c */ /* 0x000fd2000bf05270 */
[----:B------:R-:W-:Y:S05]  /*6420*/  BRA.U !UP0, `(.L_x_3615) ;  /* 0x0000000108887547 */ /* 0x000fea000b800000 */
[----:B------:R-:W-:-:S09]  /*6430*/  UISETP.NE.AND UP0, UPT, UR4, 0x2c, UPT ;  /* 0x0000002c0400788c */ /* 0x000fd2000bf05270 */
[----:B------:R-:W-:Y:S05]  /*6440*/  BRA.U !UP0, `(.L_x_3616) ;  /* 0x0000000108447547 */ /* 0x000fea000b800000 */
.L_x_3590:
        /* <DEDUP_REMOVED lines=16> */
.L_x_3617:
[----:B------:R-:W-:Y:S05]  /*6550*/  BRA `(.L_x_3591) ;  /* 0x0000000000607947 */ /* 0x000fea0003800000 */
.L_x_3616:
[----:B------:R-:W1:Y:S02]  /*6560*/  LDC.U16 R0, c[0x0][0x528] ;  /* 0x00014a00ff007b82 */ /* 0x000e640000000400 */
[----:B-1----:R-:W-:Y:S02]  /*6570*/  HADD2.F32 R4, -RZ, R0.H0_H0 ;  /* 0x20000000ff047230 */ /* 0x002fe40000004100 */
        /* <DEDUP_REMOVED lines=11> */
.L_x_3618:
[----:B------:R3:W-:Y:S01]  /*6630*/  STG.E.U8 desc[UR36][R2.64], R0 ;  /* 0x0000000002007986 */ /* 0x0007e2000c101124 */
[----:B------:R-:W-:Y:S05]  /*6640*/  BRA `(.L_x_3591) ;  /* 0x0000000000247947 */ /* 0x000fea0003800000 */
.L_x_3615:
[----:B------:R-:W1:Y:S02]  /*6650*/  LDC.U16 R0, c[0x0][0x528] ;  /* 0x00014a00ff007b82 */ /* 0x000e640000000400 */
[----:B-1----:R-:W-:-:S04]  /*6660*/  HADD2.F32 R0, -RZ, R0.H0_H0 ;  /* 0x20000000ff007230 */ /* 0x002fc80000004100 */
[----:B------:R-:W1:Y:S02]  /*6670*/  F2I.U64.TRUNC R4, R0 ;  /* 0x0000000000047311 */ /* 0x000e64000020d800 */
[----:B-1----:R2:W-:Y:S01]  /*6680*/  STG.E.64 desc[UR36][R2.64], R4 ;  /* 0x0000000402007986 */ /* 0x0025e2000c101b24 */
[----:B------:R-:W-:Y:S05]  /*6690*/  BRA `(.L_x_3591) ;  /* 0x0000000000107947 */ /* 0x000fea0003800000 */
.L_x_3614:
[----:B------:R-:W1:Y:S02]  /*66a0*/  LDC.U16 R0, c[0x0][0x528] ;  /* 0x00014a00ff007b82 */ /* 0x000e640000000400 */
[----:B-1----:R-:W-:-:S04]  /*66b0*/  HADD2.F32 R0, -RZ, R0.H0_H0 ;  /* 0x20000000ff007230 */ /* 0x002fc80000004100 */
[----:B------:R-:W1:Y:S02]  /*66c0*/  F2I.FTZ.U32.TRUNC.NTZ R5, R0 ;  /* 0x0000000000057305 */ /* 0x000e64000021f000 */
[----:B-1----:R1:W-:Y:S02]  /*66d0*/  STG.E desc[UR36][R2.64], R5 ;  /* 0x0000000502007986 */ /* 0x0023e4000c101924 */
.L_x_3591:
[----:B------:R-:W-:-:S07]  /*66e0*/  VIADD R17, R17, 0x80 ;  /* 0x0000008011117836 */ /* 0x000fce0000000000 */
.L_x_3584:
[----:B------:R-:W-:Y:S05]  /*66f0*/  BSYNC.RECONVERGENT B6 ;  /* 0x0000000000067941 */ /* 0x000fea0003800200 */
.L_x_3583:
[----:B------:R-:W0:Y:S01]  /*6700*/  LDCU UR4, c[0x0][0x380] ;  /* 0x00007000ff0477ac */ /* 0x000e220008000800 */
[----:B------:R-:W-:Y:S01]  /*6710*/  BSSY.RECONVERGENT B6, `(.L_x_3619) ;  /* 0x0000211000067945 */ /* 0x000fe20003800200 */
[----:B0-----:R-:W-:-:S13]  /*6720*/  ISETP.GE.AND P0, PT, R17, UR4, PT ;  /* 0x0000000411007c0c */ /* 0x001fda000bf06270 */
[----:B------:R-:W-:Y:S05]  /*6730*/  @P0 BRA `(.L_x_3620) ;  /* 0x0000002000380947 */ /* 0x000fea0003800000 */
[----:B------:R-:W1:Y:S01]  /*6740*/  LDCU.64 UR4, c[0x0][0x390] ;  /* 0x00007200ff0477ac */ /* 0x000e620008000a00 */
[----:B------:R-:W-:Y:S01]  /*6750*/  MOV R16, RZ ;  /* 0x000000ff00107202 */ /* 0x000fe20000000f00 */
[----:B------:R-:W0:Y:S01]  /*6760*/  LDCU UR6, c[0x0][0x38c] ;  /* 0x00007180ff0677ac */ /* 0x000e220008000800 */
[----:B------:R-:W0:Y:S01]  /*6770*/  LDCU UR7, c[0x0][0x4b8] ;  /* 0x00009700ff0777ac */ /* 0x000e220008000800 */
[----:B------:R-:W-:Y:S02]  /*6780*/  UISETP.NE.AND UP0, UPT, UR38, URZ, UPT ;  /* 0x000000ff2600728c */ /* 0x000fe4000bf05270 */
[----:B-12345:R-:W-:-:S05]  /*6790*/  IMAD.HI.U32 R2, R17, UR4, R16 ;  /* 0x0000000411027c27 */ /* 0x03efca000f8e0010 */
[----:B------:R-:W-:-:S05]  /*67a0*/  SHF.R.U32.HI R3, RZ, UR5, R2 ;  /* 0x00000005ff037c19 */ /* 0x000fca0008011602 */
[----:B------:R-:W-:-:S04]  /*67b0*/  IMAD.MOV R0, RZ, RZ, -R3 ;  /* 0x000000ffff007224 */ /* 0x000fc800078e0a03 */
        /* <DEDUP_REMOVED lines=265> */
.L_x_3621:
        /* <DEDUP_REMOVED lines=14> */
[----:B------:R-:W0:Y:S02]  /*7930*/  LDC.U16 R0, c[0x0][0x528] ;  /* 0x00014a00ff007b82 */ /* 0x000e240000000400 */
[----:B0-----:R-:W-:-:S04]  /*7940*/  HADD2.F32 R0, -RZ, R0.H0_H0 ;  /* 0x20000000ff007230 */ /* 0x001fc80000004100 */
[----:B------:R-:W0:Y:S02]  /*7950*/  F2I.FTZ.TRUNC.NTZ R5, R0 ;  /* 0x0000000000057305 */ /* 0x000e24000021f100 */
[----:B0-----:R0:W-:Y:S01]  /*7960*/  STG.E.U8 desc[UR36][R2.64], R5 ;  /* 0x0000000502007986 */ /* 0x0011e2000c101124 */
[----:B------:R-:W-:Y:S05]  /*7970*/  BRA `(.L_x_3627) ;  /* 0x0000000c00a47947 */ /* 0x000fea0003800000 */
.L_x_3625:
[----:B------:R-:W0:Y:S02]  /*7980*/  LDC.U16 R0, c[0x0][0x528] ;  /* 0x00014a00ff007b82 */ /* 0x000e240000000400 */
[----:B0-----:R-:W-:-:S04]  /*7990*/  HADD2.F32 R0, -RZ, R0.H0_H0 ;  /* 0x20000000ff007230 */ /* 0x001fc80000004100 */
[----:B------:R-:W0:Y:S02]  /*79a0*/  F2I.S64.TRUNC R4, R0 ;  /* 0x0000000000047311 */ /* 0x000e24000020d900 */
[----:B0-----:R0:W-:Y:S01]  /*79b0*/  STG.E.U8 desc[UR36][R2.64], R4 ;  /* 0x0000000402007986 */ /* 0x0011e2000c101124 */
[----:B------:R-:W-:Y:S05]  /*79c0*/  BRA `(.L_x_3627) ;  /* 0x0000000c00907947 */ /* 0x000fea0003800000 */
.L_x_3624:
[----:B------:R-:W-:-:S09]  /*79d0*/  UISETP.NE.AND UP0, UPT, UR4, 0x2, UPT ;  /* 0x000000020400788c */ /* 0x000fd2000bf05270 */
[----:B------:R-:W-:Y:S05]  /*79e0*/  BRA.U !UP0, `(.L_x_3628) ;  /* 0x0000000108387547 */ /* 0x000fea000b800000 */
[----:B------:R-:W-:-:S09]  /*79f0*/  UISETP.NE.AND UP0, UPT, UR4, 0x3, UPT ;  /* 0x000000030400788c */ /* 0x000fd2000bf05270 */
[----:B------:R-:W-:Y:S05]  /*7a00*/  BRA.U !UP0, `(.L_x_3629) ;  /* 0x00000001081c7547 */ /* 0x000fea000b800000 */
[----:B------:R-:W-:-:S09]  /*7a10*/  UISETP.NE.AND UP0, UPT, UR4, 0x4, UPT ;  /* 0x000000040400788c */ /* 0x000fd2000bf05270 */
[----:B------:R-:W-:Y:S05]  /*7a20*/  BRA.U UP0, `(.L_x_3626) ;  /* 0x0000000900987547 */ /* 0x000fea000b800000 */
[----:B------:R-:W0:Y:S02]  /*7a30*/  LDC.U16 R0, c[0x0][0x528] ;  /* 0x00014a00ff007b82 */ /* 0x000e240000000400 */
[----:B0-----:R-:W-:-:S04]  /*7a40*/  HADD2.F32 R0, -RZ, R0.H0_H0 ;  /* 0x20000000ff007230 */ /* 0x001fc80000004100 */
[----:B------:R-:W0:Y:S02]  /*7a50*/  F2I.S64.TRUNC R4, R0 ;  /* 0x0000000000047311 */ /* 0x000e24000020d900 */
[----:B0-----:R0:W-:Y:S01]  /*7a60*/  STG.E.64 desc[UR36][R2.64], R4 ;  /* 0x0000000402007986 */ /* 0x0011e2000c101b24 */
[----:B------:R-:W-:Y:S05]  /*7a70*/  BRA `(.L_x_3627) ;  /* 0x0000000c00647947 */ /* 0x000fea0003800000 */
.L_x_3629:
[----:B------:R-:W0:Y:S02]  /*7a80*/  LDC.U16 R0, c[0x0][0x528] ;  /* 0x00014a00ff007b82 */ /* 0x000e240000000400 */
[----:B0-----:R-:W-:-:S04]  /*7a90*/  HADD2.F32 R0, -RZ, R0.H0_H0 ;  /* 0x20000000ff007230 */ /* 0x001fc80000004100 */
[----:B------:R-:W0:Y:S02]  /*7aa0*/  F2I.FTZ.TRUNC.NTZ R5, R0 ;  /* 0x0000000000057305 */ /* 0x000e24000021f100 */
[----:B0-----:R0:W-:Y:S01]  /*7ab0*/  STG.E desc[UR36][R2.64], R5 ;  /* 0x0000000502007986 */ /* 0x0011e2000c101924 */
[----:B------:R-:W-:Y:S05]  /*7ac0*/  BRA `(.L_x_3627) ;  /* 0x0000000c00507947 */ /* 0x000fea0003800000 */
.L_x_3628:
[----:B------:R-:W0:Y:S02]  /*7ad0*/  LDC.U16 R0, c[0x0][0x528] ;  /* 0x00014a00ff007b82 */ /* 0x000e240000000400 */
[----:B0-----:R-:W-:-:S04]  /*7ae0*/  HADD2.F32 R0, -RZ, R0.H0_H0 ;  /* 0x20000000ff007230 */ /* 0x001fc80000004100 */
[----:B------:R-:W0:Y:S02]  /*7af0*/  F2I.FTZ.TRUNC.NTZ R5, R0 ;  /* 0x0000000000057305 */ /* 0x000e24000021f100 */
[----:B0-----:R0:W-:Y:S01]  /*7b00*/  STG.E.U16 desc[UR36][R2.64], R5 ;  /* 0x0000000502007986 */ /* 0x0011e2000c101524 */
[----:B------:R-:W-:Y:S05]  /*7b10*/  BRA `(.L_x_3627) ;  /* 0x0000000c003c7947 */ /* 0x000fea0003800000 */
.L_x_3623:
[----:B------:R-:W-:-:S09]  /*7b20*/  UISETP.GT.AND UP0, UPT, UR4, 0x6, UPT ;  /* 0x000000060400788c */ /* 0x000fd2000bf04270 */
[----:B------:R-:W-:Y:S05]  /*7b30*/  BRA.U UP0, `(.L_x_3630) ;  /* 0x00000001002c7547 */ /* 0x000fea000b800000 */
[----:B------:R-:W-:-:S09]  /*7b40*/  UISETP.NE.AND UP0, UPT, UR4, 0x5, UPT ;  /* 0x000000050400788c */ /* 0x000fd2000bf05270 */
[----:B------:R-:W-:Y:S05]  /*7b50*/  BRA.U !UP0, `(.L_x_3631) ;  /* 0x0000000108187547 */ /* 0x000fea000b800000 */
[----:B------:R-:W-:-:S09]  /*7b60*/  UISETP.NE.AND UP0, UPT, UR4, 0x6, UPT ;  /* 0x000000060400788c */ /* 0x000fd2000bf05270 */
[----:B------:R-:W-:Y:S05]  /*7b70*/  BRA.U UP0, `(.L_x_3626) ;  /* 0x0000000900447547 */ /* 0x000fea000b800000 */
[----:B------:R-:W0:Y:S02]  /*7b80*/  LDC.U16 R0, c[0x0][0x528] ;  /* 0x00014a00ff007b82 */ /* 0x000e240000000400 */
[----:B0-----:R-:W-:-:S05]  /*7b90*/  HADD2.F32 R5, -RZ, R0.H0_H0 ;  /* 0x20000000ff057230 */ /* 0x001fca0000004100 */
[----:B------:R0:W-:Y:S01]  /*7ba0*/  STG.E desc[UR36][R2.64], R5 ;  /* 0x0000000502007986 */ /* 0x0001e2000c101924 */
[----:B------:R-:W-:Y:S05]  /*7bb0*/  BRA `(.L_x_3627) ;  /* 0x0000000c00147947 */ /* 0x000fea0003800000 */
.L_x_3631:
[----:B------:R-:W0:Y:S02]  /*7bc0*/  LDC.U16 R5, c[0x0][0x528] ;  /* 0x00014a00ff057b82 */ /* 0x000e240000000400 */
[----:B0-----:R0:W-:Y:S01]  /*7bd0*/  STG.E.U16 desc[UR36][R2.64], R5 ;  /* 0x0000000502007986 */ /* 0x0011e2000c101524 */
[----:B------:R-:W-:Y:S05]  /*7be0*/  BRA `(.L_x_3627) ;  /* 0x0000000c00087947 */ /* 0x000fea0003800000 */
.L_x_3630:
[----:B------:R-:W-:-:S09]  /*7bf0*/  UISETP.NE.AND UP0, UPT, UR4, 0x7, UPT ;  /* 0x000000070400788c */ /* 0x000fd2000bf05270 */
[----:B------:R-:W-:Y:S05]  /*7c00*/  BRA.U !UP0, `(.L_x_3632) ;  /* 0x00000001083c7547 */ /* 0x000fea000b800000 */
[----:B------:R-:W-:-:S09]  /*7c10*/  UISETP.NE.AND UP0, UPT, UR4, 0x8, UPT ;  /* 0x000000080400788c */ /* 0x000fd2000bf05270 */
[----:B------:R-:W-:Y:S05]  /*7c20*/  BRA.U !UP0, `(.L_x_3633) ;  /* 0x00000001081c7547 */ /* 0x000fea000b800000 */
[----:B------:R-:W-:-:S09]  /*7c30*/  UISETP.NE.AND UP0, UPT, UR4, 0x9, UPT ;  /* 0x000000090400788c */ /* 0x000fd2000bf05270 */
[----:B------:R-:W-:Y:S05]  /*7c40*/  BRA.U UP0, `(.L_x_3626) ;  /* 0x0000000900107547 */ /* 0x000fea000b800000 */
[----:B------:R-:W0:Y:S01]  /*7c50*/  LDC.U16 R0, c[0x0][0x528] ;  /* 0x00014a00ff007b82 */ /* 0x000e220000000400 */
[----:B------:R-:W-:Y:S02]  /*7c60*/  HFMA2 R5, -RZ, RZ, 0, 0 ;  /* 0x00000000ff057431 */ /* 0x000fe400000001ff */
[----:B0-----:R-:W-:-:S05]  /*7c70*/  HADD2.F32 R4, -RZ, R0.H0_H0 ;  /* 0x20000000ff047230 */ /* 0x001fca0000004100 */
[----:B------:R0:W-:Y:S01]  /*7c80*/  STG.E.64 desc[UR36][R2.64], R4 ;  /* 0x0000000402007986 */ /* 0x0001e2000c101b24 */
[----:B------:R-:W-:Y:S05]  /*7c90*/  BRA `(.L_x_3627) ;  /* 0x0000000800dc7947 */ /* 0x000fea0003800000 */
.L_x_3633:
[----:B------:R-:W0:Y:S02]  /*7ca0*/  LDC.U16 R0, c[0x0][0x528] ;  /* 0x00014a00ff007b82 */ /* 0x000e240000000400 */
[----:B0-----:R-:W-:-:S05]  /*7cb0*/  HADD2.F32 R0, -RZ, R0.H0_H0 ;  /* 0x20000000ff007230 */ /* 0x001fca0000004100 */
[----:B------:R-:W-:-:S04]  /*7cc0*/  F2FP.F16.F32.PACK_AB R0, RZ, R0 ;  /* 0x00000000ff00723e */ /* 0x000fc800000000ff */
[----:B------:R-:W-:-:S05]  /*7cd0*/  PRMT R0, R0, 0x5410, RZ ;  /* 0x0000541000007816 */ /* 0x000fca00000000ff */
[----:B------:R0:W-:Y:S01]  /*7ce0*/  STG.E desc[UR36][R2.64], R0 ;  /* 0x0000000002007986 */ /* 0x0001e2000c101924 */
[----:B------:R-:W-:Y:S05]  /*7cf0*/  BRA `(.L_x_3627) ;  /* 0x0000000800c47947 */ /* 0x000fea0003800000 */
.L_x_3632:
[----:B------:R-:W0:Y:S02]  /*7d00*/  LDC.U16 R0, c[0x0][0x528] ;  /* 0x00014a00ff007b82 */ /* 0x000e240000000400 */
[----:B0-----:R-:W-:-:S05]  /*7d10*/  HADD2.F32 R0, -RZ, R0.H0_H0 ;  /* 0x20000000ff007230 */ /* 0x001fca0000004100 */
[----:B------:R-:W-:-:S04]  /*7d20*/  FMUL.FTZ R0, R0, 1 ;  /* 0x3f80000000007820 */ /* 0x000fc80000410000 */
[----:B------:R-:W0:Y:S02]  /*7d30*/  F2F.F64.F32 R4, R0 ;  /* 0x0000000000047310 */ /* 0x000e240000201800 */
[----:B0-----:R0:W-:Y:S01]  /*7d40*/  STG.E.64 desc[UR36][R2.64], R4 ;  /* 0x0000000402007986 */ /* 0x0011e2000c101b24 */
[----:B------:R-:W-:Y:S05]  /*7d50*/  BRA `(.L_x_3627) ;  /* 0x0000000800ac7947 */ /* 0x000fea0003800000 */
.L_x_3622:
        /* <DEDUP_REMOVED lines=12> */
[----:B------:R-:W0:Y:S02]  /*7e20*/  F2I.FTZ.U32.TRUNC.NTZ R5, R0 ;  /* 0x0000000000057305 */ /* 0x000e24000021f000 */
[----:B0-----:R0:W-:Y:S01]  /*7e30*/  STG.E.U16 desc[UR36][R2.64], R5 ;  /* 0x0000000502007986 */ /* 0x0011e2000c101524 */
[----:B------:R-:W-:Y:S05]  /*7e40*/  BRA `(.L_x_3627) ;  /* 0x0000000800707947 */ /* 0x000fea0003800000 */
.L_x_3637:
[----:B------:R-:W0:Y:S02]  /*7e50*/  LDC.U16 R0, c[0x0][0x528] ;  /* 0x00014a00ff007b82 */ /* 0x000e240000000400 */
        /* <DEDUP_REMOVED lines=17> */
.L_x_3639:
[----:B------:R-:W-:-:S04]  /*7f70*/  SHF.R.U32.HI R5, RZ, 0x18, R4 ;  /* 0x00000018ff057819 */ /* 0x000fc80000011604 */
[----:B------:R-:W-:-:S07]  /*7f80*/  LOP3.LUT R0, R0, 0x80, R5, 0xf8, !PT ;  /* 0x0000008000007812 */ /* 0x000fce00078ef805 */
.L_x_3638:
[----:B------:R0:W-:Y:S01]  /*7f90*/  STG.E.U8 desc[UR36][R2.64], R0 ;  /* 0x0000000002007986 */ /* 0x0001e2000c101124 */
[----:B------:R-:W-:Y:S05]  /*7fa0*/  BRA `(.L_x_3627) ;  /* 0x0000000800187947 */ /* 0x000fea0003800000 */
.L_x_3636:
[----:B------:R-:W0:Y:S02]  /*7fb0*/  LDC.U16 R0, c[0x0][0x528] ;  /* 0x00014a00ff007b82 */ /* 0x000e240000000400 */
[----:B0-----:R-:W-:Y:S01]  /*7fc0*/  HADD2.F32 R4, -RZ, R0.H0_H0 ;  /* 0x20000000ff047230 */ /* 0x001fe20000004100 */
        /* <DEDUP_REMOVED lines=16> */
.L_x_3641:
[----:B------:R-:W-:-:S04]  /*80d0*/  SHF.R.U32.HI R5, RZ, 0x18, R4 ;  /* 0x00000018ff057819 */ /* 0x000fc80000011604 */
[----:B------:R-:W-:-:S07]  /*80e0*/  LOP3.LUT R0, R0, 0x80, R5, 0xf8, !PT ;  /* 0x0000008000007812 */ /* 0x000fce00078ef805 */
.L_x_3640:
[----:B------:R0:W-:Y:S01]  /*80f0*/  STG.E.U8 desc[UR36][R2.64], R0 ;  /* 0x0000000002007986 */ /* 0x0001e2000c101124 */
[----:B------:R-:W-:Y:S05]  /*8100*/  BRA `(.L_x_3627) ;  /* 0x0000000400c07947 */ /* 0x000fea0003800000 */
.L_x_3635:
[----:B------:R-:W-:-:S09]  /*8110*/  UISETP.NE.AND UP0, UPT, UR4, 0x1c, UPT ;  /* 0x0000001c0400788c */ /* 0x000fd2000bf05270 */
[----:B------:R-:W-:Y:S05]  /*8120*/  BRA.U !UP0, `(.L_x_3642) ;  /* 0x0000000108607547 */ /* 0x000fea000b800000 */
[----:B------:R-:W-:-:S09]  /*8130*/  UISETP.NE.AND UP0, UPT, UR4, 0x1d, UPT ;  /* 0x0000001d0400788c */ /* 0x000fd2000bf05270 */
[----:B------:R-:W-:Y:S05]  /*8140*/  BRA.U !UP0, `(.L_x_3643) ;  /* 0x0000000108447547 */ /* 0x000fea000b800000 */
[----:B------:R-:W-:-:S09]  /*8150*/  UISETP.NE.AND UP0, UPT, UR4, 0x2c, UPT ;  /* 0x0000002c0400788c */ /* 0x000fd2000bf05270 */
[----:B------:R-:W-:Y:S05]  /*8160*/  BRA.U UP0, `(.L_x_3626) ;  /* 0x0000000100c87547 */ /* 0x000fea000b800000 */
[----:B------:R-:W0:Y:S02]  /*8170*/  LDC.U16 R0, c[0x0][0x528] ;  /* 0x00014a00ff007b82 */ /* 0x000e240000000400 */
[----:B0-----:R-:W-:Y:S02]  /*8180*/  HADD2.F32 R4, -RZ, R0.H0_H0 ;  /* 0x20000000ff047230 */ /* 0x001fe40000004100 */
        /* <DEDUP_REMOVED lines=11> */
.L_x_3644:
[----:B------:R0:W-:Y:S01]  /*8240*/  STG.E.U8 desc[UR36][R2.64], R0 ;  /* 0x0000000002007986 */ /* 0x0001e2000c101124 */
[----:B------:R-:W-:Y:S05]  /*8250*/  BRA `(.L_x_3627) ;  /* 0x00000004006c7947 */ /* 0x000fea0003800000 */
.L_x_3643:
[----:B------:R-:W0:Y:S02]  /*8260*/  LDC.U16 R0, c[0x0][0x528] ;  /* 0x00014a00ff007b82 */ /* 0x000e240000000400 */
[----:B0-----:R-:W-:-:S04]  /*8270*/  HADD2.F32 R0, -RZ, R0.H0_H0 ;  /* 0x20000000ff007230 */ /* 0x001fc80000004100 */
[----:B------:R-:W0:Y:S02]  /*8280*/  F2I.U64.TRUNC R4, R0 ;  /* 0x0000000000047311 */ /* 0x000e24000020d800 */
[----:B0-----:R5:W-:Y:S01]  /*8290*/  STG.E.64 desc[UR36][R2.64], R4 ;  /* 0x0000000402007986 */ /* 0x001be2000c101b24 */
[----:B------:R-:W-:Y:S05]  /*82a0*/  BRA `(.L_x_3627) ;  /* 0x0000000400587947 */ /* 0x000fea0003800000 */
.L_x_3642:
[----:B------:R-:W0:Y:S02]  /*82b0*/  LDC.U16 R0, c[0x0][0x528] ;  /* 0x00014a00ff007b82 */ /* 0x000e240000000400 */
[----:B0-----:R-:W-:-:S04]  /*82c0*/  HADD2.F32 R0, -RZ, R0.H0_H0 ;  /* 0x20000000ff007230 */ /* 0x001fc80000004100 */
[----:B------:R-:W0:Y:S02]  /*82d0*/  F2I.FTZ.U32.TRUNC.NTZ R5, R0 ;  /* 0x0000000000057305 */ /* 0x000e24000021f000 */
[----:B0-----:R0:W-:Y:S01]  /*82e0*/  STG.E desc[UR36][R2.64], R5 ;  /* 0x0000000502007986 */ /* 0x0011e2000c101924 */
[----:B------:R-:W-:Y:S05]  /*82f0*/  BRA `(.L_x_3627) ;  /* 0x0000000400447947 */ /* 0x000fea0003800000 */
.L_x_3634:
        /* <DEDUP_REMOVED lines=8> */
[----:B------:R-:W-:-:S04]  /*8380*/  FSETP.NEU.FTZ.AND P0, PT, R0, RZ, PT ;  /* 0x000000ff0000720b */ /* 0x000fc80003f1d000 */
[----:B------:R-:W-:-:S05]  /*8390*/  SEL R5, RZ, 0x1, !P0 ;  /* 0x00000001ff057807 */ /* 0x000fca0004000000 */
[----:B------:R1:W-:Y:S01]  /*83a0*/  STG.E.U8 desc[UR36][R2.64], R5 ;  /* 0x0000000502007986 */ /* 0x0003e2000c101124 */
[----:B------:R-:W-:Y:S05]  /*83b0*/  BRA `(.L_x_3627) ;  /* 0x0000000400147947 */ /* 0x000fea0003800000 */
.L_x_3646:
[----:B------:R-:W0:Y:S01]  /*83c0*/  LDC.U16 R0, c[0x0][0x528] ;  /* 0x00014a00ff007b82 */ /* 0x000e220000000400 */
[----:B------:R-:W-:Y:S01]  /*83d0*/  CS2R R6, SRZ ;  /* 0x0000000000067805 */ /* 0x000fe2000001ff00 */
[----:B0-----:R-:W-:-:S05]  /*83e0*/  HADD2.F32 R0, -RZ, R0.H0_H0 ;  /* 0x20000000ff007230 */ /* 0x001fca0000004100 */
[----:B------:R-:W-:-:S04]  /*83f0*/  FMUL.FTZ R0, R0, 1 ;  /* 0x3f80000000007820 */ /* 0x000fc80000410000 */
[----:B------:R-:W0:Y:S02]  /*8400*/  F2F.F64.F32 R4, R0 ;  /* 0x0000000000047310 */ /* 0x000e240000201800 */
[----:B0-----:R0:W-:Y:S01]  /*8410*/  STG.E.128 desc[UR36][R2.64], R4 ;  /* 0x0000000402007986 */ /* 0x0011e2000c101d24 */
[----:B------:R-:W-:Y:S05]  /*8420*/  BRA `(.L_x_3627) ;  /* 0x0000000000f87947 */ /* 0x000fea0003800000 */
.L_x_3645:
[----:B------:R-:W-:-:S09]  /*8430*/  UISETP.NE.AND UP0, UPT, UR4, 0xf, UPT ;  /* 0x0000000f0400788c */ /* 0x000fd2000bf05270 */
[----:B------:R-:W-:Y:S05]  /*8440*/  BRA.U !UP0, `(.L_x_3647) ;  /* 0x0000000108e07547 */ /* 0x000fea000b800000 */
[----:B------:R-:W-:-:S09]  /*8450*/  UISETP.NE.AND UP0, UPT, UR4, 0x17, UPT ;  /* 0x000000170400788c */ /* 0x000fd2000bf05270 */
[----:B------:R-:W-:Y:S05]  /*8460*/  BRA.U !UP0, `(.L_x_3648) ;  /* 0x00000001088c7547 */ /* 0x000fea000b800000 */
[----:B------:R-:W-:-:S09]  /*8470*/  UISETP.NE.AND UP0, UPT, UR4, 0x18, UPT ;  /* 0x000000180400788c */ /* 0x000fd2000bf05270 */
[----:B------:R-:W-:Y:S05]  /*8480*/  BRA.U !UP0, `(.L_x_3649) ;  /* 0x0000000108447547 */ /* 0x000fea000b800000 */
.L_x_3626:
[----:B------:R-:W-:Y:S01]  /*8490*/  MOV R0, 0x0 ;  /* 0x0000000000007802 */ /* 0x000fe20000000f00 */
        /* <DEDUP_REMOVED lines=15> */
.L_x_3650:
[----:B------:R-:W-:Y:S05]  /*8590*/  BRA `(.L_x_3627) ;  /* 0x00000000009c7947 */ /* 0x000fea0003800000 */
.L_x_3649:
[----:B------:R-:W0:Y:S02]  /*85a0*/  LDC.U16 R0, c[0x0][0x528] ;  /* 0x00014a00ff007b82 */ /* 0x000e240000000400 */
[----:B0-----:R-:W-:Y:S02]  /*85b0*/  HADD2.F32 R4, -RZ, R0.H0_H0 ;  /* 0x20000000ff047230 */ /* 0x001fe40000004100 */
        /* <DEDUP_REMOVED lines=11> */
.L_x_3651:
[----:B------:R-:W-:-:S05]  /*8670*/  LOP3.LUT R5, R0, 0x80, R7, 0xf8, !PT ;  /* 0x0000008000057812 */ /* 0x000fca00078ef807 */
[----:B------:R4:W-:Y:S01]  /*8680*/  STG.E.U8 desc[UR36][R2.64], R5 ;  /* 0x0000000502007986 */ /* 0x0009e2000c101124 */
[----:B------:R-:W-:Y:S05]  /*8690*/  BRA `(.L_x_3627) ;  /* 0x00000000005c7947 */ /* 0x000fea0003800000 */
.L_x_3648:
[----:B------:R-:W0:Y:S02]  /*86a0*/  LDC.U16 R0, c[0x0][0x528] ;  /* 0x00014a00ff007b82 */ /* 0x000e240000000400 */
        /* <DEDUP_REMOVED lines=11> */
.L_x_3652:
[----:B------:R-:W-:Y:S02]  /*8760*/  ISETP.GT.U32.AND P0, PT, R6, 0x7f800000, PT ;  /* 0x7f8000000600780c */ /* 0x000fe40003f04070 */
[----:B------:R-:W-:-:S04]  /*8770*/  MOV R0, 0x7f ;  /* 0x0000007f00007802 */ /* 0x000fc80000000f00 */
[----:B------:R-:W-:-:S07]  /*8780*/  SEL R0, R0, 0x7c, P0 ;  /* 0x0000007c00007807 */ /* 0x000fce0000000000 */
.L_x_3653:
[----:B------:R-:W-:-:S04]  /*8790*/  SHF.R.U32.HI R5, RZ, 0x18, R4 ;  /* 0x00000018ff057819 */ /* 0x000fc80000011604 */
[----:B------:R-:W-:-:S05]  /*87a0*/  LOP3.LUT R5, R0, 0x80, R5, 0xf8, !PT ;  /* 0x0000008000057812 */ /* 0x000fca00078ef805 */
[----:B------:R3:W-:Y:S01]  /*87b0*/  STG.E.U8 desc[UR36][R2.64], R5 ;  /* 0x0000000502007986 */ /* 0x0007e2000c101124 */
[----:B------:R-:W-:Y:S05]  /*87c0*/  BRA `(.L_x_3627) ;  /* 0x0000000000107947 */ /* 0x000fea0003800000 */
.L_x_3647:
[----:B------:R-:W0:Y:S02]  /*87d0*/  LDC.U16 R0, c[0x0][0x528] ;  /* 0x00014a00ff007b82 */ /* 0x000e240000000400 */
[----:B0-----:R-:W-:-:S05]  /*87e0*/  HADD2.F32 R0, -RZ, R0.H0_H0 ;  /* 0x20000000ff007230 */ /* 0x001fca0000004100 */
[----:B------:R-:W-:-:S05]  /*87f0*/  F2FP.BF16.F32.PACK_AB R0, RZ, R0 ;  /* 0x00000000ff00723e */ /* 0x000fca00000010ff */
[----:B------:R2:W-:Y:S02]  /*8800*/  STG.E.U16 desc[UR36][R2.64], R0 ;  /* 0x0000000002007986 */ /* 0x0005e4000c101524 */
.L_x_3627:
[----:B------:R-:W-:-:S07]  /*8810*/  VIADD R17, R17, 0x80 ;  /* 0x0000008011117836 */ /* 0x000fce0000000000 */
.L_x_3620:
[----:B------:R-:W-:Y:S05]  /*8820*/  BSYNC.RECONVERGENT B6 ;  /* 0x0000000000067941 */ /* 0x000fea0003800200 */
.L_x_3619:
[----:B------:R-:W0:Y:S01]  /*8830*/  LDCU UR4, c[0x0][0x380] ;  /* 0x00007000ff0477ac */ /* 0x000e220008000800 */
[----:B------:R-:W-:Y:S01]  /*8840*/  BSSY.RECONVERGENT B6, `(.L_x_3654) ;  /* 0x0000211000067945 */ /* 0x000fe20003800200 */
[----:B0-----:R-:W-:-:S13]  /*8850*/  ISETP.GE.AND P0, PT, R17, UR4, PT ;  /* 0x0000000411007c0c */ /* 0x001fda000bf06270 */
[----:B------:R-:W-:Y:S05]  /*8860*/  @P0 BRA `(.L_x_3655) ;  /* 0x0000002000380947 */ /* 0x000fea0003800000 */
[----:B------:R-:W1:Y:S01]  /*8870*/  LDCU.64 UR4, c[0x0][0x390] ;  /* 0x00007200ff0477ac */ /* 0x000e620008000a00 */
[----:B------:R-:W-:Y:S01]  /*8880*/  IMAD.MOV.U32 R16, RZ, RZ, RZ ;  /* 0x000000ffff107224 */ /* 0x000fe200078e00ff */
        /* <DEDUP_REMOVED lines=271> */
.L_x_3656:
        /* <DEDUP_REMOVED lines=19> */
.L_x_3660:
[----:B------:R-:W0:Y:S02]  /*9ab0*/  LDC.U16 R0, c[0x0][0x528] ;  /* 0x00014a00ff007b82 */ /* 0x000e240000000400 */
[----:B0-----:R-:W-:-:S04]  /*9ac0*/  HADD2.F32 R0, -RZ, R0.H0_H0 ;  /* 0x20000000ff007230 */ /* 0x001fc80000004100 */
[----:B------:R-:W0:Y:S02]  /*9ad0*/  F2I.S64.TRUNC R4, R0 ;  /* 0x0000000000047311 */ /* 0x000e24000020d900 */
[----:B0-----:R0:W-:Y:S01]  /*9ae0*/  STG.E.U8 desc[UR36][R2.64], R4 ;  /* 0x0000000402007986 */ /* 0x0011e2000c101124 */
[----:B------:R-:W-:Y:S05]  /*9af0*/  BRA `(.L_x_3662) ;  /* 0x0000000c00907947 */ /* 0x000fea0003800000 */
.L_x_3659:
        /* <DEDUP_REMOVED lines=11> */
.L_x_3664:
[----:B------:R-:W0:Y:S02]  /*9bb0*/  LDC.U16 R0, c[0x0][0x528] ;  /* 0x00014a00ff007b82 */ /* 0x000e240000000400 */
[----:B0-----:R-:W-:-:S04]  /*9bc0*/  HADD2.F32 R0, -RZ, R0.H0_H0 ;  /* 0x20000000ff007230 */ /* 0x001fc80000004100 */
[----:B------:R-:W0:Y:S02]  /*9bd0*/  F2I.FTZ.TRUNC.NTZ R5, R0 ;  /* 0x0000000000057305 */ /* 0x000e24000021f100 */
[----:B0-----:R0:W-:Y:S01]  /*9be0*/  STG.E desc[UR36][R2.64], R5 ;  /* 0x0000000502007986 */ /* 0x0011e2000c101924 */
[----:B------:R-:W-:Y:S05]  /*9bf0*/  BRA `(.L_x_3662) ;  /* 0x0000000c00507947 */ /* 0x000fea0003800000 */
.L_x_3663:
[----:B------:R-:W0:Y:S02]  /*9c00*/  LDC.U16 R0, c[0x0][0x528] ;  /* 0x00014a00ff007b82 */ /* 0x000e240000000400 */
[----:B0-----:R-:W-:-:S04]  /*9c10*/  HADD2.F32 R0, -RZ, R0.H0_H0 ;  /* 0x20000000ff007230 */ /* 0x001fc80000004100 */
[----:B------:R-:W0:Y:S02]  /*9c20*/  F2I.FTZ.TRUNC.NTZ R5, R0 ;  /* 0x0000000000057305 */ /* 0x000e24000021f100 */
[----:B0-----:R5:W-:Y:S01]  /*9c30*/  STG.E.U16 desc[UR36][R2.64], R5 ;  /* 0x0000000502007986 */ /* 0x001be2000c101524 */
[----:B------:R-:W-:Y:S05]  /*9c40*/  BRA `(.L_x_3662) ;  /* 0x0000000c003c7947 */ /* 0x000fea0003800000 */
.L_x_3658:
        /* <DEDUP_REMOVED lines=10> */
.L_x_3666:
[----:B------:R-:W0:Y:S02]  /*9cf0*/  LDC.U16 R5, c[0x0][0x528] ;  /* 0x00014a00ff057b82 */ /* 0x000e240000000400 */
[----:B0-----:R1:W-:Y:S01]  /*9d00*/  STG.E.U16 desc[UR36][R2.64], R5 ;  /* 0x0000000502007986 */ /* 0x0013e2000c101524 */
[----:B------:R-:W-:Y:S05]  /*9d10*/  BRA `(.L_x_3662) ;  /* 0x0000000c00087947 */ /* 0x000fea0003800000 */
.L_x_3665:
[----:B------:R-:W-:-:S09]  /*9d20*/  UISETP.NE.AND UP0, UPT, UR4, 0x7, UPT ;  /* 0x000000070400788c */ /* 0x000fd2000bf05270 */
[----:B------:R-:W-:Y:S05]  /*9d30*/  BRA.U !UP0, `(.L_x_3667) ;  /* 0x00000001083c7547 */ /* 0x000fea000b800000 */
[----:B------:R-:W-:-:S09]  /*9d40*/  UISETP.NE.AND UP0, UPT, UR4, 0x8, UPT ;  /* 0x000000080400788c */ /* 0x000fd2000bf05270 */
[----:B------:R-:W-:Y:S05]  /*9d50*/  BRA.U !UP0, `(.L_x_3668) ;  /* 0x00000001081c7547 */ /* 0x000fea000b800000 */
[----:B------:R-:W-:-:S09]  /*9d60*/  UISETP.NE.AND UP0, UPT, UR4, 0x9, UPT ;  /* 0x000000090400788c */ /* 0x000fd2000bf05270 */
[----:B------:R-:W-:Y:S05]  /*9d70*/  BRA.U UP0, `(.L_x_3661) ;  /* 0x0000000900107547 */ /* 0x000fea000b800000 */
[----:B------:R-:W0:Y:S01]  /*9d80*/  LDC.U16 R0, c[0x0][0x528] ;  /* 0x00014a00ff007b82 */ /* 0x000e220000000400 */
[----:B------:R-:W-:Y:S02]  /*9d90*/  IMAD.MOV.U32 R5, RZ, RZ, RZ ;  /* 0x000000ffff057224 */ /* 0x000fe400078e00ff */
[----:B0-----:R-:W-:-:S05]  /*9da0*/  HADD2.F32 R4, -RZ, R0.H0_H0 ;  /* 0x20000000ff047230 */ /* 0x001fca0000004100 */
[----:B------:R3:W-:Y:S01]  /*9db0*/  STG.E.64 desc[UR36][R2.64], R4 ;  /* 0x0000000402007986 */ /* 0x0007e2000c101b24 */
[----:B------:R-:W-:Y:S05]  /*9dc0*/  BRA `(.L_x_3662) ;  /* 0x0000000800dc7947 */ /* 0x000fea0003800000 */
.L_x_3668:
[----:B------:R-:W0:Y:S02]  /*9dd0*/  LDC.U16 R0, c[0x0][0x528] ;  /* 0x00014a00ff007b82 */ /* 0x000e240000000400 */
[----:B0-----:R-:W-:-:S05]  /*9de0*/  HADD2.F32 R0, -RZ, R0.H0_H0 ;  /* 0x20000000ff007230 */ /* 0x001fca0000004100 */
[----:B------:R-:W-:-:S04]  /*9df0*/  F2FP.F16.F32.PACK_AB R0, RZ, R0 ;  /* 0x00000000ff00723e */ /* 0x000fc800000000ff */
[----:B------:R-:W-:-:S05]  /*9e00*/  PRMT R0, R0, 0x5410, RZ ;  /* 0x0000541000007816 */ /* 0x000fca00000000ff */
[----:B------:R4:W-:Y:S01]  /*9e10*/  STG.E desc[UR36][R2.64], R0 ;  /* 0x0000000002007986 */ /* 0x0009e2000c101924 */
[----:B------:R-:W-:Y:S05]  /*9e20*/  BRA `(.L_x_3662) ;  /* 0x0000000800c47947 */ /* 0x000fea0003800000 */
.L_x_3667:
[----:B------:R-:W0:Y:S02]  /*9e30*/  LDC.U16 R0, c[0x0][0x528] ;  /* 0x00014a00ff007b82 */ /* 0x000e240000000400 */
[----:B0-----:R-:W-:-:S05]  /*9e40*/  HADD2.F32 R0, -RZ, R0.H0_H0 ;  /* 0x20000000ff007230 */ /* 0x001fca0000004100 */
[----:B------:R-:W-:-:S04]  /*9e50*/  FMUL.FTZ R0, R0, 1 ;  /* 0x3f80000000007820 */ /* 0x000fc80000410000 */
[----:B------:R-:W0:Y:S02]  /*9e60*/  F2F.F64.F32 R4, R0 ;  /* 0x0000000000047310 */ /* 0x000e240000201800 */
[----:B0-----:R2:W-:Y:S01]  /*9e70*/  STG.E.64 desc[UR36][R2.64], R4 ;  /* 0x0000000402007986 */ /* 0x0015e2000c101b24 */
[----:B------:R-:W-:Y:S05]  /*9e80*/  BRA `(.L_x_3662) ;  /* 0x0000000800ac7947 */ /* 0x000fea0003800000 */
.L_x_3657:
        /* <DEDUP_REMOVED lines=15> */
.L_x_3672:
[----:B------:R-:W0:Y:S02]  /*9f80*/  LDC.U16 R0, c[0x0][0x528] ;  /* 0x00014a00ff007b82 */ /* 0x000e240000000400 */
        /* <DEDUP_REMOVED lines=17> */
.L_x_3674:
[----:B------:R-:W-:-:S04]  /*a0a0*/  SHF.R.U32.HI R5, RZ, 0x18, R4 ;  /* 0x00000018ff057819 */ /* 0x000fc80000011604 */
[----:B------:R-:W-:-:S07]  /*a0b0*/  LOP3.LUT R0, R0, 0x80, R5, 0xf8, !PT ;  /* 0x0000008000007812 */ /* 0x000fce00078ef805 */
.L_x_3673:
[----:B------:R0:W-:Y:S01]  /*a0c0*/  STG.E.U8 desc[UR36][R2.64], R0 ;  /* 0x0000000002007986 */ /* 0x0001e2000c101124 */
[----:B------:R-:W-:Y:S05]  /*a0d0*/  BRA `(.L_x_3662) ;  /* 0x0000000800187947 */ /* 0x000fea0003800000 */
.L_x_3671:
        /* <DEDUP_REMOVED lines=18> */
.L_x_3676:
[----:B------:R-:W-:-:S04]  /*a200*/  SHF.R.U32.HI R5, RZ, 0x18, R4 ;  /* 0x00000018ff057819 */ /* 0x000fc80000011604 */
[----:B------:R-:W-:-:S07]  /*a210*/  LOP3.LUT R0, R0, 0x80, R5, 0xf8, !PT ;  /* 0x0000008000007812 */ /* 0x000fce00078ef805 */
.L_x_3675:
[----:B------:R0:W-:Y:S01]  /*a220*/  STG.E.U8 desc[UR36][R2.64], R0 ;  /* 0x0000000002007986 */ /* 0x0001e2000c101124 */
[----:B------:R-:W-:Y:S05]  /*a230*/  BRA `(.L_x_3662) ;  /* 0x0000000400c07947 */ /* 0x000fea0003800000 */
.L_x_3670:
        /* <DEDUP_REMOVED lines=19> */
.L_x_3679:
[----:B------:R0:W-:Y:S01]  /*a370*/  STG.E.U8 desc[UR36][R2.64], R0 ;  /* 0x0000000002007986 */ /* 0x0001e2000c101124 */
[----:B------:R-:W-:Y:S05]  /*a380*/  BRA `(.L_x_3662) ;  /* 0x00000004006c7947 */ /* 0x000fea0003800000 */
.L_x_3678:
[----:B------:R-:W0:Y:S02]  /*a390*/  LDC.U16 R0, c[0x0][0x528] ;  /* 0x00014a00ff007b82 */ /* 0x000e240000000400 */
[----:B0-----:R-:W-:-:S04]  /*a3a0*/  HADD2.F32 R0, -RZ, R0.H0_H0 ;  /* 0x20000000ff007230 */ /* 0x001fc80000004100 */
[----:B------:R-:W0:Y:S02]  /*a3b0*/  F2I.U64.TRUNC R4, R0 ;  /* 0x0000000000047311 */ /* 0x000e24000020d800 */
[----:B0-----:R0:W-:Y:S01]  /*a3c0*/  STG.E.64 desc[UR36][R2.64], R4 ;  /* 0x0000000402007986 */ /* 0x0011e2000c101b24 */
[----:B------:R-:W-:Y:S05]  /*a3d0*/  BRA `(.L_x_3662) ;  /* 0x0000000400587947 */ /* 0x000fea0003800000 */
.L_x_3677:
[----:B------:R-:W0:Y:S02]  /*a3e0*/  LDC.U16 R0, c[0x0][0x528] ;  /* 0x00014a00ff007b82 */ /* 0x000e240000000400 */
[----:B0-----:R-:W-:-:S04]  /*a3f0*/  HADD2.F32 R0, -RZ, R0.H0_H0 ;  /* 0x20000000ff007230 */ /* 0x001fc80000004100 */
[----:B------:R-:W0:Y:S02]  /*a400*/  F2I.FTZ.U32.TRUNC.NTZ R5, R0 ;  /* 0x0000000000057305 */ /* 0x000e24000021f000 */
[----:B0-----:R0:W-:Y:S01]  /*a410*/  STG.E desc[UR36][R2.64], R5 ;  /* 0x0000000502007986 */ /* 0x0011e2000c101924 */
[----:B------:R-:W-:Y:S05]  /*a420*/  BRA `(.L_x_3662) ;  /* 0x0000000400447947 */ /* 0x000fea0003800000 */
.L_x_3669:
        /* <DEDUP_REMOVED lines=12> */
.L_x_3681:
[----:B------:R-:W0:Y:S01]  /*a4f0*/  LDC.U16 R0, c[0x0][0x528] ;  /* 0x00014a00ff007b82 */ /* 0x000e220000000400 */
[----:B------:R-:W-:Y:S01]  /*a500*/  CS2R R6, SRZ ;  /* 0x0000000000067805 */ /* 0x000fe2000001ff00 */
[----:B0-----:R-:W-:-:S05]  /*a510*/  HADD2.F32 R0, -RZ, R0.H0_H0 ;  /* 0x20000000ff007230 */ /* 0x001fca0000004100 */
[----:B------:R-:W-:-:S04]  /*a520*/  FMUL.FTZ R0, R0, 1 ;  /* 0x3f80000000007820 */ /* 0x000fc80000410000 */
[----:B------:R-:W0:Y:S02]  /*a530*/  F2F.F64.F32 R4, R0 ;  /* 0x0000000000047310 */ /* 0x000e240000201800 */
[----:B0-----:R0:W-:Y:S01]  /*a540*/  STG.E.128 desc[UR36][R2.64], R4 ;  /* 0x0000000402007986 */ /* 0x0011e2000c101d24 */
[----:B------:R-:W-:Y:S05]  /*a550*/  BRA `(.L_x_3662) ;  /* 0x0000000000f87947 */ /* 0x000fea0003800000 */
.L_x_3680:
[----:B------:R-:W-:-:S09]  /*a560*/  UISETP.NE.AND UP0, UPT, UR4, 0xf, UPT ;  /* 0x0000000f0400788c */ /* 0x000fd2000bf05270 */
[----:B------:R-:W-:Y:S05]  /*a570*/  BRA.U !UP0, `(.L_x_3682) ;  /* 0x0000000108e07547 */ /* 0x000fea000b800000 */
[----:B------:R-:W-:-:S09]  /*a580*/  UISETP.NE.AND UP0, UPT, UR4, 0x17, UPT ;  /* 0x000000170400788c */ /* 0x000fd2000bf05270 */
[----:B------:R-:W-:Y:S05]  /*a590*/  BRA.U !UP0, `(.L_x_3683) ;  /* 0x00000001088c7547 */ /* 0x000fea000b800000 */
[----:B------:R-:W-:-:S09]  /*a5a0*/  UISETP.NE.AND UP0, UPT, UR4, 0x18, UPT ;  /* 0x000000180400788c */ /* 0x000fd2000bf05270 */
[----:B------:R-:W-:Y:S05]  /*a5b0*/  BRA.U !UP0, `(.L_x_3684) ;  /* 0x0000000108447547 */ /* 0x000fea000b800000 */
.L_x_3661:
        /* <DEDUP_REMOVED lines=10> */
[----:B---3--:R-:W-:Y:S01]  /*a660*/  IMAD.U32 R6, RZ, RZ, UR6 ;  /* 0x00000006ff067e24 */ /* 0x008fe2000f8e00ff */
[----:B------:R-:W-:Y:S01]  /*a670*/  MOV R7, UR7 ;  /* 0x0000000700077c02 */ /* 0x000fe20008000f00 */
[----:B----4-:R-:W-:Y:S01]  /*a680*/  IMAD.U32 R10, RZ, RZ, UR8 ;  /* 0x00000008ff0a7e24 */ /* 0x010fe2000f8e00ff */
[----:B-1----:R-:W-:-:S07]  /*a690*/  MOV R11, UR9 ;  /* 0x00000009000b7c02 */ /* 0x002fce0008000f00 */
[----:B------:R-:W-:-:S07]  /*a6a0*/  LEPC R20, `(.L_x_3685) ;  /* 0x000000001014794e */ /* 0x000fce0000000000 */
[----:B--2---:R-:W-:Y:S05]  /*a6b0*/  CALL.ABS.NOINC R2 ;  /* 0x0000000002007343 */ /* 0x004fea0003c00000 */
.L_x_3685:
[----:B------:R-:W-:Y:S05]  /*a6c0*/  BRA `(.L_x_3662) ;  /* 0x00000000009c7947 */ /* 0x000fea0003800000 */
.L_x_3684:
[----:B------:R-:W0:Y:S02]  /*a6d0*/  LDC.U16 R0, c[0x0][0x528] ;  /* 0x00014a00ff007b82 */ /* 0x000e240000000400 */
[----:B0-----:R-:W-:Y:S01]  /*a6e0*/  HADD2.F32 R4, -RZ, R0.H0_H0 ;  /* 0x20000000ff047230 */ /* 0x001fe20000004100 */
        /* <DEDUP_REMOVED lines=11> */
.L_x_3686:
[----:B------:R-:W-:-:S05]  /*a7a0*/  LOP3.LUT R5, R0, 0x80, R7, 0xf8, !PT ;  /* 0x0000008000057812 */ /* 0x000fca00078ef807 */
[----:B------:R0:W-:Y:S01]  /*a7b0*/  STG.E.U8 desc[UR36][R2.64], R5 ;  /* 0x0000000502007986 */ /* 0x0001e2000c101124 */
[----:B------:R-:W-:Y:S05]  /*a7c0*/  BRA `(.L_x_3662) ;  /* 0x00000000005c7947 */ /* 0x000fea0003800000 */
.L_x_3683:
        /* <DEDUP_REMOVED lines=12> */
.L_x_3687:
[----:B------:R-:W-:Y:S01]  /*a890*/  IMAD.MOV.U32 R0, RZ, RZ, 0x7f ;  /* 0x0000007fff007424 */ /* 0x000fe200078e00ff */
[----:B------:R-:W-:-:S04]  /*a8a0*/  ISETP.GT.U32.AND P0, PT, R6, 0x7f800000, PT ;  /* 0x7f8000000600780c */ /* 0x000fc80003f04070 */
[----:B------:R-:W-:-:S09]  /*a8b0*/  SEL R0, R0, 0x7c, P0 ;  /* 0x0000007c00007807 */ /* 0x000fd20000000000 */
.L_x_3688:
[----:B------:R-:W-:-:S04]  /*a8c0*/  SHF.R.U32.HI R5, RZ, 0x18, R4 ;  /* 0x00000018ff057819 */ /* 0x000fc80000011604 */
[----:B------:R-:W-:-:S05]  /*a8d0*/  LOP3.LUT R5, R0, 0x80, R5, 0xf8, !PT ;  /* 0x0000008000057812 */ /* 0x000fca00078ef805 */
[----:B------:R0:W-:Y:S01]  /*a8e0*/  STG.E.U8 desc[UR36][R2.64], R5 ;  /* 0x0000000502007986 */ /* 0x0001e2000c101124 */
[----:B------:R-:W-:Y:S05]  /*a8f0*/  BRA `(.L_x_3662) ;  /* 0x0000000000107947 */ /* 0x000fea0003800000 */
.L_x_3682:
[----:B------:R-:W0:Y:S02]  /*a900*/  LDC.U16 R0, c[0x0][0x528] ;  /* 0x00014a00ff007b82 */ /* 0x000e240000000400 */
[----:B0-----:R-:W-:-:S05]  /*a910*/  HADD2.F32 R0, -RZ, R0.H0_H0 ;  /* 0x20000000ff007230 */ /* 0x001fca0000004100 */
[----:B------:R-:W-:-:S05]  /*a920*/  F2FP.BF16.F32.PACK_AB R0, RZ, R0 ;  /* 0x00000000ff00723e */ /* 0x000fca00000010ff */
[----:B------:R0:W-:Y:S02]  /*a930*/  STG.E.U16 desc[UR36][R2.64], R0 ;  /* 0x0000000002007986 */ /* 0x0001e4000c101524 */
.L_x_3662:
[----:B------:R-:W-:-:S07]  /*a940*/  IADD3 R17, PT, PT, R17, 0x80, RZ ;  /* 0x0000008011117810 */ /* 0x000fce0007ffe0ff */
.L_x_3655:
[----:B------:R-:W-:Y:S05]  /*a950*/  BSYNC.RECONVERGENT B6 ;  /* 0x0000000000067941 */ /* 0x000fea0003800200 */
.L_x_3654:
[----:B------:R-:W0:Y:S02]  /*a960*/  LDCU UR4, c[0x0][0x380] ;  /* 0x00007000ff0477ac */ /* 0x000e240008000800 */
[----:B0-----:R-:W-:-:S13]  /*a970*/  ISETP.GE.AND P0, PT, R17, UR4, PT ;  /* 0x0000000411007c0c */ /* 0x001fda000bf06270 */
[----:B------:R-:W-:Y:S05]  /*a980*/  @P0 EXIT ;  /* 0x000000000000094d */ /* 0x000fea0003800000 */
        /* <DEDUP_REMOVED lines=273> */
.L_x_3689:
        /* <DEDUP_REMOVED lines=17> */
[----:B0-----:R-:W-:Y:S01]  /*bbb0*/  STG.E.U8 desc[UR36][R2.64], R5 ;  /* 0x0000000502007986 */ /* 0x001fe2000c101124 */
[----:B------:R-:W-:Y:S05]  /*bbc0*/  EXIT ;  /* 0x000000000000794d */ /* 0x000fea0003800000 */
.L_x_3693:
[----:B------:R-:W0:Y:S02]  /*bbd0*/  LDC.U16 R0, c[0x0][0x528] ;  /* 0x00014a00ff007b82 */ /* 0x000e240000000400 */
[----:B0-----:R-:W-:-:S04]  /*bbe0*/  HADD2.F32 R0, -RZ, R0.H0_H0 ;  /* 0x20000000ff007230 */ /* 0x001fc80000004100 */
[----:B------:R-:W0:Y:S02]  /*bbf0*/  F2I.S64.TRUNC R4, R0 ;  /* 0x0000000000047311 */ /* 0x000e24000020d900 */
[----:B0-----:R-:W-:Y:S01]  /*bc00*/  STG.E.U8 desc[UR36][R2.64], R4 ;  /* 0x0000000402007986 */ /* 0x001fe2000c101124 */
[----:B------:R-:W-:Y:S05]  /*bc10*/  EXIT ;  /* 0x000000000000794d */ /* 0x000fea0003800000 */
.L_x_3692:
        /* <DEDUP_REMOVED lines=9> */
[----:B0-----:R-:W-:Y:S01]  /*bcb0*/  STG.E.64 desc[UR36][R2.64], R4 ;  /* 0x0000000402007986 */ /* 0x001fe2000c101b24 */
[----:B------:R-:W-:Y:S05]  /*bcc0*/  EXIT ;  /* 0x000000000000794d */ /* 0x000fea0003800000 */
.L_x_3696:
[----:B------:R-:W0:Y:S02]  /*bcd0*/  LDC.U16 R0, c[0x0][0x528] ;  /* 0x00014a00ff007b82 */ /* 0x000e240000000400 */
[----:B0-----:R-:W-:-:S04]  /*bce0*/  HADD2.F32 R0, -RZ, R0.H0_H0 ;  /* 0x20000000ff007230 */ /* 0x001fc80000004100 */
[----:B------:R-:W0:Y:S02]  /*bcf0*/  F2I.FTZ.TRUNC.NTZ R5, R0 ;  /* 0x0000000000057305 */ /* 0x000e24000021f100 */
[----:B0-----:R-:W-:Y:S01]  /*bd00*/  STG.E desc[UR36][R2.64], R5 ;  /* 0x0000000502007986 */ /* 0x001fe2000c101924 */
[----:B------:R-:W-:Y:S05]  /*bd10*/  EXIT ;  /* 0x000000000000794d */ /* 0x000fea0003800000 */
.L_x_3695:
[----:B------:R-:W0:Y:S02]  /*bd20*/  LDC.U16 R0, c[0x0][0x528] ;  /* 0x00014a00ff007b82 */ /* 0x000e240000000400 */
[----:B0-----:R-:W-:-:S04]  /*bd30*/  HADD2.F32 R0, -RZ, R0.H0_H0 ;  /* 0x20000000ff007230 */ /* 0x001fc80000004100 */
[----:B------:R-:W0:Y:S02]  /*bd40*/  F2I.FTZ.TRUNC.NTZ R5, R0 ;  /* 0x0000000000057305 */ /* 0x000e24000021f100 */
[----:B0-----:R-:W-:Y:S01]  /*bd50*/  STG.E.U16 desc[UR36][R2.64], R5 ;  /* 0x0000000502007986 */ /* 0x001fe2000c101524 */
[----:B------:R-:W-:Y:S05]  /*bd60*/  EXIT ;  /* 0x000000000000794d */ /* 0x000fea0003800000 */
.L_x_3691:
        /* <DEDUP_REMOVED lines=8> */
[----:B------:R-:W-:Y:S01]  /*bdf0*/  STG.E desc[UR36][R2.64], R5 ;  /* 0x0000000502007986 */ /* 0x000fe2000c101924 */
[----:B------:R-:W-:Y:S05]  /*be00*/  EXIT ;  /* 0x000000000000794d */ /* 0x000fea0003800000 */
.L_x_3698:
[----:B------:R-:W0:Y:S02]  /*be10*/  LDC.U16 R5, c[0x0][0x528] ;  /* 0x00014a00ff057b82 */ /* 0x000e240000000400 */
[----:B0-----:R-:W-:Y:S01]  /*be20*/  STG.E.U16 desc[UR36][R2.64], R5 ;  /* 0x0000000502007986 */ /* 0x001fe2000c101524 */
[----:B------:R-:W-:Y:S05]  /*be30*/  EXIT ;  /* 0x000000000000794d */ /* 0x000fea0003800000 */
.L_x_3697:
        /* <DEDUP_REMOVED lines=9> */
[----:B------:R-:W-:Y:S01]  /*bed0*/  STG.E.64 desc[UR36][R2.64], R4 ;  /* 0x0000000402007986 */ /* 0x000fe2000c101b24 */
[----:B------:R-:W-:Y:S05]  /*bee0*/  EXIT ;  /* 0x000000000000794d */ /* 0x000fea0003800000 */
.L_x_3700:
[----:B------:R-:W0:Y:S02]  /*bef0*/  LDC.U16 R0, c[0x0][0x528] ;  /* 0x00014a00ff007b82 */ /* 0x000e240000000400 */
[----:B0-----:R-:W-:-:S05]  /*bf00*/  HADD2.F32 R0, -RZ, R0.H0_H0 ;  /* 0x20000000ff007230 */ /* 0x001fca0000004100 */
[----:B------:R-:W-:-:S04]  /*bf10*/  F2FP.F16.F32.PACK_AB R0, RZ, R0 ;  /* 0x00000000ff00723e */ /* 0x000fc800000000ff */
[----:B------:R-:W-:-:S05]  /*bf20*/  PRMT R0, R0, 0x5410, RZ ;  /* 0x0000541000007816 */ /* 0x000fca00000000ff */
[----:B------:R-:W-:Y:S01]  /*bf30*/  STG.E desc[UR36][R2.64], R0 ;  /* 0x0000000002007986 */ /* 0x000fe2000c101924 */
[----:B------:R-:W-:Y:S05]  /*bf40*/  EXIT ;  /* 0x000000000000794d */ /* 0x000fea0003800000 */
.L_x_3699:
[----:B------:R-:W0:Y:S02]  /*bf50*/  LDC.U16 R0, c[0x0][0x528] ;  /* 0x00014a00ff007b82 */ /* 0x000e240000000400 */
[----:B0-----:R-:W-:-:S05]  /*bf60*/  HADD2.F32 R0, -RZ, R0.H0_H0 ;  /* 0x20000000ff007230 */ /* 0x001fca0000004100 */
[----:B------:R-:W-:-:S04]  /*bf70*/  FMUL.FTZ R0, R0, 1 ;  /* 0x3f80000000007820 */ /* 0x000fc80000410000 */
[----:B------:R-:W0:Y:S02]  /*bf80*/  F2F.F64.F32 R4, R0 ;  /* 0x0000000000047310 */ /* 0x000e240000201800 */
[----:B0-----:R-:W-:Y:S01]  /*bf90*/  STG.E.64 desc[UR36][R2.64], R4 ;  /* 0x0000000402007986 */ /* 0x001fe2000c101b24 */
[----:B------:R-:W-:Y:S05]  /*bfa0*/  EXIT ;  /* 0x000000000000794d */ /* 0x000fea0003800000 */
.L_x_3690:
        /* <DEDUP_REMOVED lines=13> */
[----:B0-----:R-:W-:Y:S01]  /*c080*/  STG.E.U16 desc[UR36][R2.64], R5 ;  /* 0x0000000502007986 */ /* 0x001fe2000c101524 */
[----:B------:R-:W-:Y:S05]  /*c090*/  EXIT ;  /* 0x000000000000794d */ /* 0x000fea0003800000 */
.L_x_3704:
        /* <DEDUP_REMOVED lines=18> */
.L_x_3706:
[----:B------:R-:W-:-:S04]  /*c1c0*/  SHF.R.U32.HI R5, RZ, 0x18, R4 ;  /* 0x00000018ff057819 */ /* 0x000fc80000011604 */
[----:B------:R-:W-:-:S07]  /*c1d0*/  LOP3.LUT R0, R0, 0x80, R5, 0xf8, !PT ;  /* 0x0000008000007812 */ /* 0x000fce00078ef805 */
.L_x_3705:
[----:B------:R-:W-:Y:S01]  /*c1e0*/  STG.E.U8 desc[UR36][R2.64], R0 ;  /* 0x0000000002007986 */ /* 0x000fe2000c101124 */
[----:B------:R-:W-:Y:S05]  /*c1f0*/  EXIT ;  /* 0x000000000000794d */ /* 0x000fea0003800000 */
.L_x_3703:
        /* <DEDUP_REMOVED lines=18> */
.L_x_3708:
[----:B------:R-:W-:-:S04]  /*c320*/  SHF.R.U32.HI R5, RZ, 0x18, R4 ;  /* 0x00000018ff057819 */ /* 0x000fc80000011604 */
[----:B------:R-:W-:-:S07]  /*c330*/  LOP3.LUT R0, R0, 0x80, R5, 0xf8, !PT ;  /* 0x0000008000007812 */ /* 0x000fce00078ef805 */
.L_x_3707:
[----:B------:R-:W-:Y:S01]  /*c340*/  STG.E.U8 desc[UR36][R2.64], R0 ;  /* 0x0000000002007986 */ /* 0x000fe2000c101124 */
[----:B------:R-:W-:Y:S05]  /*c350*/  EXIT ;  /* 0x000000000000794d */ /* 0x000fea0003800000 */
.L_x_3702:
        /* <DEDUP_REMOVED lines=19> */
.L_x_3711:
[----:B------:R-:W-:Y:S01]  /*c490*/  STG.E.U8 desc[UR36][R2.64], R0 ;  /* 0x0000000002007986 */ /* 0x000fe2000c101124 */
[----:B------:R-:W-:Y:S05]  /*c4a0*/  EXIT ;  /* 0x000000000000794d */ /* 0x000fea0003800000 */
.L_x_3710:
[----:B------:R-:W0:Y:S02]  /*c4b0*/  LDC.U16 R0, c[0x0][0x528] ;  /* 0x00014a00ff007b82 */ /* 0x000e240000000400 */
[----:B0-----:R-:W-:-:S04]  /*c4c0*/  HADD2.F32 R0, -RZ, R0.H0_H0 ;  /* 0x20000000ff007230 */ /* 0x001fc80000004100 */
[----:B------:R-:W0:Y:S02]  /*c4d0*/  F2I.U64.TRUNC R4, R0 ;  /* 0x0000000000047311 */ /* 0x000e24000020d800 */
[----:B0-----:R-:W-:Y:S01]  /*c4e0*/  STG.E.64 desc[UR36][R2.64], R4 ;  /* 0x0000000402007986 */ /* 0x001fe2000c101b24 */
[----:B------:R-:W-:Y:S05]  /*c4f0*/  EXIT ;  /* 0x000000000000794d */ /* 0x000fea0003800000 */
.L_x_3709:
[----:B------:R-:W0:Y:S02]  /*c500*/  LDC.U16 R0, c[0x0][0x528] ;  /* 0x00014a00ff007b82 */ /* 0x000e240000000400 */
[----:B0-----:R-:W-:-:S04]  /*c510*/  HADD2.F32 R0, -RZ, R0.H0_H0 ;  /* 0x20000000ff007230 */ /* 0x001fc80000004100 */
[----:B------:R-:W0:Y:S02]  /*c520*/  F2I.FTZ.U32.TRUNC.NTZ R5, R0 ;  /* 0x0000000000057305 */ /* 0x000e24000021f000 */
[----:B0-----:R-:W-:Y:S01]  /*c530*/  STG.E desc[UR36][R2.64], R5 ;  /* 0x0000000502007986 */ /* 0x001fe2000c101924 */
[----:B------:R-:W-:Y:S05]  /*c540*/  EXIT ;  /* 0x000000000000794d */ /* 0x000fea0003800000 */
.L_x_3701:
        /* <DEDUP_REMOVED lines=10> */
[----:B------:R-:W-:Y:S01]  /*c5f0*/  STG.E.U8 desc[UR36][R2.64], R5 ;  /* 0x0000000502007986 */ /* 0x000fe2000c101124 */
[----:B------:R-:W-:Y:S05]  /*c600*/  EXIT ;  /* 0x000000000000794d */ /* 0x000fea0003800000 */
.L_x_3713:
[----:B------:R-:W0:Y:S01]  /*c610*/  LDC.U16 R0, c[0x0][0x528] ;  /* 0x00014a00ff007b82 */ /* 0x000e220000000400 */
[----:B------:R-:W-:Y:S01]  /*c620*/  CS2R R6, SRZ ;  /* 0x0000000000067805 */ /* 0x000fe2000001ff00 */
[----:B0-----:R-:W-:-:S05]  /*c630*/  HADD2.F32 R0, -RZ, R0.H0_H0 ;  /* 0x20000000ff007230 */ /* 0x001fca0000004100 */
[----:B------:R-:W-:-:S04]  /*c640*/  FMUL.FTZ R0, R0, 1 ;  /* 0x3f80000000007820 */ /* 0x000fc80000410000 */
[----:B------:R-:W0:Y:S02]  /*c650*/  F2F.F64.F32 R4, R0 ;  /* 0x0000000000047310 */ /* 0x000e240000201800 */
[----:B0-----:R-:W-:Y:S01]  /*c660*/  STG.E.128 desc[UR36][R2.64], R4 ;  /* 0x0000000402007986 */ /* 0x001fe2000c101d24 */
[----:B------:R-:W-:Y:S05]  /*c670*/  EXIT ;  /* 0x000000000000794d */ /* 0x000fea0003800000 */
.L_x_3712:
[----:B------:R-:W-:-:S09]  /*c680*/  UISETP.NE.AND UP0, UPT, UR4, 0xf, UPT ;  /* 0x0000000f0400788c */ /* 0x000fd2000bf05270 */
[----:B------:R-:W-:Y:S05]  /*c690*/  BRA.U !UP0, `(.L_x_3714) ;  /* 0x0000000108e07547 */ /* 0x000fea000b800000 */
[----:B------:R-:W-:-:S09]  /*c6a0*/  UISETP.NE.AND UP0, UPT, UR4, 0x17, UPT ;  /* 0x000000170400788c */ /* 0x000fd2000bf05270 */
[----:B------:R-:W-:Y:S05]  /*c6b0*/  BRA.U !UP0, `(.L_x_3715) ;  /* 0x00000001088c7547 */ /* 0x000fea000b800000 */
[----:B------:R-:W-:-:S09]  /*c6c0*/  UISETP.NE.AND UP0, UPT, UR4, 0x18, UPT ;  /* 0x000000180400788c */ /* 0x000fd2000bf05270 */
[----:B------:R-:W-:Y:S05]  /*c6d0*/  BRA.U !UP0, `(.L_x_3716) ;  /* 0x0000000108447547 */ /* 0x000fea000b800000 */
.L_x_3694:
        /* <DEDUP_REMOVED lines=16> */
.L_x_3717:
[----:B------:R-:W-:Y:S05]  /*c7e0*/  EXIT ;  /* 0x000000000000794d */ /* 0x000fea0003800000 */
.L_x_3716:
        /* <DEDUP_REMOVED lines=13> */
.L_x_3718:
[----:B------:R-:W-:-:S05]  /*c8c0*/  LOP3.LUT R5, R0, 0x80, R7, 0xf8, !PT ;  /* 0x0000008000057812 */ /* 0x000fca00078ef807 */
[----:B------:R-:W-:Y:S01]  /*c8d0*/  STG.E.U8 desc[UR36][R2.64], R5 ;  /* 0x0000000502007986 */ /* 0x000fe2000c101124 */
[----:B------:R-:W-:Y:S05]  /*c8e0*/  EXIT ;  /* 0x000000000000794d */ /* 0x000fea0003800000 */
.L_x_3715:
        /* <DEDUP_REMOVED lines=12> */
.L_x_3719:
[----:B------:R-:W-:Y:S01]  /*c9b0*/  HFMA2 R0, -RZ, RZ, 0, 7.569789886474609375e-06 ;  /* 0x0000007fff007431 */ /* 0x000fe200000001ff */
[----:B------:R-:W-:-:S04]  /*c9c0*/  ISETP.GT.U32.AND P0, PT, R6, 0x7f800000, PT ;  /* 0x7f8000000600780c */ /* 0x000fc80003f04070 */
[----:B------:R-:W-:-:S09]  /*c9d0*/  SEL R0, R0, 0x7c, P0 ;  /* 0x0000007c00007807 */ /* 0x000fd20000000000 */
.L_x_3720:
[----:B------:R-:W-:-:S04]  /*c9e0*/  SHF.R.U32.HI R5, RZ, 0x18, R4 ;  /* 0x00000018ff057819 */ /* 0x000fc80000011604 */
[----:B------:R-:W-:-:S05]  /*c9f0*/  LOP3.LUT R5, R0, 0x80, R5, 0xf8, !PT ;  /* 0x0000008000057812 */ /* 0x000fca00078ef805 */
[----:B------:R-:W-:Y:S01]  /*ca00*/  STG.E.U8 desc[UR36][R2.64], R5 ;  /* 0x0000000502007986 */ /* 0x000fe2000c101124 */
[----:B------:R-:W-:Y:S05]  /*ca10*/  EXIT ;  /* 0x000000000000794d */ /* 0x000fea0003800000 */
.L_x_3714:
[----:B------:R-:W0:Y:S02]  /*ca20*/  LDC.U16 R0, c[0x0][0x528] ;  /* 0x00014a00ff007b82 */ /* 0x000e240000000400 */
[----:B0-----:R-:W-:-:S05]  /*ca30*/  HADD2.F32 R0, -RZ, R0.H0_H0 ;  /* 0x20000000ff007230 */ /* 0x001fca0000004100 */
[----:B------:R-:W-:-:S05]  /*ca40*/  F2FP.BF16.F32.PACK_AB R0, RZ, R0 ;  /* 0x00000000ff00723e */ /* 0x000fca00000010ff */
[----:B------:R-:W-:Y:S01]  /*ca50*/  STG.E.U16 desc[UR36][R2.64], R0 ;  /* 0x0000000002007986 */ /* 0x000fe2000c101524 */
[----:B------:R-:W-:Y:S05]  /*ca60*/  EXIT ;  /* 0x000000000000794d */ /* 0x000fea0003800000 */
.L_x_3721:
        /* <DEDUP_REMOVED lines=9> */
.L_x_7330:


//--------------------- .text._ZN2at6native27unrolled_elementwise_kernelINS0_11FillFunctorIN3c104HalfEEESt5arrayIPcLm1EELi4E23TrivialOffsetCalculatorILi0EjES9_ILi1EjENS0_6memory12LoadWithCastILi0EEENSC_13StoreWithCastILi1EEEEEviT_T0_T2_T3_T4_T5_ --------------------------
	.section	.text._ZN2at6native27unrolled_elementwise_kernelINS0_11FillFunctorIN3c104HalfEEESt5arrayIPcLm1EELi4E23TrivialOffsetCalculatorILi0EjES9_ILi1EjENS0_6memory12LoadWithCastILi0EEENSC_13StoreWithCastILi1EEEEEviT_T0_T2_T3_T4_T5_,"ax",@progbits
	.align	128
        .global         _ZN2at6native27unrolled_elementwise_kernelINS0_11FillFunctorIN3c104HalfEEESt5arrayIPcLm1EELi4E23TrivialOffsetCalculatorILi0EjES9_ILi1EjENS0_6memory12LoadWithCastILi0EEENSC_13StoreWithCastILi1EEEEEviT_T0_T2_T3_T4_T5_
        .type           _ZN2at6native27unrolled_elementwise_kernelINS0_11FillFunctorIN3c104HalfEEESt5arrayIPcLm1EELi4E23TrivialOffsetCalculatorILi0EjES9_ILi1EjENS0_6memory12LoadWithCastILi0EEENSC_13StoreWithCastILi1EEEEEviT_T0_T2_T3_T4_T5_,@function
        .size           _ZN2at6native27unrolled_elementwise_kernelINS0_11FillFunctorIN3c104HalfEEESt5arrayIPcLm1EELi4E23TrivialOffsetCalculatorILi0EjES9_ILi1EjENS0_6memory12LoadWithCastILi0EEENSC_13StoreWithCastILi1EEEEEviT_T0_T2_T3_T4_T5_,(.L_x_7331 - _ZN2at6native27unrolled_elementwise_kernelINS0_11FillFunctorIN3c104HalfEEESt5arrayIPcLm1EELi4E23TrivialOffsetCalculatorILi0EjES9_ILi1EjENS0_6memory12LoadWithCastILi0EEENSC_13StoreWithCastILi1EEEEEviT_T0_T2_T3_T4_T5_)
        .other          _ZN2at6native27unrolled_elementwise_kernelINS0_11FillFunctorIN3c104HalfEEESt5arrayIPcLm1EELi4E23TrivialOffsetCalculatorILi0EjES9_ILi1EjENS0_6memory12LoadWithCastILi0EEENSC_13StoreWithCastILi1EEEEEviT_T0_T2_T3_T4_T5_,@"STO_CUDA_ENTRY STV_DEFAULT"
_ZN2at6native27unrolled_elementwise_kernelINS0_11FillFunctorIN3c104HalfEEESt5arrayIPcLm1EELi4E23TrivialOffsetCalculatorILi0EjES9_ILi1EjENS0_6memory12LoadWithCastILi0EEENSC_13StoreWithCastILi1EEEEEviT_T0_T2_T3_T4_T5_:
.text._ZN2at6native27unrolled_elementwise_kernelINS0_11FillFunctorIN3c104HalfEEESt5arrayIPcLm1EELi4E23TrivialOffsetCalculatorILi0EjES9_ILi1EjENS0_6memory12LoadWithCastILi0EEENSC_13StoreWithCastILi1EEEEEviT_T0_T2_T3_T4_T5_:
        /* <DEDUP_REMOVED lines=33> */
.L_x_3727:
[----:B------:R-:W0:Y:S02]  /*0210*/  LDC.U16 R0, c[0x0][0x384] ;  /* 0x0000e100ff007b82 */ /* 0x000e240000000400 */
[----:B0-----:R-:W-:-:S04]  /*0220*/  HADD2.F32 R0, -RZ, R0.H0_H0 ;  /* 0x20000000ff007230 */ /* 0x001fc80000004100 */
[----:B------:R-:W0:Y:S02]  /*0230*/  F2I.S64.TRUNC R4, R0 ;  /* 0x0000000000047311 */ /* 0x000e24000020d900 */
[----:B0-----:R3:W-:Y:S01]  /*0240*/  STG.E.U8 desc[UR36][R2.64], R4 ;  /* 0x0000000402007986 */ /* 0x0017e2000c101124 */
[----:B------:R-:W-:Y:S05]  /*0250*/  BRA `(.L_x_3723) ;  /* 0x0000000c00947947 */ /* 0x000fea0003800000 */
.L_x_3726:
        /* <DEDUP_REMOVED lines=11> */
.L_x_3730:
[----:B------:R-:W0:Y:S02]  /*0310*/  LDC.U16 R0, c[0x0][0x384] ;  /* 0x0000e100ff007b82 */ /* 0x000e240000000400 */
[----:B0-----:R-:W-:-:S04]  /*0320*/  HADD2.F32 R0, -RZ, R0.H0_H0 ;  /* 0x20000000ff007230 */ /* 0x001fc80000004100 */
[----:B------:R-:W0:Y:S02]  /*0330*/  F2I.FTZ.TRUNC.NTZ R5, R0 ;  /* 0x0000000000057305 */ /* 0x000e24000021f100 */
[----:B0-----:R1:W-:Y:S01]  /*0340*/  STG.E desc[UR36][R2.64], R5 ;  /* 0x0000000502007986 */ /* 0x0013e2000c101924 */
[----:B------:R-:W-:Y:S05]  /*0350*/  BRA `(.L_x_3723) ;  /* 0x0000000c00547947 */ /* 0x000fea0003800000 */
.L_x_3729:
[----:B------:R-:W0:Y:S02]  /*0360*/  LDC.U16 R0, c[0x0][0x384] ;  /* 0x0000e100ff007b82 */ /* 0x000e240000000400 */
[----:B0-----:R-:W-:-:S04]  /*0370*/  HADD2.F32 R0, -RZ, R0.H0_H0 ;  /* 0x20000000ff007230 */ /* 0x001fc80000004100 */
[----:B------:R-:W0:Y:S02]  /*0380*/  F2I.FTZ.TRUNC.NTZ R5, R0 ;  /* 0x0000000000057305 */ /* 0x000e24000021f100 */
[----:B0-----:R2:W-:Y:S01]  /*0390*/  STG.E.U16 desc[UR36][R2.64], R5 ;  /* 0x0000000502007986 */ /* 0x0015e2000c101524 */
[----:B------:R-:W-:Y:S05]  /*03a0*/  BRA `(.L_x_3723) ;  /* 0x0000000c00407947 */ /* 0x000fea0003800000 */
.L_x_3725:
        /* <DEDUP_REMOVED lines=10> */
.L_x_3732:
[----:B------:R-:W0:Y:S02]  /*0450*/  LDC.U16 R5, c[0x0][0x384] ;  /* 0x0000e100ff057b82 */ /* 0x000e240000000400 */
[----:B0-----:R0:W-:Y:S01]  /*0460*/  STG.E.U16 desc[UR36][R2.64], R5 ;  /* 0x0000000502007986 */ /* 0x0011e2000c101524 */
[----:B------:R-:W-:Y:S05]  /*0470*/  BRA `(.L_x_3723) ;  /* 0x0000000c000c7947 */ /* 0x000fea0003800000 */
.L_x_3731:
        /* <DEDUP_REMOVED lines=11> */
.L_x_3734:
[----:B------:R-:W0:Y:S02]  /*0530*/  LDC.U16 R0, c[0x0][0x384] ;  /* 0x0000e100ff007b82 */ /* 0x000e240000000400 */
[----:B0-----:R-:W-:-:S05]  /*0540*/  HADD2.F32 R0, -RZ, R0.H0_H0 ;  /* 0x20000000ff007230 */ /* 0x001fca0000004100 */
[----:B------:R-:W-:-:S04]  /*0550*/  F2FP.F16.F32.PACK_AB R0, RZ, R0 ;  /* 0x00000000ff00723e */ /* 0x000fc800000000ff */
[----:B------:R-:W-:-:S05]  /*0560*/  PRMT R0, R0, 0x5410, RZ ;  /* 0x0000541000007816 */ /* 0x000fca00000000ff */
[----:B------:R0:W-:Y:S01]  /*0570*/  STG.E desc[UR36][R2.64], R0 ;  /* 0x0000000002007986 */ /* 0x0001e2000c101924 */
[----:B------:R-:W-:Y:S05]  /*0580*/  BRA `(.L_x_3723) ;  /* 0x0000000800c87947 */ /* 0x000fea0003800000 */
.L_x_3733:
[----:B------:R-:W0:Y:S02]  /*0590*/  LDC.U16 R0, c[0x0][0x384] ;  /* 0x0000e100ff007b82 */ /* 0x000e240000000400 */
[----:B0-----:R-:W-:-:S05]  /*05a0*/  HADD2.F32 R0, -RZ, R0.H0_H0 ;  /* 0x20000000ff007230 */ /* 0x001fca0000004100 */
[----:B------:R-:W-:-:S06]  /*05b0*/  FMUL.FTZ R4, R0, 1 ;  /* 0x3f80000000047820 */ /* 0x000fcc0000410000 */
[----:B------:R-:W0:Y:S02]  /*05c0*/  F2F.F64.F32 R4, R4 ;  /* 0x0000000400047310 */ /* 0x000e240000201800 */
[----:B0-----:R5:W-:Y:S01]  /*05d0*/  STG.E.64 desc[UR36][R2.64], R4 ;  /* 0x0000000402007986 */ /* 0x001be2000c101b24 */
[----:B------:R-:W-:Y:S05]  /*05e0*/  BRA `(.L_x_3723) ;  /* 0x0000000800b07947 */ /* 0x000fea0003800000 */
.L_x_3724:
        /* <DEDUP_REMOVED lines=14> */
.L_x_3737:
[----:B------:R-:W0:Y:S01]  /*06d0*/  LDC.U16 R0, c[0x0][0x384] ;  /* 0x0000e100ff007b82 */ /* 0x000e220000000400 */
[----:B------:R-:W-:Y:S01]  /*06e0*/  CS2R R6, SRZ ;  /* 0x0000000000067805 */ /* 0x000fe2000001ff00 */
[----:B0-----:R-:W-:-:S05]  /*06f0*/  HADD2.F32 R0, -RZ, R0.H0_H0 ;  /* 0x20000000ff007230 */ /* 0x001fca0000004100 */
[----:B------:R-:W-:-:S04]  /*0700*/  FMUL.FTZ R0, R0, 1 ;  /* 0x3f80000000007820 */ /* 0x000fc80000410000 */
[----:B------:R-:W0:Y:S02]  /*0710*/  F2F.F64.F32 R4, R0 ;  /* 0x0000000000047310 */ /* 0x000e240000201800 */
[----:B0-----:R0:W-:Y:S01]  /*0720*/  STG.E.128 desc[UR36][R2.64], R4 ;  /* 0x0000000402007986 */ /* 0x0011e2000c101d24 */
[----:B------:R-:W-:Y:S05]  /*0730*/  BRA `(.L_x_3723) ;  /* 0x00000008005c7947 */ /* 0x000fea0003800000 */
.L_x_3736:
[----:B------:R-:W-:-:S09]  /*0740*/  UISETP.NE.AND UP0, UPT, UR4, 0xf, UPT ;  /* 0x0000000f0400788c */ /* 0x000fd2000bf05270 */
[----:B------:R-:W-:Y:S05]  /*0750*/  BRA.U !UP0, `(.L_x_3738) ;  /* 0x0000000108987547 */ /* 0x000fea000b800000 */
[----:B------:R-:W-:-:S09]  /*0760*/  UISETP.NE.AND UP0, UPT, UR4, 0x17, UPT ;  /* 0x000000170400788c */ /* 0x000fd2000bf05270 */
[----:B------:R-:W-:Y:S05]  /*0770*/  BRA.U !UP0, `(.L_x_3739) ;  /* 0x0000000108487547 */ /* 0x000fea000b800000 */
[----:B------:R-:W-:-:S09]  /*0780*/  UISETP.NE.AND UP0, UPT, UR4, 0x18, UPT ;  /* 0x000000180400788c */ /* 0x000fd2000bf05270 */
[----:B------:R-:W-:Y:S05]  /*0790*/  BRA.U UP0, `(.L_x_3728) ;  /* 0x0000000500a07547 */ /* 0x000fea000b800000 */
[----:B------:R-:W0:Y:S01]  /*07a0*/  LDC.U16 R0, c[0x0][0x384] ;  /* 0x0000e100ff007b82 */ /* 0x000e220000000400 */
[----:B------:R-:W-:Y:S02]  /*07b0*/  IMAD.MOV.U32 R4, RZ, RZ, 0x7f ;  /* 0x0000007fff047424 */ /* 0x000fe400078e00ff */
[----:B0-----:R-:W-:-:S05]  /*07c0*/  HADD2.F32 R6, -RZ, R0.H0_H0 ;  /* 0x20000000ff067230 */ /* 0x001fca0000004100 */
        /* <DEDUP_REMOVED lines=10> */
.L_x_3740:
[----:B------:R-:W-:-:S05]  /*0870*/  LOP3.LUT R7, R4, 0x80, R7, 0xf8, !PT ;  /* 0x0000008004077812 */ /* 0x000fca00078ef807 */
[----:B------:R0:W-:Y:S01]  /*0880*/  STG.E.U8 desc[UR36][R2.64], R7 ;  /* 0x0000000702007986 */ /* 0x0001e2000c101124 */
[----:B------:R-:W-:Y:S05]  /*0890*/  BRA `(.L_x_3723) ;  /* 0x0000000800047947 */ /* 0x000fea0003800000 */
.L_x_3739:
[----:B------:R-:W0:Y:S02]  /*08a0*/  LDC.U16 R0, c[0x0][0x384] ;  /* 0x0000e100ff007b82 */ /* 0x000e240000000400 */
[----:B0-----:R-:W-:-:S05]  /*08b0*/  HADD2.F32 R5, -RZ, R0.H0_H0 ;  /* 0x20000000ff057230 */ /* 0x001fca0000004100 */
        /* <DEDUP_REMOVED lines=13> */
.L_x_3741:
[----:B------:R-:W-:-:S05]  /*0990*/  LOP3.LUT R5, R0, 0x80, R7, 0xf8, !PT ;  /* 0x0000008000057812 */ /* 0x000fca00078ef807 */
[----:B------:R0:W-:Y:S01]  /*09a0*/  STG.E.U8 desc[UR36][R2.64], R5 ;  /* 0x0000000502007986 */ /* 0x0001e2000c101124 */
[----:B------:R-:W-:Y:S05]  /*09b0*/  BRA `(.L_x_3723) ;  /* 0x0000000400bc7947 */ /* 0x000fea0003800000 */
.L_x_3738:
[----:B------:R-:W0:Y:S02]  /*09c0*/  LDC.U16 R0, c[0x0][0x384] ;  /* 0x0000e100ff007b82 */ /* 0x000e240000000400 */
[----:B0-----:R-:W-:-:S05]  /*09d0*/  HADD2.F32 R0, -RZ, R0.H0_H0 ;  /* 0x20000000ff007230 */ /* 0x001fca0000004100 */
[----:B------:R-:W-:-:S05]  /*09e0*/  F2FP.BF16.F32.PACK_AB R0, RZ, R0 ;  /* 0x00000000ff00723e */ /* 0x000fca00000010ff */
[----:B------:R0:W-:Y:S01]  /*09f0*/  STG.E.U16 desc[UR36][R2.64], R0 ;  /* 0x0000000002007986 */ /* 0x0001e2000c101524 */
[----:B------:R-:W-:Y:S05]  /*0a00*/  BRA `(.L_x_3723) ;  /* 0x0000000400a87947 */ /* 0x000fea0003800000 */
.L_x_3735:
        /* <DEDUP_REMOVED lines=13> */
.L_x_3744:
[----:B------:R-:W0:Y:S02]  /*0ae0*/  LDC.U16 R0, c[0x0][0x384] ;  /* 0x0000e100ff007b82 */ /* 0x000e240000000400 */
[----:B0-----:R-:W-:Y:S02]  /*0af0*/  HADD2.F32 R5, -RZ, R0.H0_H0 ;  /* 0x20000000ff057230 */ /* 0x001fe40000004100 */
        /* <DEDUP_REMOVED lines=11> */
.L_x_3746:
[----:B------:R-:W-:-:S04]  /*0bb0*/  SHF.R.U32.HI R0, RZ, 0x14, R5 ;  /* 0x00000014ff007819 */ /* 0x000fc80000011605 */
[----:B------:R-:W-:-:S04]  /*0bc0*/  LOP3.LUT R0, R0, 0x1, RZ, 0xc0, !PT ;  /* 0x0000000100007812 */ /* 0x000fc800078ec0ff */
[----:B------:R-:W-:-:S04]  /*0bd0*/  IADD3 R0, PT, PT, R5, 0x487ffff, R0 ;  /* 0x0487ffff05007810 */ /* 0x000fc80007ffe000 */
[----:B------:R-:W-:-:S04]  /*0be0*/  SHF.R.U32.HI R0, RZ, 0x14, R0 ;  /* 0x00000014ff007819 */ /* 0x000fc80000011600 */
[----:B------:R-:W-:-:S07]  /*0bf0*/  LOP3.LUT R4, R0, 0xff, RZ, 0xc0, !PT ;  /* 0x000000ff00047812 */ /* 0x000fce00078ec0ff */
.L_x_3747:
[----:B------:R-:W-:-:S04]  /*0c00*/  SHF.R.U32.HI R5, RZ, 0x18, R5 ;  /* 0x00000018ff057819 */ /* 0x000fc80000011605 */
[----:B------:R-:W-:-:S04]  /*0c10*/  LOP3.LUT R4, R4, 0x80, R5, 0xf8, !PT ;  /* 0x0000008004047812 */ /* 0x000fc800078ef805 */
[----:B------:R-:W-:-:S07]  /*0c20*/  PRMT R0, R4, 0x7610, R0 ;  /* 0x0000761004007816 */ /* 0x000fce0000000000 */
.L_x_3745:
[----:B------:R0:W-:Y:S01]  /*0c30*/  STG.E.U8 desc[UR36][R2.64], R0 ;  /* 0x0000000002007986 */ /* 0x0001e2000c101124 */
[----:B------:R-:W-:Y:S05]  /*0c40*/  BRA `(.L_x_3723) ;  /* 0x0000000400187947 */ /* 0x000fea0003800000 */
.L_x_3743:
        /* <DEDUP_REMOVED lines=13> */
.L_x_3749:
[----:B------:R-:W-:-:S04]  /*0d20*/  SHF.R.U32.HI R0, RZ, 0x15, R5 ;  /* 0x00000015ff007819 */ /* 0x000fc80000011605 */
[----:B------:R-:W-:-:S04]  /*0d30*/  LOP3.LUT R0, R0, 0x1, RZ, 0xc0, !PT ;  /* 0x0000000100007812 */ /* 0x000fc800078ec0ff */
[----:B------:R-:W-:-:S04]  /*0d40*/  IADD3 R0, PT, PT, R5, 0x88fffff, R0 ;  /* 0x088fffff05007810 */ /* 0x000fc80007ffe000 */
[----:B------:R-:W-:-:S04]  /*0d50*/  SHF.R.U32.HI R0, RZ, 0x15, R0 ;  /* 0x00000015ff007819 */ /* 0x000fc80000011600 */
[----:B------:R-:W-:-:S07]  /*0d60*/  LOP3.LUT R4, R0, 0xff, RZ, 0xc0, !PT ;  /* 0x000000ff00047812 */ /* 0x000fce00078ec0ff */
.L_x_3750:
[----:B------:R-:W-:-:S04]  /*0d70*/  SHF.R.U32.HI R5, RZ, 0x18, R5 ;  /* 0x00000018ff057819 */ /* 0x000fc80000011605 */
[----:B------:R-:W-:-:S04]  /*0d80*/  LOP3.LUT R4, R4, 0x80, R5, 0xf8, !PT ;  /* 0x0000008004047812 */ /* 0x000fc800078ef805 */
[----:B------:R-:W-:-:S07]  /*0d90*/  PRMT R0, R4, 0x7610, R0 ;  /* 0x0000761004007816 */ /* 0x000fce0000000000 */
.L_x_3748:
[----:B------:R0:W-:Y:S01]  /*0da0*/  STG.E.U8 desc[UR36][R2.64], R0 ;  /* 0x0000000002007986 */ /* 0x0001e2000c101124 */
[----:B------:R-:W-:Y:S05]  /*0db0*/  BRA `(.L_x_3723) ;  /* 0x0000000000bc7947 */ /* 0x000fea0003800000 */
.L_x_3742:
[----:B------:R-:W-:-:S09]  /*0dc0*/  UISETP.NE.AND UP0, UPT, UR4, 0x1c, UPT ;  /* 0x0000001c0400788c */ /* 0x000fd2000bf05270 */
[----:B------:R-:W-:Y:S05]  /*0dd0*/  BRA.U !UP0, `(.L_x_3751) ;  /* 0x0000000108a47547 */ /* 0x000fea000b800000 */
[----:B------:R-:W-:-:S09]  /*0de0*/  UISETP.NE.AND UP0, UPT, UR4, 0x1d, UPT ;  /* 0x0000001d0400788c */ /* 0x000fd2000bf05270 */
[----:B------:R-:W-:Y:S05]  /*0df0*/  BRA.U !UP0, `(.L_x_3752) ;  /* 0x0000000108887547 */ /* 0x000fea000b800000 */
[----:B------:R-:W-:-:S09]  /*0e00*/  UISETP.NE.AND UP0, UPT, UR4, 0x2c, UPT ;  /* 0x0000002c0400788c */ /* 0x000fd2000bf05270 */
[----:B------:R-:W-:Y:S05]  /*0e10*/  BRA.U !UP0, `(.L_x_3753) ;  /* 0x0000000108447547 */ /* 0x000fea000b800000 */
.L_x_3728:
        /* <DEDUP_REMOVED lines=16> */
.L_x_3754:
[----:B------:R-:W-:Y:S05]  /*0f20*/  BRA `(.L_x_3723) ;  /* 0x0000000000607947 */ /* 0x000fea0003800000 */
.L_x_3753:
[----:B------:R-:W0:Y:S01]  /*0f30*/  LDC.U16 R0, c[0x0][0x384] ;  /* 0x0000e100ff007b82 */ /* 0x000e220000000400 */
[----:B------:R-:W-:Y:S02]  /*0f40*/  IMAD.MOV.U32 R4, RZ, RZ, 0xff ;  /* 0x000000ffff047424 */ /* 0x000fe400078e00ff */
[----:B0-----:R-:W-:-:S05]  /*0f50*/  HADD2.F32 R5, -RZ, R0.H0_H0 ;  /* 0x20000000ff057230 */ /* 0x001fca0000004100 */
        /* <DEDUP_REMOVED lines=10> */
.L_x_3755:
[----:B------:R0:W-:Y:S01]  /*1000*/  STG.E.U8 desc[UR36][R2.64], R4 ;  /* 0x0000000402007986 */ /* 0x0001e2000c101124 */
[----:B------:R-:W-:Y:S05]  /*1010*/  BRA `(.L_x_3723) ;  /* 0x0000000000247947 */ /* 0x000fea0003800000 */
.L_x_3752:
[----:B------:R-:W0:Y:S02]  /*1020*/  LDC.U16 R0, c[0x0][0x384] ;  /* 0x0000e100ff007b82 */ /* 0x000e240000000400 */
[----:B0-----:R-:W-:-:S04]  /*1030*/  HADD2.F32 R0, -RZ, R0.H0_H0 ;  /* 0x20000000ff007230 */ /* 0x001fc80000004100 */
[----:B------:R-:W0:Y:S02]  /*1040*/  F2I.U64.TRUNC R4, R0 ;  /* 0x0000000000047311 */ /* 0x000e24000020d800 */
[----:B0-----:R0:W-:Y:S01]  /*1050*/  STG.E.64 desc[UR36][R2.64], R4 ;  /* 0x0000000402007986 */ /* 0x0011e2000c101b24 */
[----:B------:R-:W-:Y:S05]  /*1060*/  BRA `(.L_x_3723) ;  /* 0x0000000000107947 */ /* 0x000fea0003800000 */
.L_x_3751:
[----:B------:R-:W0:Y:S02]  /*1070*/  LDC.U16 R0, c[0x0][0x384] ;  /* 0x0000e100ff007b82 */ /* 0x000e240000000400 */
[----:B0-----:R-:W-:-:S04]  /*1080*/  HADD2.F32 R0, -RZ, R0.H0_H0 ;  /* 0x20000000ff007230 */ /* 0x001fc80000004100 */
[----:B------:R-:W0:Y:S02]  /*1090*/  F2I.FTZ.U32.TRUNC.NTZ R5, R0 ;  /* 0x0000000000057305 */ /* 0x000e24000021f000 */
[----:B0-----:R0:W-:Y:S02]  /*10a0*/  STG.E desc[UR36][R2.64], R5 ;  /* 0x0000000502007986 */ /* 0x0011e4000c101924 */
.L_x_3723:
[----:B------:R-:W-:Y:S05]  /*10b0*/  BSYNC.RECONVERGENT B6 ;  /* 0x0000000000067941 */ /* 0x000fea0003800200 */
.L_x_3722:
        /* <DEDUP_REMOVED lines=25> */
.L_x_3761:
[----:B------:R-:W0:Y:S02]  /*1250*/  LDC.U16 R0, c[0x0][0x384] ;  /* 0x0000e100ff007b82 */ /* 0x000e240000000400 */
[----:B0-----:R-:W-:-:S04]  /*1260*/  HADD2.F32 R0, -RZ, R0.H0_H0 ;  /* 0x20000000ff007230 */ /* 0x001fc80000004100 */
[----:B------:R-:W0:Y:S02]  /*1270*/  F2I.S64.TRUNC R4, R0 ;  /* 0x0000000000047311 */ /* 0x000e24000020d900 */
[----:B0-----:R0:W-:Y:S01]  /*1280*/  STG.E.U8 desc[UR36][R2.64], R4 ;  /* 0x0000000402007986 */ /* 0x0011e2000c101124 */
[----:B------:R-:W-:Y:S05]  /*1290*/  BRA `(.L_x_3763) ;  /* 0x0000000c00907947 */ /* 0x000fea0003800000 */
.L_x_3760:
        /* <DEDUP_REMOVED lines=11> */
.L_x_3765:
[----:B------:R-:W0:Y:S02]  /*1350*/  LDC.U16 R0, c[0x0][0x384] ;  /* 0x0000e100ff007b82 */ /* 0x000e240000000400 */
[----:B0-----:R-:W-:-:S04]  /*1360*/  HADD2.F32 R0, -RZ, R0.H0_H0 ;  /* 0x20000000ff007230 */ /* 0x001fc80000004100 */
[----:B------:R-:W0:Y:S02]  /*1370*/  F2I.FTZ.TRUNC.NTZ R5, R0 ;  /* 0x0000000000057305 */ /* 0x000e24000021f100 */
[----:B0-----:R0:W-:Y:S01]  /*1380*/  STG.E desc[UR36][R2.64], R5 ;  /* 0x0000000502007986 */ /* 0x0011e2000c101924 */
[----:B------:R-:W-:Y:S05]  /*1390*/  BRA `(.L_x_3763) ;  /* 0x0000000c00507947 */ /* 0x000fea0003800000 */
.L_x_3764:
[----:B------:R-:W0:Y:S02]  /*13a0*/  LDC.U16 R0, c[0x0][0x384] ;  /* 0x0000e100ff007b82 */ /* 0x000e240000000400 */
[----:B0-----:R-:W-:-:S04]  /*13b0*/  HADD2.F32 R0, -RZ, R0.H0_H0 ;  /* 0x20000000ff007230 */ /* 0x001fc80000004100 */
[----:B------:R-:W0:Y:S02]  /*13c0*/  F2I.FTZ.TRUNC.NTZ R5, R0 ;  /* 0x0000000000057305 */ /* 0x000e24000021f100 */
[----:B0-----:R0:W-:Y:S01]  /*13d0*/  STG.E.U16 desc[UR36][R2.64], R5 ;  /* 0x0000000502007986 */ /* 0x0011e2000c101524 */
[----:B------:R-:W-:Y:S05]  /*13e0*/  BRA `(.L_x_3763) ;  /* 0x0000000c003c7947 */ /* 0x000fea0003800000 */
.L_x_3759:
        /* <DEDUP_REMOVED lines=10> */
.L_x_3767:
[----:B------:R-:W0:Y:S02]  /*1490*/  LDC.U16 R5, c[0x0][0x384] ;  /* 0x0000e100ff057b82 */ /* 0x000e240000000400 */
[----:B0-----:R0:W-:Y:S01]  /*14a0*/  STG.E.U16 desc[UR36][R2.64], R5 ;  /* 0x0000000502007986 */ /* 0x0011e2000c101524 */
[----:B------:R-:W-:Y:S05]  /*14b0*/  BRA `(.L_x_3763) ;  /* 0x0000000c00087947 */ /* 0x000fea0003800000 */
.L_x_3766:
        /* <DEDUP_REMOVED lines=11> */
.L_x_3769:
[----:B------:R-:W0:Y:S02]  /*1570*/  LDC.U16 R0, c[0x0][0x384] ;  /* 0x0000e100ff007b82 */ /* 0x000e240000000400 */
[----:B0-----:R-:W-:-:S05]  /*1580*/  HADD2.F32 R0, -RZ, R0.H0_H0 ;  /* 0x20000000ff007230 */ /* 0x001fca0000004100 */
[----:B------:R-:W-:-:S04]  /*1590*/  F2FP.F16.F32.PACK_AB R0, RZ, R0 ;  /* 0x00000000ff00723e */ /* 0x000fc800000000ff */
[----:B------:R-:W-:-:S05]  /*15a0*/  PRMT R0, R0, 0x5410, RZ ;  /* 0x0000541000007816 */ /* 0x000fca00000000ff */
[----:B------:R0:W-:Y:S01]  /*15b0*/  STG.E desc[UR36][R2.64], R0 ;  /* 0x0000000002007986 */ /* 0x0001e2000c101924 */
[----:B------:R-:W-:Y:S05]  /*15c0*/  BRA `(.L_x_3763) ;  /* 0x0000000800c47947 */ /* 0x000fea0003800000 */
.L_x_3768:
[----:B------:R-:W0:Y:S02]  /*15d0*/  LDC.U16 R0, c[0x0][0x384] ;  /* 0x0000e100ff007b82 */ /* 0x000e240000000400 */
[----:B0-----:R-:W-:-:S05]  /*15e0*/  HADD2.F32 R0, -RZ, R0.H0_H0 ;  /* 0x20000000ff007230 */ /* 0x001fca0000004100 */
[----:B------:R-:W-:-:S04]  /*15f0*/  FMUL.FTZ R0, R0, 1 ;  /* 0x3f80000000007820 */ /* 0x000fc80000410000 */
[----:B------:R-:W0:Y:S02]  /*1600*/  F2F.F64.F32 R4, R0 ;  /* 0x0000000000047310 */ /* 0x000e240000201800 */
[----:B0-----:R0:W-:Y:S01]  /*1610*/  STG.E.64 desc[UR36][R2.64], R4 ;  /* 0x0000000402007986 */ /* 0x0011e2000c101b24 */
[----:B------:R-:W-:Y:S05]  /*1620*/  BRA `(.L_x_3763) ;  /* 0x0000000800ac7947 */ /* 0x000fea0003800000 */
.L_x_3758:
        /* <DEDUP_REMOVED lines=15> */
.L_x_3773:
        /* <DEDUP_REMOVED lines=18> */
.L_x_3775:
[----:B------:R-:W-:-:S04]  /*1840*/  SHF.R.U32.HI R5, RZ, 0x18, R4 ;  /* 0x00000018ff057819 */ /* 0x000fc80000011604 */
[----:B------:R-:W-:-:S07]  /*1850*/  LOP3.LUT R0, R0, 0x80, R5, 0xf8, !PT ;  /* 0x0000008000007812 */ /* 0x000fce00078ef805 */
.L_x_3774:
[----:B------:R4:W-:Y:S01]  /*1860*/  STG.E.U8 desc[UR36][R2.64], R0 ;  /* 0x0000000002007986 */ /* 0x0009e2000c101124 */
[----:B------:R-:W-:Y:S05]  /*1870*/  BRA `(.L_x_3763) ;  /* 0x0000000800187947 */ /* 0x000fea0003800000 */
.L_x_3772:
        /* <DEDUP_REMOVED lines=18> */
.L_x_3777:
[----:B------:R-:W-:-:S04]  /*19a0*/  SHF.R.U32.HI R5, RZ, 0x18, R4 ;  /* 0x00000018ff057819 */ /* 0x000fc80000011604 */
[----:B------:R-:W-:-:S07]  /*19b0*/  LOP3.LUT R0, R0, 0x80, R5, 0xf8, !PT ;  /* 0x0000008000007812 */ /* 0x000fce00078ef805 */
.L_x_3776:
[----:B------:R3:W-:Y:S01]  /*19c0*/  STG.E.U8 desc[UR36][R2.64], R0 ;  /* 0x0000000002007986 */ /* 0x0007e2000c101124 */
[----:B------:R-:W-:Y:S05]  /*19d0*/  BRA `(.L_x_3763) ;  /* 0x0000000400c07947 */ /* 0x000fea0003800000 */
.L_x_3771:
        /* <DEDUP_REMOVED lines=19> */
.L_x_3780:
[----:B------:R2:W-:Y:S01]  /*1b10*/  STG.E.U8 desc[UR36][R2.64], R0 ;  /* 0x0000000002007986 */ /* 0x0005e2000c101124 */
[----:B------:R-:W-:Y:S05]  /*1b20*/  BRA `(.L_x_3763) ;  /* 0x00000004006c7947 */ /* 0x000fea0003800000 */
.L_x_3779:
[----:B------:R-:W0:Y:S02]  /*1b30*/  LDC.U16 R0, c[0x0][0x384] ;  /* 0x0000e100ff007b82 */ /* 0x000e240000000400 */
[----:B0-----:R-:W-:-:S04]  /*1b40*/  HADD2.F32 R0, -RZ, R0.H0_H0 ;  /* 0x20000000ff007230 */ /* 0x001fc80000004100 */
[----:B------:R-:W0:Y:S02]  /*1b50*/  F2I.U64.TRUNC R4, R0 ;  /* 0x0000000000047311 */ /* 0x000e24000020d800 */
[----:B0-----:R1:W-:Y:S01]  /*1b60*/  STG.E.64 desc[UR36][R2.64], R4 ;  /* 0x0000000402007986 */ /* 0x0013e2000c101b24 */
[----:B------:R-:W-:Y:S05]  /*1b70*/  BRA `(.L_x_3763) ;  /* 0x0000000400587947 */ /* 0x000fea0003800000 */
.L_x_3778:
[----:B------:R-:W0:Y:S02]  /*1b80*/  LDC.U16 R0, c[0x0][0x384] ;  /* 0x0000e100ff007b82 */ /* 0x000e240000000400 */
[----:B0-----:R-:W-:-:S04]  /*1b90*/  HADD2.F32 R0, -RZ, R0.H0_H0 ;  /* 0x20000000ff007230 */ /* 0x001fc80000004100 */
[----:B------:R-:W0:Y:S02]  /*1ba0*/  F2I.FTZ.U32.TRUNC.NTZ R5, R0 ;  /* 0x0000000000057305 */ /* 0x000e24000021f000 */
[----:B0-----:R0:W-:Y:S01]  /*1bb0*/  STG.E desc[UR36][R2.64], R5 ;  /* 0x0000000502007986 */ /* 0x0011e2000c101924 */
[----:B------:R-:W-:Y:S05]  /*1bc0*/  BRA `(.L_x_3763) ;  /* 0x0000000400447947 */ /* 0x000fea0003800000 */
.L_x_3770:
        /* <DEDUP_REMOVED lines=12> */
.L_x_3782:
[----:B------:R-:W0:Y:S01]  /*1c90*/  LDC.U16 R0, c[0x0][0x384] ;  /* 0x0000e100ff007b82 */ /* 0x000e220000000400 */
[----:B------:R-:W-:Y:S01]  /*1ca0*/  CS2R R6, SRZ ;  /* 0x0000000000067805 */ /* 0x000fe2000001ff00 */
[----:B0-----:R-:W-:-:S05]  /*1cb0*/  HADD2.F32 R0, -RZ, R0.H0_H0 ;  /* 0x20000000ff007230 */ /* 0x001fca0000004100 */
[----:B------:R-:W-:-:S04]  /*1cc0*/  FMUL.FTZ R0, R0, 1 ;  /* 0x3f80000000007820 */ /* 0x000fc80000410000 */
[----:B------:R-:W0:Y:S02]  /*1cd0*/  F2F.F64.F32 R4, R0 ;  /* 0x0000000000047310 */ /* 0x000e240000201800 */
[----:B0-----:R0:W-:Y:S01]  /*1ce0*/  STG.E.128 desc[UR36][R2.64], R4 ;  /* 0x0000000402007986 */ /* 0x0011e2000c101d24 */
[----:B------:R-:W-:Y:S05]  /*1cf0*/  BRA `(.L_x_3763) ;  /* 0x0000000000f87947 */ /* 0x000fea0003800000 */
.L_x_3781:
[----:B------:R-:W-:-:S09]  /*1d00*/  UISETP.NE.AND UP0, UPT, UR4, 0xf, UPT ;  /* 0x0000000f0400788c */ /* 0x000fd2000bf05270 */
[----:B------:R-:W-:Y:S05]  /*1d10*/  BRA.U !UP0, `(.L_x_3783) ;  /* 0x0000000108e07547 */ /* 0x000fea000b800000 */
[----:B------:R-:W-:-:S09]  /*1d20*/  UISETP.NE.AND UP0, UPT, UR4, 0x17, UPT ;  /* 0x000000170400788c */ /* 0x000fd2000bf05270 */
[----:B------:R-:W-:Y:S05]  /*1d30*/  BRA.U !UP0, `(.L_x_3784) ;  /* 0x00000001088c7547 */ /* 0x000fea000b800000 */
[----:B------:R-:W-:-:S09]  /*1d40*/  UISETP.NE.AND UP0, UPT, UR4, 0x18, UPT ;  /* 0x000000180400788c */ /* 0x000fd2000bf05270 */
[----:B------:R-:W-:Y:S05]  /*1d50*/  BRA.U !UP0, `(.L_x_3785) ;  /* 0x0000000108447547 */ /* 0x000fea000b800000 */
.L_x_3762:
        /* <DEDUP_REMOVED lines=16> */
.L_x_3786:
[----:B------:R-:W-:Y:S05]  /*1e60*/  BRA `(.L_x_3763) ;  /* 0x00000000009c7947 */ /* 0x000fea0003800000 */
.L_x_3785:
        /* <DEDUP_REMOVED lines=13> */
.L_x_3787:
[----:B------:R-:W-:-:S05]  /*1f40*/  LOP3.LUT R5, R0, 0x80, R7, 0xf8, !PT ;  /* 0x0000008000057812 */ /* 0x000fca00078ef807 */
[----:B------:R0:W-:Y:S01]  /*1f50*/  STG.E.U8 desc[UR36][R2.64], R5 ;  /* 0x0000000502007986 */ /* 0x0001e2000c101124 */
[----:B------:R-:W-:Y:S05]  /*1f60*/  BRA `(.L_x_3763) ;  /* 0x00000000005c7947 */ /* 0x000fea0003800000 */
.L_x_3784:
        /* <DEDUP_REMOVED lines=12> */
.L_x_3788:
[----:B------:R-:W-:Y:S01]  /*2030*/  IMAD.MOV.U32 R0, RZ, RZ, 0x7f ;  /* 0x0000007fff007424 */ /* 0x000fe200078e00ff */
[----:B------:R-:W-:-:S04]  /*2040*/  ISETP.GT.U32.AND P0, PT, R6, 0x7f800000, PT ;  /* 0x7f8000000600780c */ /* 0x000fc80003f04070 */
[----:B------:R-:W-:-:S09]  /*2050*/  SEL R0, R0, 0x7c, P0 ;  /* 0x0000007c00007807 */ /* 0x000fd20000000000 */
.L_x_3789:
[----:B------:R-:W-:-:S04]  /*2060*/  SHF.R.U32.HI R5, RZ, 0x18, R4 ;  /* 0x00000018ff057819 */ /* 0x000fc80000011604 */
[----:B------:R-:W-:-:S05]  /*2070*/  LOP3.LUT R5, R0, 0x80, R5, 0xf8, !PT ;  /* 0x0000008000057812 */ /* 0x000fca00078ef805 */
[----:B------:R0:W-:Y:S01]  /*2080*/  STG.E.U8 desc[UR36][R2.64], R5 ;  /* 0x0000000502007986 */ /* 0x0001e2000c101124 */
[----:B------:R-:W-:Y:S05]  /*2090*/  BRA `(.L_x_3763) ;  /* 0x0000000000107947 */ /* 0x000fea0003800000 */
.L_x_3783:
[----:B------:R-:W0:Y:S02]  /*20a0*/  LDC.U16 R0, c[0x0][0x384] ;  /* 0x0000e100ff007b82 */ /* 0x000e240000000400 */
[----:B0-----:R-:W-:-:S05]  /*20b0*/  HADD2.F32 R0, -RZ, R0.H0_H0 ;  /* 0x20000000ff007230 */ /* 0x001fca0000004100 */
[----:B------:R-:W-:-:S05]  /*20c0*/  F2FP.BF16.F32.PACK_AB R0, RZ, R0 ;  /* 0x00000000ff00723e */ /* 0x000fca00000010ff */
[----:B------:R0:W-:Y:S02]  /*20d0*/  STG.E.U16 desc[UR36][R2.64], R0 ;  /* 0x0000000002007986 */ /* 0x0001e4000c101524 */
.L_x_3763:
        /* <DEDUP_REMOVED lines=25> */
.L_x_3793:
[----:B------:R-:W0:Y:S02]  /*2270*/  LDC.U16 R0, c[0x0][0x384] ;  /* 0x0000e100ff007b82 */ /* 0x000e240000000400 */
[----:B0-----:R-:W-:-:S04]  /*2280*/  HADD2.F32 R0, -RZ, R0.H0_H0 ;  /* 0x20000000ff007230 */ /* 0x001fc80000004100 */
[----:B------:R-:W0:Y:S02]  /*2290*/  F2I.S64.TRUNC R4, R0 ;  /* 0x0000000000047311 */ /* 0x000e24000020d900 */
[----:B0-----:R3:W-:Y:S01]  /*22a0*/  STG.E.U8 desc[UR36][R2.64], R4 ;  /* 0x0000000402007986 */ /* 0x0017e2000c101124 */
[----:B------:R-:W-:Y:S05]  /*22b0*/  BRA `(.L_x_3795) ;  /* 0x0000000c00907947 */ /* 0x000fea0003800000 */
.L_x_3792:
        /* <DEDUP_REMOVED lines=11> */
.L_x_3797:
[----:B------:R-:W0:Y:S02]  /*2370*/  LDC.U16 R0, c[0x0][0x384] ;  /* 0x0000e100ff007b82 */ /* 0x000e240000000400 */
[----:B0-----:R-:W-:-:S04]  /*2380*/  HADD2.F32 R0, -RZ, R0.H0_H0 ;  /* 0x20000000ff007230 */ /* 0x001fc80000004100 */
[----:B------:R-:W0:Y:S02]  /*2390*/  F2I.FTZ.TRUNC.NTZ R5, R0 ;  /* 0x0000000000057305 */ /* 0x000e24000021f100 */
[----:B0-----:R1:W-:Y:S01]  /*23a0*/  STG.E desc[UR36][R2.64], R5 ;  /* 0x0000000502007986 */ /* 0x0013e2000c101924 */
[----:B------:R-:W-:Y:S05]  /*23b0*/  BRA `(.L_x_3795) ;  /* 0x0000000c00507947 */ /* 0x000fea0003800000 */
.L_x_3796:
[----:B------:R-:W0:Y:S02]  /*23c0*/  LDC.U16 R0, c[0x0][0x384] ;  /* 0x0000e100ff007b82 */ /* 0x000e240000000400 */
[----:B0-----:R-:W-:-:S04]  /*23d0*/  HADD2.F32 R0, -RZ, R0.H0_H0 ;  /* 0x20000000ff007230 */ /* 0x001fc80000004100 */
[----:B------:R-:W0:Y:S02]  /*23e0*/  F2I.FTZ.TRUNC.NTZ R5, R0 ;  /* 0x0000000000057305 */ /* 0x000e24000021f100 */
[----:B0-----:R2:W-:Y:S01]  /*23f0*/  STG.E.U16 desc[UR36][R2.64], R5 ;  /* 0x0000000502007986 */ /* 0x0015e2000c101524 */
[----:B------:R-:W-:Y:S05]  /*2400*/  BRA `(.L_x_3795) ;  /* 0x0000000c003c7947 */ /* 0x000fea0003800000 */
.L_x_3791:
        /* <DEDUP_REMOVED lines=10> */
.L_x_3799:
[----:B------:R-:W0:Y:S02]  /*24b0*/  LDC.U16 R5, c[0x0][0x384] ;  /* 0x0000e100ff057b82 */ /* 0x000e240000000400 */
[----:B0-----:R0:W-:Y:S01]  /*24c0*/  STG.E.U16 desc[UR36][R2.64], R5 ;  /* 0x0000000502007986 */ /* 0x0011e2000c101524 */
[----:B------:R-:W-:Y:S05]  /*24d0*/  BRA `(.L_x_3795) ;  /* 0x0000000c00087947 */ /* 0x000fea0003800000 */
.L_x_3798:
        /* <DEDUP_REMOVED lines=11> */
.L_x_3801:
[----:B------:R-:W0:Y:S02]  /*2590*/  LDC.U16 R0, c[0x0][0x384] ;  /* 0x0000e100ff007b82 */ /* 0x000e240000000400 */
[----:B0-----:R-:W-:-:S05]  /*25a0*/  HADD2.F32 R0, -RZ, R0.H0_H0 ;  /* 0x20000000ff007230 */ /* 0x001fca0000004100 */
[----:B------:R-:W-:-:S04]  /*25b0*/  F2FP.F16.F32.PACK_AB R0, RZ, R0 ;  /* 0x00000000ff00723e */ /* 0x000fc800000000ff */
[----:B------:R-:W-:-:S05]  /*25c0*/  PRMT R0, R0, 0x5410, RZ ;  /* 0x0000541000007816 */ /* 0x000fca00000000ff */
[----:B------:R0:W-:Y:S01]  /*25d0*/  STG.E desc[UR36][R2.64], R0 ;  /* 0x0000000002007986 */ /* 0x0001e2000c101924 */
[----:B------:R-:W-:Y:S05]  /*25e0*/  BRA `(.L_x_3795) ;  /* 0x0000000800c47947 */ /* 0x000fea0003800000 */
.L_x_3800:
[----:B------:R-:W0:Y:S02]  /*25f0*/  LDC.U16 R0, c[0x0][0x384] ;  /* 0x0000e100ff007b82 */ /* 0x000e240000000400 */
[----:B0-----:R-:W-:-:S05]  /*2600*/  HADD2.F32 R0, -RZ, R0.H0_H0 ;  /* 0x20000000ff007230 */ /* 0x001fca0000004100 */
[----:B------:R-:W-:-:S04]  /*2610*/  FMUL.FTZ R0, R0, 1 ;  /* 0x3f80000000007820 */ /* 0x000fc80000410000 */
[----:B------:R-:W0:Y:S02]  /*2620*/  F2F.F64.F32 R4, R0 ;  /* 0x0000000000047310 */ /* 0x000e240000201800 */
[----:B0-----:R5:W-:Y:S01]  /*2630*/  STG.E.64 desc[UR36][R2.64], R4 ;  /* 0x0000000402007986 */ /* 0x001be2000c101b24 */
[----:B------:R-:W-:Y:S05]  /*2640*/  BRA `(.L_x_3795) ;  /* 0x0000000800ac7947 */ /* 0x000fea0003800000 */
.L_x_3790:
        /* <DEDUP_REMOVED lines=15> */
.L_x_3805:
        /* <DEDUP_REMOVED lines=18> */
.L_x_3807:
[----:B------:R-:W-:-:S04]  /*2860*/  SHF.R.U32.HI R5, RZ, 0x18, R4 ;  /* 0x00000018ff057819 */ /* 0x000fc80000011604 */
[----:B------:R-:W-:-:S07]  /*2870*/  LOP3.LUT R0, R0, 0x80, R5, 0xf8, !PT ;  /* 0x0000008000007812 */ /* 0x000fce00078ef805 */
.L_x_3806:
[----:B------:R0:W-:Y:S01]  /*2880*/  STG.E.U8 desc[UR36][R2.64], R0 ;  /* 0x0000000002007986 */ /* 0x0001e2000c101124 */
[----:B------:R-:W-:Y:S05]  /*2890*/  BRA `(.L_x_3795) ;  /* 0x0000000800187947 */ /* 0x000fea0003800000 */
.L_x_3804:
        /* <DEDUP_REMOVED lines=18> */
.L_x_3809:
[----:B------:R-:W-:-:S04]  /*29c0*/  SHF.R.U32.HI R5, RZ, 0x18, R4 ;  /* 0x00000018ff057819 */ /* 0x000fc80000011604 */
[----:B------:R-:W-:-:S07]  /*29d0*/  LOP3.LUT R0, R0, 0x80, R5, 0xf8, !PT ;  /* 0x0000008000007812 */ /* 0x000fce00078ef805 */
.L_x_3808:
[----:B------:R0:W-:Y:S01]  /*29e0*/  STG.E.U8 desc[UR36][R2.64], R0 ;  /* 0x0000000002007986 */ /* 0x0001e2000c101124 */
[----:B------:R-:W-:Y:S05]  /*29f0*/  BRA `(.L_x_3795) ;  /* 0x0000000400c07947 */ /* 0x000fea0003800000 */
.L_x_3803:
        /* <DEDUP_REMOVED lines=19> */
.L_x_3812:
[----:B------:R0:W-:Y:S01]  /*2b30*/  STG.E.U8 desc[UR36][R2.64], R0 ;  /* 0x0000000002007986 */ /* 0x0001e2000c101124 */
[----:B------:R-:W-:Y:S05]  /*2b40*/  BRA `(.L_x_3795) ;  /* 0x00000004006c7947 */ /* 0x000fea0003800000 */
.L_x_3811:
[----:B------:R-:W0:Y:S02]  /*2b50*/  LDC.U16 R0, c[0x0][0x384] ;  /* 0x0000e100ff007b82 */ /* 0x000e240000000400 */
[----:B0-----:R-:W-:-:S04]  /*2b60*/  HADD2.F32 R0, -RZ, R0.H0_H0 ;  /* 0x20000000ff007230 */ /* 0x001fc80000004100 */
[----:B------:R-:W0:Y:S02]  /*2b70*/  F2I.U64.TRUNC R4, R0 ;  /* 0x0000000000047311 */ /* 0x000e24000020d800 */
[----:B0-----:R0:W-:Y:S01]  /*2b80*/  STG.E.64 desc[UR36][R2.64], R4 ;  /* 0x0000000402007986 */ /* 0x0011e2000c101b24 */
[----:B------:R-:W-:Y:S05]  /*2b90*/  BRA `(.L_x_3795) ;  /* 0x0000000400587947 */ /* 0x000fea0003800000 */
.L_x_3810:
[----:B------:R-:W0:Y:S02]  /*2ba0*/  LDC.U16 R0, c[0x0][0x384] ;  /* 0x0000e100ff007b82 */ /* 0x000e240000000400 */
[----:B0-----:R-:W-:-:S04]  /*2bb0*/  HADD2.F32 R0, -RZ, R0.H0_H0 ;  /* 0x20000000ff007230 */ /* 0x001fc80000004100 */
[----:B------:R-:W0:Y:S02]  /*2bc0*/  F2I.FTZ.U32.TRUNC.NTZ R5, R0 ;  /* 0x0000000000057305 */ /* 0x000e24000021f000 */
[----:B0-----:R0:W-:Y:S01]  /*2bd0*/  STG.E desc[UR36][R2.64], R5 ;  /* 0x0000000502007986 */ /* 0x0011e2000c101924 */
[----:B------:R-:W-:Y:S05]  /*2be0*/  BRA `(.L_x_3795) ;  /* 0x0000000400447947 */ /* 0x000fea0003800000 */
.L_x_3802:
        /* <DEDUP_REMOVED lines=12> */
.L_x_3814:
[----:B------:R-:W0:Y:S01]  /*2cb0*/  LDC.U16 R0, c[0x0][0x384] ;  /* 0x0000e100ff007b82 */ /* 0x000e220000000400 */
[----:B------:R-:W-:Y:S01]  /*2cc0*/  CS2R R6, SRZ ;  /* 0x0000000000067805 */ /* 0x000fe2000001ff00 */
[----:B0-----:R-:W-:-:S05]  /*2cd0*/  HADD2.F32 R0, -RZ, R0.H0_H0 ;  /* 0x20000000ff007230 */ /* 0x001fca0000004100 */
[----:B------:R-:W-:-:S04]  /*2ce0*/  FMUL.FTZ R0, R0, 1 ;  /* 0x3f80000000007820 */ /* 0x000fc80000410000 */
[----:B------:R-:W0:Y:S02]  /*2cf0*/  F2F.F64.F32 R4, R0 ;  /* 0x0000000000047310 */ /* 0x000e240000201800 */
[----:B0-----:R0:W-:Y:S01]  /*2d00*/  STG.E.128 desc[UR36][R2.64], R4 ;  /* 0x0000000402007986 */ /* 0x0011e2000c101d24 */
[----:B------:R-:W-:Y:S05]  /*2d10*/  BRA `(.L_x_3795) ;  /* 0x0000000000f87947 */ /* 0x000fea0003800000 */
.L_x_3813:
[----:B------:R-:W-:-:S09]  /*2d20*/  UISETP.NE.AND UP0, UPT, UR4, 0xf, UPT ;  /* 0x0000000f0400788c */ /* 0x000fd2000bf05270 */
[----:B------:R-:W-:Y:S05]  /*2d30*/  BRA.U !UP0, `(.L_x_3815) ;  /* 0x0000000108e07547 */ /* 0x000fea000b800000 */
[----:B------:R-:W-:-:S09]  /*2d40*/  UISETP.NE.AND UP0, UPT, UR4, 0x17, UPT ;  /* 0x000000170400788c */ /* 0x000fd2000bf05270 */
[----:B------:R-:W-:Y:S05]  /*2d50*/  BRA.U !UP0, `(.L_x_3816) ;  /* 0x00000001088c7547 */ /* 0x000fea000b800000 */
[----:B------:R-:W-:-:S09]  /*2d60*/  UISETP.NE.AND UP0, UPT, UR4, 0x18, UPT ;  /* 0x000000180400788c */ /* 0x000fd2000bf05270 */
[----:B------:R-:W-:Y:S05]  /*2d70*/  BRA.U !UP0, `(.L_x_3817) ;  /* 0x0000000108447547 */ /* 0x000fea000b800000 */
.L_x_3794:
        /* <DEDUP_REMOVED lines=16> */
.L_x_3818:
[----:B------:R-:W-:Y:S05]  /*2e80*/  BRA `(.L_x_3795) ;  /* 0x00000000009c7947 */ /* 0x000fea0003800000 */
.L_x_3817:
        /* <DEDUP_REMOVED lines=13> */
.L_x_3819:
[----:B------:R-:W-:-:S05]  /*2f60*/  LOP3.LUT R5, R0, 0x80, R7, 0xf8, !PT ;  /* 0x0000008000057812 */ /* 0x000fca00078ef807 */
[----:B------:R0:W-:Y:S01]  /*2f70*/  STG.E.U8 desc[UR36][R2.64], R5 ;  /* 0x0000000502007986 */ /* 0x0001e2000c101124 */
[----:B------:R-:W-:Y:S05]  /*2f80*/  BRA `(.L_x_3795) ;  /* 0x00000000005c7947 */ /* 0x000fea0003800000 */
.L_x_3816:
        /* <DEDUP_REMOVED lines=12> */
.L_x_3820:
[----:B------:R-:W-:Y:S01]  /*3050*/  IMAD.MOV.U32 R0, RZ, RZ, 0x7f ;  /* 0x0000007fff007424 */ /* 0x000fe200078e00ff */
[----:B------:R-:W-:-:S04]  /*3060*/  ISETP.GT.U32.AND P0, PT, R6, 0x7f800000, PT ;  /* 0x7f8000000600780c */ /* 0x000fc80003f04070 */
[----:B------:R-:W-:-:S09]  /*3070*/  SEL R0, R0, 0x7c, P0 ;  /* 0x0000007c00007807 */ /* 0x000fd20000000000 */
.L_x_3821:
[----:B------:R-:W-:-:S04]  /*3080*/  SHF.R.U32.HI R5, RZ, 0x18, R4 ;  /* 0x00000018ff057819 */ /* 0x000fc80000011604 */
[----:B------:R-:W-:-:S05]  /*3090*/  LOP3.LUT R5, R0, 0x80, R5, 0xf8, !PT ;  /* 0x0000008000057812 */ /* 0x000fca00078ef805 */
[----:B------:R0:W-:Y:S01]  /*30a0*/  STG.E.U8 desc[UR36][R2.64], R5 ;  /* 0x0000000502007986 */ /* 0x0001e2000c101124 */
[----:B------:R-:W-:Y:S05]  /*30b0*/  BRA `(.L_x_3795) ;  /* 0x0000000000107947 */ /* 0x000fea0003800000 */
.L_x_3815:
[----:B------:R-:W0:Y:S02]  /*30c0*/  LDC.U16 R0, c[0x0][0x384] ;  /* 0x0000e100ff007b82 */ /* 0x000e240000000400 */
[----:B0-----:R-:W-:-:S05]  /*30d0*/  HADD2.F32 R0, -RZ, R0.H0_H0 ;  /* 0x20000000ff007230 */ /* 0x001fca0000004100 */
[----:B------:R-:W-:-:S05]  /*30e0*/  F2FP.BF16.F32.PACK_AB R0, RZ, R0 ;  /* 0x00000000ff00723e */ /* 0x000fca00000010ff */
[----:B------:R0:W-:Y:S02]  /*30f0*/  STG.E.U16 desc[UR36][R2.64], R0 ;  /* 0x0000000002007986 */ /* 0x0001e4000c101524 */
.L_x_3795:
[----:B------:R-:W-:-:S07]  /*3100*/  VIADD R18, R18, 0x80 ;  /* 0x0000008012127836 */ /* 0x000fce0000000000 */
.L_x_3757:
[----:B------:R-:W-:Y:S05]  /*3110*/  BSYNC.RECONVERGENT B6 ;  /* 0x0000000000067941 */ /* 0x000fea0003800200 */
.L_x_3756:
        /* <DEDUP_REMOVED lines=24> */
.L_x_3825:
[----:B------:R-:W0:Y:S02]  /*32a0*/  LDC.U16 R0, c[0x0][0x384] ;  /* 0x0000e100ff007b82 */ /* 0x000e240000000400 */
[----:B0-----:R-:W-:-:S04]  /*32b0*/  HADD2.F32 R0, -RZ, R0.H0_H0 ;  /* 0x20000000ff007230 */ /* 0x001fc80000004100 */
[----:B------:R-:W0:Y:S02]  /*32c0*/  F2I.S64.TRUNC R4, R0 ;  /* 0x0000000000047311 */ /* 0x000e24000020d900 */
[----:B0-----:R-:W-:Y:S01]  /*32d0*/  STG.E.U8 desc[UR36][R2.64], R4 ;  /* 0x0000000402007986 */ /* 0x001fe2000c101124 */
[----:B------:R-:W-:Y:S05]  /*32e0*/  EXIT ;  /* 0x000000000000794d */ /* 0x000fea0003800000 */
.L_x_3824:
        /* <DEDUP_REMOVED lines=11> */
.L_x_3828:
[----:B------:R-:W0:Y:S02]  /*33a0*/  LDC.U16 R0, c[0x0][0x384] ;  /* 0x0000e100ff007b82 */ /* 0x000e240000000400 */
[----:B0-----:R-:W-:-:S04]  /*33b0*/  HADD2.F32 R0, -RZ, R0.H0_H0 ;  /* 0x20000000ff007230 */ /* 0x001fc80000004100 */
[----:B------:R-:W0:Y:S02]  /*33c0*/  F2I.FTZ.TRUNC.NTZ R5, R0 ;  /* 0x0000000000057305 */ /* 0x000e24000021f100 */
[----:B0-----:R-:W-:Y:S01]  /*33d0*/  STG.E desc[UR36][R2.64], R5 ;  /* 0x0000000502007986 */ /* 0x001fe2000c101924 */
[----:B------:R-:W-:Y:S05]  /*33e0*/  EXIT ;  /* 0x000000000000794d */ /* 0x000fea0003800000 */
.L_x_3827:
[----:B------:R-:W0:Y:S02]  /*33f0*/  LDC.U16 R0, c[0x0][0x384] ;  /* 0x0000e100ff007b82 */ /* 0x000e240000000400 */
[----:B0-----:R-:W-:-:S04]  /*3400*/  HADD2.F32 R0, -RZ, R0.H0_H0 ;  /* 0x20000000ff007230 */ /* 0x001fc80000004100 */
[----:B------:R-:W0:Y:S02]  /*3410*/  F2I.FTZ.TRUNC.NTZ R5, R0 ;  /* 0x0000000000057305 */ /* 0x000e24000021f100 */
[----:B0-----:R-:W-:Y:S01]  /*3420*/  STG.E.U16 desc[UR36][R2.64], R5 ;  /* 0x0000000502007986 */ /* 0x001fe2000c101524 */
[----:B------:R-:W-:Y:S05]  /*3430*/  EXIT ;  /* 0x000000000000794d */ /* 0x000fea0003800000 */
.L_x_3823:
        /* <DEDUP_REMOVED lines=10> */
.L_x_3830:
[----:B------:R-:W0:Y:S02]  /*34e0*/  LDC.U16 R5, c[0x0][0x384] ;  /* 0x0000e100ff057b82 */ /* 0x000e240000000400 */
[----:B0-----:R-:W-:Y:S01]  /*34f0*/  STG.E.U16 desc[UR36][R2.64], R5 ;  /* 0x0000000502007986 */ /* 0x001fe2000c101524 */
[----:B------:R-:W-:Y:S05]  /*3500*/  EXIT ;  /* 0x000000000000794d */ /* 0x000fea0003800000 */
.L_x_3829:
        /* <DEDUP_REMOVED lines=9> */
[----:B------:R-:W-:Y:S01]  /*35a0*/  STG.E.64 desc[UR36][R2.64], R4 ;  /* 0x0000000402007986 */ /* 0x000fe2000c101b24 */
[----:B------:R-:W-:Y:S05]  /*35b0*/  EXIT ;  /* 0x000000000000794d */ /* 0x000fea0003800000 */
.L_x_3832:
[----:B------:R-:W0:Y:S02]  /*35c0*/  LDC.U16 R0, c[0x0][0x384] ;  /* 0x0000e100ff007b82 */ /* 0x000e240000000400 */
[----:B0-----:R-:W-:-:S05]  /*35d0*/  HADD2.F32 R0, -RZ, R0.H0_H0 ;  /* 0x20000000ff007230 */ /* 0x001fca0000004100 */
[----:B------:R-:W-:-:S04]  /*35e0*/  F2FP.F16.F32.PACK_AB R0, RZ, R0 ;  /* 0x00000000ff00723e */ /* 0x000fc800000000ff */
[----:B------:R-:W-:-:S05]  /*35f0*/  PRMT R0, R0, 0x5410, RZ ;  /* 0x0000541000007816 */ /* 0x000fca00000000ff */
[----:B------:R-:W-:Y:S01]  /*3600*/  STG.E desc[UR36][R2.64], R0 ;  /* 0x0000000002007986 */ /* 0x000fe2000c101924 */
[----:B------:R-:W-:Y:S05]  /*3610*/  EXIT ;  /* 0x000000000000794d */ /* 0x000fea0003800000 */
.L_x_3831:
[----:B------:R-:W0:Y:S02]  /*3620*/  LDC.U16 R0, c[0x0][0x384] ;  /* 0x0000e100ff007b82 */ /* 0x000e240000000400 */
[----:B0-----:R-:W-:-:S05]  /*3630*/  HADD2.F32 R0, -RZ, R0.H0_H0 ;  /* 0x20000000ff007230 */ /* 0x001fca0000004100 */
[----:B------:R-:W-:-:S04]  /*3640*/  FMUL.FTZ R0, R0, 1 ;  /* 0x3f80000000007820 */ /* 0x000fc80000410000 */
[----:B------:R-:W0:Y:S02]  /*3650*/  F2F.F64.F32 R4, R0 ;  /* 0x0000000000047310 */ /* 0x000e240000201800 */
[----:B0-----:R-:W-:Y:S01]  /*3660*/  STG.E.64 desc[UR36][R2.64], R4 ;  /* 0x0000000402007986 */ /* 0x001fe2000c101b24 */
[----:B------:R-:W-:Y:S05]  /*3670*/  EXIT ;  /* 0x000000000000794d */ /* 0x000fea0003800000 */
.L_x_3822:
        /* <DEDUP_REMOVED lines=15> */
.L_x_3836:
        /* <DEDUP_REMOVED lines=18> */
.L_x_3838:
[----:B------:R-:W-:-:S04]  /*3890*/  SHF.R.U32.HI R5, RZ, 0x18, R4 ;  /* 0x00000018ff057819 */ /* 0x000fc80000011604 */
[----:B------:R-:W-:-:S07]  /*38a0*/  LOP3.LUT R0, R0, 0x80, R5, 0xf8, !PT ;  /* 0x0000008000007812 */ /* 0x000fce00078ef805 */
.L_x_3837:
[----:B------:R-:W-:Y:S01]  /*38b0*/  STG.E.U8 desc[UR36][R2.64], R0 ;  /* 0x0000000002007986 */ /* 0x000fe2000c101124 */
[----:B------:R-:W-:Y:S05]  /*38c0*/  EXIT ;  /* 0x000000000000794d */ /* 0x000fea0003800000 */
.L_x_3835:
        /* <DEDUP_REMOVED lines=18> */
.L_x_3840:
[----:B------:R-:W-:-:S04]  /*39f0*/  SHF.R.U32.HI R5, RZ, 0x18, R4 ;  /* 0x00000018ff057819 */ /* 0x000fc80000011604 */
[----:B------:R-:W-:-:S07]  /*3a00*/  LOP3.LUT R0, R0, 0x80, R5, 0xf8, !PT ;  /* 0x0000008000007812 */ /* 0x000fce00078ef805 */
.L_x_3839:
[----:B------:R-:W-:Y:S01]  /*3a10*/  STG.E.U8 desc[UR36][R2.64], R0 ;  /* 0x0000000002007986 */ /* 0x000fe2000c101124 */
[----:B------:R-:W-:Y:S05]  /*3a20*/  EXIT ;  /* 0x000000000000794d */ /* 0x000fea0003800000 */
.L_x_3834:
        /* <DEDUP_REMOVED lines=19> */
.L_x_3843:
[----:B------:R-:W-:Y:S01]  /*3b60*/  STG.E.U8 desc[UR36][R2.64], R0 ;  /* 0x0000000002007986 */ /* 0x000fe2000c101124 */
[----:B------:R-:W-:Y:S05]  /*3b70*/  EXIT ;  /* 0x000000000000794d */ /* 0x000fea0003800000 */
.L_x_3842:
[----:B------:R-:W0:Y:S02]  /*3b80*/  LDC.U16 R0, c[0x0][0x384] ;  /* 0x0000e100ff007b82 */ /* 0x000e240000000400 */
[----:B0-----:R-:W-:-:S04]  /*3b90*/  HADD2.F32 R0, -RZ, R0.H0_H0 ;  /* 0x20000000ff007230 */ /* 0x001fc80000004100 */
[----:B------:R-:W0:Y:S02]  /*3ba0*/  F2I.U64.TRUNC R4, R0 ;  /* 0x0000000000047311 */ /* 0x000e24000020d800 */
[----:B0-----:R-:W-:Y:S01]  /*3bb0*/  STG.E.64 desc[UR36][R2.64], R4 ;  /* 0x0000000402007986 */ /* 0x001fe2000c101b24 */
[----:B------:R-:W-:Y:S05]  /*3bc0*/  EXIT ;  /* 0x000000000000794d */ /* 0x000fea0003800000 */
.L_x_3841:
[----:B------:R-:W0:Y:S02]  /*3bd0*/  LDC.U16 R0, c[0x0][0x384] ;  /* 0x0000e100ff007b82 */ /* 0x000e240000000400 */
[----:B0-----:R-:W-:-:S04]  /*3be0*/  HADD2.F32 R0, -RZ, R0.H0_H0 ;  /* 0x20000000ff007230 */ /* 0x001fc80000004100 */
[----:B------:R-:W0:Y:S02]  /*3bf0*/  F2I.FTZ.U32.TRUNC.NTZ R5, R0 ;  /* 0x0000000000057305 */ /* 0x000e24000021f000 */
[----:B0-----:R-:W-:Y:S01]  /*3c00*/  STG.E desc[UR36][R2.64], R5 ;  /* 0x0000000502007986 */ /* 0x001fe2000c101924 */
[----:B------:R-:W-:Y:S05]  /*3c10*/  EXIT ;  /* 0x000000000000794d */ /* 0x000fea0003800000 */
.L_x_3833:
        /* <DEDUP_REMOVED lines=12> */
.L_x_3845:
[----:B------:R-:W0:Y:S01]  /*3ce0*/  LDC.U16 R0, c[0x0][0x384] ;  /* 0x0000e100ff007b82 */ /* 0x000e220000000400 */
[----:B------:R-:W-:Y:S01]  /*3cf0*/  CS2R R6, SRZ ;  /* 0x0000000000067805 */ /* 0x000fe2000001ff00 */
[----:B0-----:R-:W-:-:S05]  /*3d00*/  HADD2.F32 R0, -RZ, R0.H0_H0 ;  /* 0x20000000ff007230 */ /* 0x001fca0000004100 */
[----:B------:R-:W-:-:S04]  /*3d10*/  FMUL.FTZ R0, R0, 1 ;  /* 0x3f80000000007820 */ /* 0x000fc80000410000 */
[----:B------:R-:W0:Y:S02]  /*3d20*/  F2F.F64.F32 R4, R0 ;  /* 0x0000000000047310 */ /* 0x000e240000201800 */
[----:B0-----:R-:W-:Y:S01]  /*3d30*/  STG.E.128 desc[UR36][R2.64], R4 ;  /* 0x0000000402007986 */ /* 0x001fe2000c101d24 */
[----:B------:R-:W-:Y:S05]  /*3d40*/  EXIT ;  /* 0x000000000000794d */ /* 0x000fea0003800000 */
.L_x_3844:
[----:B------:R-:W-:-:S09]  /*3d50*/  UISETP.NE.AND UP0, UPT, UR4, 0xf, UPT ;  /* 0x0000000f0400788c */ /* 0x000fd2000bf05270 */
[----:B------:R-:W-:Y:S05]  /*3d60*/  BRA.U !UP0, `(.L_x_3846) ;  /* 0x0000000108e07547 */ /* 0x000fea000b800000 */
[----:B------:R-:W-:-:S09]  /*3d70*/  UISETP.NE.AND UP0, UPT, UR4, 0x17, UPT ;  /* 0x000000170400788c */ /* 0x000fd2000bf05270 */
[----:B------:R-:W-:Y:S05]  /*3d80*/  BRA.U !UP0, `(.L_x_3847) ;  /* 0x00000001088c7547 */ /* 0x000fea000b800000 */
[----:B------:R-:W-:-:S09]  /*3d90*/  UISETP.NE.AND UP0, UPT, UR4, 0x18, UPT ;  /* 0x000000180400788c */ /* 0x000fd2000bf05270 */
[----:B------:R-:W-:Y:S05]  /*3da0*/  BRA.U !UP0, `(.L_x_3848) ;  /* 0x0000000108447547 */ /* 0x000fea000b800000 */
.L_x_3826:
        /* <DEDUP_REMOVED lines=16> */
.L_x_3849:
[----:B------:R-:W-:Y:S05]  /*3eb0*/  EXIT ;  /* 0x000000000000794d */ /* 0x000fea0003800000 */
.L_x_3848:
        /* <DEDUP_REMOVED lines=13> */
.L_x_3850:
[----:B------:R-:W-:-:S05]  /*3f90*/  LOP3.LUT R5, R0, 0x80, R7, 0xf8, !PT ;  /* 0x0000008000057812 */ /* 0x000fca00078ef807 */
[----:B------:R-:W-:Y:S01]  /*3fa0*/  STG.E.U8 desc[UR36][R2.64], R5 ;  /* 0x0000000502007986 */ /* 0x000fe2000c101124 */
[----:B------:R-:W-:Y:S05]  /*3fb0*/  EXIT ;  /* 0x000000000000794d */ /* 0x000fea0003800000 */
.L_x_3847:
        /* <DEDUP_REMOVED lines=12> */
.L_x_3851:
[----:B------:R-:W-:Y:S01]  /*4080*/  IMAD.MOV.U32 R0, RZ, RZ, 0x7f ;  /* 0x0000007fff007424 */ /* 0x000fe200078e00ff */
[----:B------:R-:W-:-:S04]  /*4090*/  ISETP.GT.U32.AND P0, PT, R6, 0x7f800000, PT ;  /* 0x7f8000000600780c */ /* 0x000fc80003f04070 */
[----:B------:R-:W-:-:S09]  /*40a0*/  SEL R0, R0, 0x7c, P0 ;  /* 0x0000007c00007807 */ /* 0x000fd20000000000 */
.L_x_3852:
[----:B------:R-:W-:-:S04]  /*40b0*/  SHF.R.U32.HI R5, RZ, 0x18, R4 ;  /* 0x00000018ff057819 */ /* 0x000fc80000011604 */
[----:B------:R-:W-:-:S05]  /*40c0*/  LOP3.LUT R5, R0, 0x80, R5, 0xf8, !PT ;  /* 0x0000008000057812 */ /* 0x000fca00078ef805 */
[----:B------:R-:W-:Y:S01]  /*40d0*/  STG.E.U8 desc[UR36][R2.64], R5 ;  /* 0x0000000502007986 */ /* 0x000fe2000c101124 */
[----:B------:R-:W-:Y:S05]  /*40e0*/  EXIT ;  /* 0x000000000000794d */ /* 0x000fea0003800000 */
.L_x_3846:
[----:B------:R-:W0:Y:S02]  /*40f0*/  LDC.U16 R0, c[0x0][0x384] ;  /* 0x0000e100ff007b82 */ /* 0x000e240000000400 */
[----:B0-----:R-:W-:-:S05]  /*4100*/  HADD2.F32 R0, -RZ, R0.H0_H0 ;  /* 0x20000000ff007230 */ /* 0x001fca0000004100 */
[----:B------:R-:W-:-:S05]  /*4110*/  F2FP.BF16.F32.PACK_AB R0, RZ, R0 ;  /* 0x00000000ff00723e */ /* 0x000fca00000010ff */
[----:B------:R-:W-:Y:S01]  /*4120*/  STG.E.U16 desc[UR36][R2.64], R0 ;  /* 0x0000000002007986 */ /* 0x000fe2000c101524 */
[----:B------:R-:W-:Y:S05]  /*4130*/  EXIT ;  /* 0x000000000000794d */ /* 0x000fea0003800000 */
.L_x_3853:
        /* <DEDUP_REMOVED lines=12> */
.L_x_7331:


//--------------------- .text._ZN2at6native18elementwise_kernelILi128ELi4EZNS0_22gpu_kernel_impl_nocastINS0_11FillFunctorIN3c104HalfEEEEEvRNS_18TensorIteratorBaseERKT_EUliE_EEviT1_ --------------------------
	.section	.text._ZN2at6native18elementwise_kernelILi128ELi4EZNS0_22gpu_kernel_impl_nocastINS0_11FillFunctorIN3c104HalfEEEEEvRNS_18TensorIteratorBaseERKT_EUliE_EEviT1_,"ax",@progbits
	.align	128
        .global         _ZN2at6native18elementwise_kernelILi128ELi4EZNS0_22gpu_kernel_impl_nocastINS0_11FillFunctorIN3c104HalfEEEEEvRNS_18TensorIteratorBaseERKT_EUliE_EEviT1_
        .type           _ZN2at6native18elementwise_kernelILi128ELi4EZNS0_22gpu_kernel_impl_nocastINS0_11FillFunctorIN3c104HalfEEEEEvRNS_18TensorIteratorBaseERKT_EUliE_EEviT1_,@function
        .size           _ZN2at6native18elementwise_kernelILi128ELi4EZNS0_22gpu_kernel_impl_nocastINS0_11FillFunctorIN3c104HalfEEEEEvRNS_18TensorIteratorBaseERKT_EUliE_EEviT1_,(.L_x_7332 - _ZN2at6native18elementwise_kernelILi128ELi4EZNS0_22gpu_kernel_impl_nocastINS0_11FillFunctorIN3c104HalfEEEEEvRNS_18TensorIteratorBaseERKT_EUliE_EEviT1_)
        .other          _ZN2at6native18elementwise_kernelILi128ELi4EZNS0_22gpu_kernel_impl_nocastINS0_11FillFunctorIN3c104HalfEEEEEvRNS_18TensorIteratorBaseERKT_EUliE_EEviT1_,@"STO_CUDA_ENTRY STV_DEFAULT"
_ZN2at6native18elementwise_kernelILi128ELi4EZNS0_22gpu_kernel_impl_nocastINS0_11FillFunctorIN3c104HalfEEEEEvRNS_18TensorIteratorBaseERKT_EUliE_EEviT1_:
.text._ZN2at6native18elementwise_kernelILi128ELi4EZNS0_22gpu_kernel_impl_nocastINS0_11FillFunctorIN3c104HalfEEEEEvRNS_18TensorIteratorBaseERKT_EUliE_EEviT1_:
        /* <DEDUP_REMOVED lines=16> */
.L_x_3854:
        /* <DEDUP_REMOVED lines=282> */
.L_x_3858:
        /* <DEDUP_REMOVED lines=282> */
.L_x_3860:
[----:B------:R-:W0:Y:S01]  /*2440*/  LDCU.64 UR10, c[0x0][0x520] ;  /* 0x0000a400ff0a77ac */ /* 0x000e220008000a00 */
[----:B------:R-:W1:Y:S01]  /*2450*/  LDC.U16 R7, c[0x0][0x528] ;  /* 0x00014a00ff077b82 */ /* 0x000e620000000400 */
[----:B------:R-:W-:Y:S02]  /*2460*/  IADD3 R3, PT, PT, R3, 0x80, RZ ;  /* 0x0000008003037810 */ /* 0x000fe40007ffe0ff */
[----:B0-----:R-:W-:-:S04]  /*2470*/  IADD3 R4, P0, PT, R0, UR10, RZ ;  /* 0x0000000a00047c10 */ /* 0x001fc8000ff1e0ff */
[----:B------:R-:W-:-:S05]  /*2480*/  IADD3.X R5, PT, PT, RZ, UR11, RZ, P0, !PT ;  /* 0x0000000bff057c10 */ /* 0x000fca00087fe4ff */
[----:B-1----:R0:W-:Y:S04]  /*2490*/  STG.E.U16 desc[UR6][R4.64], R7 ;  /* 0x0000000704007986 */ /* 0x0021e8000c101506 */
.L_x_3857:
[----:B------:R-:W-:-:S13]  /*24a0*/  ISETP.GE.AND P0, PT, R3, UR8, PT ;  /* 0x0000000803007c0c */ /* 0x000fda000bf06270 */
[----:B------:R-:W-:Y:S05]  /*24b0*/  @P0 BREAK.RELIABLE B1 ;  /* 0x0000000000010942 */ /* 0x000fea0003800100 */
[----:B------:R-:W-:Y:S05]  /*24c0*/  @P0 BRA `(.L_x_3859) ;  /* 0x0000001000600947 */ /* 0x000fea0003800000 */
[----:B------:R-:W-:Y:S05]  /*24d0*/  BSYNC.RELIABLE B1 ;  /* 0x0000000000017941 */ /* 0x000fea0003800100 */
.L_x_3856:
        /* <DEDUP_REMOVED lines=273> */
.L_x_3861:
[----:B------:R-:W0:Y:S01]  /*35f0*/  LDCU.64 UR10, c[0x0][0x520] ;  /* 0x0000a400ff0a77ac */ /* 0x000e220008000a00 */
[----:B------:R-:W1:Y:S01]  /*3600*/  LDC.U16 R7, c[0x0][0x528] ;  /* 0x00014a00ff077b82 */ /* 0x000e620000000400 */
[----:B------:R-:W-:Y:S02]  /*3610*/  IADD3 R3, PT, PT, R3, 0x80, RZ ;  /* 0x0000008003037810 */ /* 0x000fe40007ffe0ff */
[----:B0-----:R-:W-:-:S04]  /*3620*/  IADD3 R4, P0, PT, R0, UR10, RZ ;  /* 0x0000000a00047c10 */ /* 0x001fc8000ff1e0ff */
[----:B------:R-:W-:-:S05]  /*3630*/  IADD3.X R5, PT, PT, RZ, UR11, RZ, P0, !PT ;  /* 0x0000000bff057c10 */ /* 0x000fca00087fe4ff */
[----:B-1----:R1:W-:Y:S04]  /*3640*/  STG.E.U16 desc[UR6][R4.64], R7 ;  /* 0x0000000704007986 */ /* 0x0023e8000c101506 */
.L_x_3859:
[----:B------:R-:W-:Y:S05]  /*3650*/  BSYNC.RECONVERGENT B0 ;  /* 0x0000000000007941 */ /* 0x000fea0003800200 */
.L_x_3855:
        /* <DEDUP_REMOVED lines=276> */
.L_x_3862:
[----:B------:R-:W0:Y:S01]  /*47a0*/  LDCU.64 UR8, c[0x0][0x520] ;  /* 0x0000a400ff0877ac */ /* 0x000e220008000a00 */
[----:B------:R-:W1:Y:S01]  /*47b0*/  LDC.U16 R5, c[0x0][0x528] ;  /* 0x00014a00ff057b82 */ /* 0x000e620000000400 */
[----:B0-----:R-:W-:-:S04]  /*47c0*/  IADD3 R2, P0, PT, R0, UR8, RZ ;  /* 0x0000000800027c10 */ /* 0x001fc8000ff1e0ff */
[----:B------:R-:W-:-:S05]  /*47d0*/  IADD3.X R3, PT, PT, RZ, UR9, RZ, P0, !PT ;  /* 0x00000009ff037c10 */ /* 0x000fca00087fe4ff */
[----:B-1----:R-:W-:Y:S01]  /*47e0*/  STG.E.U16 desc[UR6][R2.64], R5 ;  /* 0x0000000502007986 */ /* 0x002fe2000c101506 */
[----:B------:R-:W-:Y:S05]  /*47f0*/  EXIT ;  /* 0x000000000000794d */ /* 0x000fea0003800000 */
.L_x_3863:
        /* <DEDUP_REMOVED lines=16> */
.L_x_7332:


//--------------------- .text._ZN2at6native27unrolled_elementwise_kernelINS0_11FillFunctorIN3c104HalfEEESt5arrayIPcLm1EELi4E23TrivialOffsetCalculatorILi0EjES9_ILi1EjENS0_6memory15LoadWithoutCastENSC_16StoreWithoutCastEEEviT_T0_T2_T3_T4_T5_ --------------------------
	.section	.text._ZN2at6native27unrolled_elementwise_kernelINS0_11FillFunctorIN3c104HalfEEESt5arrayIPcLm1EELi4E23TrivialOffsetCalculatorILi0EjES9_ILi1EjENS0_6memory15LoadWithoutCastENSC_16StoreWithoutCastEEEviT_T0_T2_T3_T4_T5_,"ax",@progbits
	.align	128
        .global         _ZN2at6native27unrolled_elementwise_kernelINS0_11FillFunctorIN3c104HalfEEESt5arrayIPcLm1EELi4E23TrivialOffsetCalculatorILi0EjES9_ILi1EjENS0_6memory15LoadWithoutCastENSC_16StoreWithoutCastEEEviT_T0_T2_T3_T4_T5_
        .type           _ZN2at6native27unrolled_elementwise_kernelINS0_11FillFunctorIN3c104HalfEEESt5arrayIPcLm1EELi4E23TrivialOffsetCalculatorILi0EjES9_ILi1EjENS0_6memory15LoadWithoutCastENSC_16StoreWithoutCastEEEviT_T0_T2_T3_T4_T5_,@function
        .size           _ZN2at6native27unrolled_elementwise_kernelINS0_11FillFunctorIN3c104HalfEEESt5arrayIPcLm1EELi4E23TrivialOffsetCalculatorILi0EjES9_ILi1EjENS0_6memory15LoadWithoutCastENSC_16StoreWithoutCastEEEviT_T0_T2_T3_T4_T5_,(.L_x_7333 - _ZN2at6native27unrolled_elementwise_kernelINS0_11FillFunctorIN3c104HalfEEESt5arrayIPcLm1EELi4E23TrivialOffsetCalculatorILi0EjES9_ILi1EjENS0_6memory15LoadWithoutCastENSC_16StoreWithoutCastEEEviT_T0_T2_T3_T4_T5_)
        .other          _ZN2at6native27unrolled_elementwise_kernelINS0_11FillFunctorIN3c104HalfEEESt5arrayIPcLm1EELi4E23TrivialOffsetCalculatorILi0EjES9_ILi1EjENS0_6memory15LoadWithoutCastENSC_16StoreWithoutCastEEEviT_T0_T2_T3_T4_T5_,@"STO_CUDA_ENTRY STV_DEFAULT"
_ZN2at6native27unrolled_elementwise_kernelINS0_11FillFunctorIN3c104HalfEEESt5arrayIPcLm1EELi4E23TrivialOffsetCalculatorILi0EjES9_ILi1EjENS0_6memory15LoadWithoutCastENSC_16StoreWithoutCastEEEviT_T0_T2_T3_T4_T5_:
.text._ZN2at6native27unrolled_elementwise_kernelINS0_11FillFunctorIN3c104HalfEEESt5arrayIPcLm1EELi4E23TrivialOffsetCalculatorILi0EjES9_ILi1EjENS0_6memory15LoadWithoutCastENSC_16StoreWithoutCastEEEviT_T0_T2_T3_T4_T5_:
        /* <DEDUP_REMOVED lines=28> */
.L_x_3865:
[----:B------:R-:W-:Y:S05]  /*01c0*/  BSYNC.RECONVERGENT B0 ;  /* 0x0000000000007941 */ /* 0x000fea0003800200 */
.L_x_3864:
        /* <DEDUP_REMOVED lines=8> */
.L_x_3866:
        /* <DEDUP_REMOVED lines=11> */
.L_x_7333:


//--------------------- .text._ZN2at6native29vectorized_elementwise_kernelILi2ENS0_11FillFunctorIN3c104HalfEEESt5arrayIPcLm1EEEEviT0_T1_ --------------------------
	.section	.text._ZN2at6native29vectorized_elementwise_kernelILi2ENS0_11FillFunctorIN3c104HalfEEESt5arrayIPcLm1EEEEviT0_T1_,"ax",@progbits
	.align	128
        .global         _ZN2at6native29vectorized_elementwise_kernelILi2ENS0_11FillFunctorIN3c104HalfEEESt5arrayIPcLm1EEEEviT0_T1_
        .type           _ZN2at6native29vectorized_elementwise_kernelILi2ENS0_11FillFunctorIN3c104HalfEEESt5arrayIPcLm1EEEEviT0_T1_,@function
        .size           _ZN2at6native29vectorized_elementwise_kernelILi2ENS0_11FillFunctorIN3c104HalfEEESt5arrayIPcLm1EEEEviT0_T1_,(.L_x_7334 - _ZN2at6native29vectorized_elementwise_kernelILi2ENS0_11FillFunctorIN3c104HalfEEESt5arrayIPcLm1EEEEviT0_T1_)
        .other          _ZN2at6native29vectorized_elementwise_kernelILi2ENS0_11FillFunctorIN3c104HalfEEESt5arrayIPcLm1EEEEviT0_T1_,@"STO_CUDA_ENTRY STV_DEFAULT"
_ZN2at6native29vectorized_elementwise_kernelILi2ENS0_11FillFunctorIN3c104HalfEEESt5arrayIPcLm1EEEEviT0_T1_:
.text._ZN2at6native29vectorized_elementwise_kernelILi2ENS0_11FillFunctorIN3c104HalfEEESt5arrayIPcLm1EEEEviT0_T1_:
        /* <DEDUP_REMOVED lines=35> */
.L_x_3870:
        /* <DEDUP_REMOVED lines=8> */
.L_x_3871:
        /* <DEDUP_REMOVED lines=8> */
.L_x_3872:
        /* <DEDUP_REMOVED lines=9> */
.L_x_3873:
[----:B------:R-:W-:Y:S05]  /*03c0*/  BSYNC.RELIABLE B1 ;  /* 0x0000000000017941 */ /* 0x000fea0003800100 */
.L_x_3869:
[----:B------:R-:W-:-:S13]  /*03d0*/  ISETP.GE.U32.AND P0, PT, R3, R2, PT ;  /* 0x000000020300720c */ /* 0x000fda0003f06070 */
[----:B012---:R-:W0:Y:S01]  /*03e0*/  @!P0 LDC.64 R4, c[0x0][0x388] ;  /* 0x0000e200ff048b82 */ /* 0x007e220000000a00 */
[----:B------:R-:W-:Y:S01]  /*03f0*/  @!P0 IMAD.IADD R7, R0, 0x1, R3 ;  /* 0x0000000100078824 */ /* 0x000fe200078e0203 */
[----:B------:R-:W-:-:S06]  /*0400*/  @!P0 IADD3 R3, PT, PT, R3, 0x80, RZ ;  /* 0x0000008003038810 */ /* 0x000fcc0007ffe0ff */
[----:B------:R-:W1:Y:S01]  /*0410*/  @!P0 LDC.U16 R9, c[0x0][0x384] ;  /* 0x0000e100ff098b82 */ /* 0x000e620000000400 */
[----:B0-----:R-:W-:-:S05]  /*0420*/  @!P0 IMAD.WIDE.U32 R4, R7, 0x2, R4 ;  /* 0x0000000207048825 */ /* 0x001fca00078e0004 */
[----:B-1----:R2:W-:Y:S02]  /*0430*/  @!P0 STG.E.U16 desc[UR4][R4.64], R9 ;  /* 0x0000000904008986 */ /* 0x0025e4000c101504 */
.L_x_3874:
[----:B------:R-:W-:Y:S05]  /*0440*/  BSYNC.RECONVERGENT B0 ;  /* 0x0000000000007941 */ /* 0x000fea0003800200 */
.L_x_3868:
        /* <DEDUP_REMOVED lines=9> */
.L_x_3867:
        /* <DEDUP_REMOVED lines=13> */
.L_x_3875:
        /* <DEDUP_REMOVED lines=13> */
.L_x_7334:


//--------------------- .text._ZN2at6native29vectorized_elementwise_kernelILi4ENS0_11FillFunctorIN3c104HalfEEESt5arrayIPcLm1EEEEviT0_T1_ --------------------------
	.section	.text._ZN2at6native29vectorized_elementwise_kernelILi4ENS0_11FillFunctorIN3c104HalfEEESt5arrayIPcLm1EEEEviT0_T1_,"ax",@progbits
	.align	128
        .global         _ZN2at6native29vectorized_elementwise_kernelILi4ENS0_11FillFunctorIN3c104HalfEEESt5arrayIPcLm1EEEEviT0_T1_
        .type           _ZN2at6native29vectorized_elementwise_kernelILi4ENS0_11FillFunctorIN3c104HalfEEESt5arrayIPcLm1EEEEviT0_T1_,@function
        .size           _ZN2at6native29vectorized_elementwise_kernelILi4ENS0_11FillFunctorIN3c104HalfEEESt5arrayIPcLm1EEEEviT0_T1_,(.L_x_7335 - _ZN2at6native29vectorized_elementwise_kernelILi4ENS0_11FillFunctorIN3c104HalfEEESt5arrayIPcLm1EEEEviT0_T1_)
        .other          _ZN2at6native29vectorized_elementwise_kernelILi4ENS0_11FillFunctorIN3c104HalfEEESt5arrayIPcLm1EEEEviT0_T1_,@"STO_CUDA_ENTRY STV_DEFAULT"
_ZN2at6native29vectorized_elementwise_kernelILi4ENS0_11FillFunctorIN3c104HalfEEESt5arrayIPcLm1EEEEviT0_T1_:
.text._ZN2at6native29vectorized_elementwise_kernelILi4ENS0_11FillFunctorIN3c104HalfEEESt5arrayIPcLm1EEEEviT0_T1_:
        /* <DEDUP_REMOVED lines=35> */
.L_x_3879:
        /* <DEDUP_REMOVED lines=8> */
.L_x_3880:
        /* <DEDUP_REMOVED lines=8> */
.L_x_3881:
        /* <DEDUP_REMOVED lines=9> */
.L_x_3882:
[----:B------:R-:W-:Y:S05]  /*03c0*/  BSYNC.RELIABLE B1 ;  /* 0x0000000000017941 */ /* 0x000fea0003800100 */
.L_x_3878:
[----:B------:R-:W-:-:S13]  /*03d0*/  ISETP.GE.U32.AND P0, PT, R3, R2, PT ;  /* 0x000000020300720c */ /* 0x000fda0003f06070 */
[----:B012---:R-:W0:Y:S01]  /*03e0*/  @!P0 LDC.64 R4, c[0x0][0x388] ;  /* 0x0000e200ff048b82 */ /* 0x007e220000000a00 */
[----:B------:R-:W-:Y:S01]  /*03f0*/  @!P0 IADD3 R7, PT, PT, R0, R3, RZ ;  /* 0x0000000300078210 */ /* 0x000fe20007ffe0ff */
[----:B------:R-:W-:-:S06]  /*0400*/  @!P0 VIADD R3, R3, 0x80 ;  /* 0x0000008003038836 */ /* 0x000fcc0000000000 */
[----:B------:R-:W1:Y:S01]  /*0410*/  @!P0 LDC.U16 R9, c[0x0][0x384] ;  /* 0x0000e100ff098b82 */ /* 0x000e620000000400 */
[----:B0-----:R-:W-:-:S05]  /*0420*/  @!P0 IMAD.WIDE.U32 R4, R7, 0x2, R4 ;  /* 0x0000000207048825 */ /* 0x001fca00078e0004 */
[----:B-1----:R2:W-:Y:S02]  /*0430*/  @!P0 STG.E.U16 desc[UR4][R4.64], R9 ;  /* 0x0000000904008986 */ /* 0x0025e4000c101504 */
.L_x_3883:
[----:B------:R-:W-:Y:S05]  /*0440*/  BSYNC.RECONVERGENT B0 ;  /* 0x0000000000007941 */ /* 0x000fea0003800200 */
.L_x_3877:
        /* <DEDUP_REMOVED lines=9> */
.L_x_3876:
        /* <DEDUP_REMOVED lines=14> */
.L_x_3884:
        /* <DEDUP_REMOVED lines=12> */
.L_x_7335:


//--------------------- .text._ZN2at6native29vectorized_elementwise_kernelILi8ENS0_11FillFunctorIN3c104HalfEEESt5arrayIPcLm1EEEEviT0_T1_ --------------------------
	.section	.text._ZN2at6native29vectorized_elementwise_kernelILi8ENS0_11FillFunctorIN3c104HalfEEESt5arrayIPcLm1EEEEviT0_T1_,"ax",@progbits
	.align	128
        .global         _ZN2at6native29vectorized_elementwise_kernelILi8ENS0_11FillFunctorIN3c104HalfEEESt5arrayIPcLm1EEEEviT0_T1_
        .type           _ZN2at6native29vectorized_elementwise_kernelILi8ENS0_11FillFunctorIN3c104HalfEEESt5arrayIPcLm1EEEEviT0_T1_,@function
        .size           _ZN2at6native29vectorized_elementwise_kernelILi8ENS0_11FillFunctorIN3c104HalfEEESt5arrayIPcLm1EEEEviT0_T1_,(.L_x_7336 - _ZN2at6native29vectorized_elementwise_kernelILi8ENS0_11FillFunctorIN3c104HalfEEESt5arrayIPcLm1EEEEviT0_T1_)
        .other          _ZN2at6native29vectorized_elementwise_kernelILi8ENS0_11FillFunctorIN3c104HalfEEESt5arrayIPcLm1EEEEviT0_T1_,@"STO_CUDA_ENTRY STV_DEFAULT"
_ZN2at6native29vectorized_elementwise_kernelILi8ENS0_11FillFunctorIN3c104HalfEEESt5arrayIPcLm1EEEEviT0_T1_:
.text._ZN2at6native29vectorized_elementwise_kernelILi8ENS0_11FillFunctorIN3c104HalfEEESt5arrayIPcLm1EEEEviT0_T1_:
        /* <DEDUP_REMOVED lines=35> */
.L_x_3888:
        /* <DEDUP_REMOVED lines=8> */
.L_x_3889:
        /* <DEDUP_REMOVED lines=8> */
.L_x_3890:
        /* <DEDUP_REMOVED lines=9> */
.L_x_3891:
[----:B------:R-:W-:Y:S05]  /*03c0*/  BSYNC.RELIABLE B1 ;  /* 0x0000000000017941 */ /* 0x000fea0003800100 */
.L_x_3887:
[----:B------:R-:W-:-:S13]  /*03d0*/  ISETP.GE.U32.AND P0, PT, R3, R2, PT ;  /* 0x000000020300720c */ /* 0x000fda0003f06070 */
[----:B012---:R-:W0:Y:S01]  /*03e0*/  @!P0 LDC.64 R4, c[0x0][0x388] ;  /* 0x0000e200ff048b82 */ /* 0x007e220000000a00 */
[----:B------:R-:W-:Y:S01]  /*03f0*/  @!P0 IADD3 R7, PT, PT, R0, R3, RZ ;  /* 0x0000000300078210 */ /* 0x000fe20007ffe0ff */
[----:B------:R-:W-:-:S06]  /*0400*/  @!P0 VIADD R3, R3, 0x80 ;  /* 0x0000008003038836 */ /* 0x000fcc0000000000 */
[----:B------:R-:W1:Y:S01]  /*0410*/  @!P0 LDC.U16 R9, c[0x0][0x384] ;  /* 0x0000e100ff098b82 */ /* 0x000e620000000400 */
[----:B0-----:R-:W-:-:S05]  /*0420*/  @!P0 IMAD.WIDE.U32 R4, R7, 0x2, R4 ;  /* 0x0000000207048825 */ /* 0x001fca00078e0004 */
[----:B-1----:R2:W-:Y:S02]  /*0430*/  @!P0 STG.E.U16 desc[UR4][R4.64], R9 ;  /* 0x0000000904008986 */ /* 0x0025e4000c101504 */
.L_x_3892:
[----:B------:R-:W-:Y:S05]  /*0440*/  BSYNC.RECONVERGENT B0 ;  /* 0x0000000000007941 */ /* 0x000fea0003800200 */
.L_x_3886:
        /* <DEDUP_REMOVED lines=9> */
.L_x_3885:
        /* <DEDUP_REMOVED lines=13> */
.L_x_3893:
        /* <DEDUP_REMOVED lines=13> */
.L_x_7336:


//--------------------- .text._ZN2at6native18elementwise_kernelILi128ELi4EZNS0_15gpu_kernel_implINS0_11FillFunctorIbEEEEvRNS_18TensorIteratorBaseERKT_EUliE_EEviT1_ --------------------------
	.section	.text._ZN2at6native18elementwise_kernelILi128ELi4EZNS0_15gpu_kernel_implINS0_11FillFunctorIbEEEEvRNS_18TensorIteratorBaseERKT_EUliE_EEviT1_,"ax",@progbits
	.align	128
        .global         _ZN2at6native18elementwise_kernelILi128ELi4EZNS0_15gpu_kernel_implINS0_11FillFunctorIbEEEEvRNS_18TensorIteratorBaseERKT_EUliE_EEviT1_
        .type           _ZN2at6native18elementwise_kernelILi128ELi4EZNS0_15gpu_kernel_implINS0_11FillFunctorIbEEEEvRNS_18TensorIteratorBaseERKT_EUliE_EEviT1_,@function
        .size           _ZN2at6native18elementwise_kernelILi128ELi4EZNS0_15gpu_kernel_implINS0_11FillFunctorIbEEEEvRNS_18TensorIteratorBaseERKT_EUliE_EEviT1_,(.L_x_7337 - _ZN2at6native18elementwise_kernelILi128ELi4EZNS0_15gpu_kernel_implINS0_11FillFunctorIbEEEEvRNS_18TensorIteratorBaseERKT_EUliE_EEviT1_)
        .other          _ZN2at6native18elementwise_kernelILi128ELi4EZNS0_15gpu_kernel_implINS0_11FillFunctorIbEEEEvRNS_18TensorIteratorBaseERKT_EUliE_EEviT1_,@"STO_CUDA_ENTRY STV_DEFAULT"
_ZN2at6native18elementwise_kernelILi128ELi4EZNS0_15gpu_kernel_implINS0_11FillFunctorIbEEEEvRNS_18TensorIteratorBaseERKT_EUliE_EEviT1_:
.text._ZN2at6native18elementwise_kernelILi128ELi4EZNS0_15gpu_kernel_implINS0_11FillFunctorIbEEEEvRNS_18TensorIteratorBaseERKT_EUliE_EEviT1_:
[----:B------:R-:W0:Y:S08]  /*0000*/  LDC R1, c[0x0][0x37c] ;  /* 0x0000df00ff017b82 */ /* 0x000e300000000800 */
[----:B------:R-:W1:Y:S01]  /*0010*/  LDC.U8 R29, c[0x0][0x528] ;  /* 0x00014a00ff1d7b82 */ /* 0x000e620000000000 */
[----:B------:R-:W2:Y:S01]  /*0020*/  S2R R27, SR_TID.X ;  /* 0x00000000001b7919 */ /* 0x000ea20000002100 */
[----:B------:R-:W3:Y:S01]  /*0030*/  LDCU UR39, c[0x0][0x388] ;  /* 0x00007100ff2777ac */ /* 0x000ee20008000800 */
[----:B------:R-:W-:Y:S01]  /*0040*/  IMAD.MOV.U32 R4, RZ, RZ, 0x7f ;  /* 0x0000007fff047424 */ /* 0x000fe200078e00ff */
[----:B------:R-:W-:Y:S01]  /*0050*/  BSSY.RECONVERGENT B6, `(.L_x_3894) ;  /* 0x00001eb000067945 */ /* 0x000fe20003800200 */
[----:B------:R-:W4:Y:S03]  /*0060*/  LDCU UR5, c[0x0][0x380] ;  /* 0x00007000ff0577ac */ /* 0x000f260008000800 */
[----:B------:R-:W5:Y:S01]  /*0070*/  S2UR UR4, SR_CTAID.X ;  /* 0x00000000000479c3 */ /* 0x000f620000002500 */
[----:B------:R-:W0:Y:S07]  /*0080*/  LDCU.64 UR36, c[0x0][0x358] ;  /* 0x00006b00ff2477ac */ /* 0x000e2e0008000a00 */
[----:B------:R-:W0:Y:S01]  /*0090*/  LDC.U8 R28, c[0x0][0x529] ;  /* 0x00014a40ff1c7b82 */ /* 0x000e220000000000 */
[----:B---3--:R-:W-:Y:S01]  /*00a0*/  UIADD3 UR40, UPT, UPT, UR39, -0x1, URZ ;  /* 0xffffffff27287890 */ /* 0x008fe2000fffe0ff */
[----:B-1----:R-:W1:Y:S01]  /*00b0*/  I2F.S8 R30, R29 ;  /* 0x0000001d001e7306 */ /* 0x002e620000001400 */
[----:B------:R-:W-:-:S02]  /*00c0*/  PRMT R42, R29, 0x8880, RZ ;  /* 0x000088801d2a7816 */ /* 0x000fc400000000ff */
[----:B------:R-:W-:Y:S01]  /*00d0*/  UISETP.LT.U32.AND UP0, UPT, UR40, 0x18, UPT ;  /* 0x000000182800788c */ /* 0x000fe2000bf01070 */
[C---:B------:R-:W-:Y:S02]  /*00e0*/  PRMT R44, R29.reuse, 0x8880, RZ ;  /* 0x000088801d2c7816 */ /* 0x040fe400000000ff */
[----:B------:R-:W-:Y:S01]  /*00f0*/  PRMT R42, R42, 0x7710, RZ ;  /* 0x000077102a2a7816 */ /* 0x000fe200000000ff */
[----:B------:R-:W-:Y:S01]  /*0100*/  USEL UR38, UR40, 0x18, UP0 ;  /* 0x0000001828267887 */ /* 0x000fe20008000000 */
[----:B------:R-:W-:Y:S01]  /*0110*/  PRMT R40, R29, 0x8880, RZ ;  /* 0x000088801d287816 */ /* 0x000fe200000000ff */
[----:B-----5:R-:W-:Y:S01]  /*0120*/  USHF.L.U32 UR4, UR4, 0x9, URZ ;  /* 0x0000000904047899 */ /* 0x020fe200080006ff */
[----:B------:R3:W5:Y:S01]  /*0130*/  I2F.F64.S16 R16, R42 ;  /* 0x0000002a00107312 */ /* 0x0007620000101c00 */
[----:B------:R-:W-:Y:S01]  /*0140*/  UIADD3 UR38, UPT, UPT, UR38, 0x1, URZ ;  /* 0x0000000126267890 */ /* 0x000fe2000fffe0ff */
[----:B------:R-:W-:-:S03]  /*0150*/  SHF.R.S32.HI R45, RZ, 0x1f, R44 ;  /* 0x0000001fff2d7819 */ /* 0x000fc6000001142c */
[----:B--2---:R-:W-:Y:S02]  /*0160*/  LOP3.LUT R27, R27, UR4, RZ, 0xfc, !PT ;  /* 0x000000041b1b7c12 */ /* 0x004fe4000f8efcff */
[--C-:B-1----:R-:W-:Y:S02]  /*0170*/  SHF.R.U32.HI R0, RZ, 0x17, R30.reuse ;  /* 0x00000017ff007819 */ /* 0x102fe4000001161e */
[--C-:B------:R-:W-:Y:S02]  /*0180*/  SHF.R.U32.HI R2, RZ, 0x16, R30.reuse ;  /* 0x00000016ff027819 */ /* 0x100fe4000001161e */
[C---:B------:R-:W-:Y:S01]  /*0190*/  LOP3.LUT R43, R0.reuse, 0xff, RZ, 0xc0, !PT ;  /* 0x000000ff002b7812 */ /* 0x040fe200078ec0ff */
[----:B------:R-:W-:Y:S01]  /*01a0*/  VIADD R41, R0, 0x1 ;  /* 0x0000000100297836 */ /* 0x000fe20000000000 */
[----:B------:R-:W-:Y:S02]  /*01b0*/  LOP3.LUT R2, R2, 0x1, RZ, 0xc0, !PT ;  /* 0x0000000102027812 */ /* 0x000fe400078ec0ff */
[----:B------:R-:W-:-:S02]  /*01c0*/  LOP3.LUT P0, RZ, R43, 0x3fffff, R30, 0xf8, !PT ;  /* 0x003fffff2bff7812 */ /* 0x000fc4000780f81e */
[----:B----4-:R-:W-:Y:S02]  /*01d0*/  ISETP.GE.AND P1, PT, R27, UR5, PT ;  /* 0x000000051b007c0c */ /* 0x010fe4000bf26270 */
[----:B------:R-:W-:Y:S02]  /*01e0*/  ISETP.EQ.U32.AND P0, PT, R2, 0x1, P0 ;  /* 0x000000010200780c */ /* 0x000fe40000702070 */
[--C-:B------:R-:W-:Y:S02]  /*01f0*/  SHF.R.U32.HI R2, RZ, 0x15, R30.reuse ;  /* 0x00000015ff027819 */ /* 0x100fe4000001161e */
[----:B------:R-:W-:Y:S02]  /*0200*/  LOP3.LUT R39, R30, 0x7fffffff, RZ, 0xc0, !PT ;  /* 0x7fffffff1e277812 */ /* 0x000fe400078ec0ff */
[----:B------:R-:W-:Y:S02]  /*0210*/  LOP3.LUT R5, R2, 0x1, RZ, 0xc0, !PT ;  /* 0x0000000102057812 */ /* 0x000fe400078ec0ff */
[----:B------:R-:W-:Y:S01]  /*0220*/  SHF.R.U32.HI R25, RZ, 0x18, R30 ;  /* 0x00000018ff197819 */ /* 0x000fe2000001161e */
[C---:B------:R-:W-:Y:S01]  /*0230*/  FADD.FTZ R37, R39.reuse, 8192 ;  /* 0x4600000027257421 */ /* 0x040fe20000010000 */
[----:B------:R-:W-:Y:S01]  /*0240*/  FADD.FTZ R24, R39, 64 ;  /* 0x4280000027187421 */ /* 0x000fe20000010000 */
[----:B------:R-:W-:Y:S01]  /*0250*/  IMAD.IADD R5, R30, 0x1, R5 ;  /* 0x000000011e057824 */ /* 0x000fe200078e0205 */
[----:B------:R-:W-:Y:S01]  /*0260*/  LOP3.LUT R25, R25, 0x80, RZ, 0xc0, !PT ;  /* 0x0000008019197812 */ /* 0x000fe200078ec0ff */
[----:B------:R-:W-:Y:S01]  /*0270*/  @!P0 IMAD.MOV R41, RZ, RZ, R0 ;  /* 0x000000ffff298224 */ /* 0x000fe200078e0200 */
[----:B------:R-:W-:Y:S01]  /*0280*/  SHF.R.U32.HI R0, RZ, 0x14, R30 ;  /* 0x00000014ff007819 */ /* 0x000fe2000001161e */
[----:B------:R-:W-:Y:S01]  /*0290*/  VIADD R35, R5, 0x80fffff ;  /* 0x080fffff05237836 */ /* 0x000fe20000000000 */
[----:B------:R-:W-:Y:S01]  /*02a0*/  ISETP.NE.AND P0, PT, R29, RZ, PT ;  /* 0x000000ff1d00720c */ /* 0x000fe20003f05270 */
[C---:B------:R-:W-:Y:S01]  /*02b0*/  FADD.FTZ R23, R39.reuse, 16384 ;  /* 0x4680000027177421 */ /* 0x040fe20000010000 */
[----:B------:R-:W-:Y:S01]  /*02c0*/  LOP3.LUT R3, R0, 0x1, RZ, 0xc0, !PT ;  /* 0x0000000100037812 */ /* 0x000fe200078ec0ff */
[----:B------:R-:W-:Y:S01]  /*02d0*/  FADD.FTZ R22, R39, 128 ;  /* 0x4300000027167421 */ /* 0x000fe20000010000 */
[----:B------:R-:W-:-:S02]  /*02e0*/  SEL R26, RZ, 0x1, !P0 ;  /* 0x00000001ff1a7807 */ /* 0x000fc40004000000 */
[----:B------:R-:W-:Y:S02]  /*02f0*/  IADD3 R3, PT, PT, R30, R3, RZ ;  /* 0x000000031e037210 */ /* 0x000fe40007ffe0ff */
[----:B------:R-:W-:Y:S02]  /*0300*/  ISETP.GT.U32.AND P0, PT, R39, 0x7f800000, PT ;  /* 0x7f8000002700780c */ /* 0x000fe40003f04070 */
[----:B------:R-:W-:Y:S01]  /*0310*/  IADD3 R33, PT, PT, R5, 0x88fffff, RZ ;  /* 0x088fffff05217810 */ /* 0x000fe20007ffe0ff */
[C---:B------:R-:W-:Y:S01]  /*0320*/  VIADD R38, R3.reuse, 0x487ffff ;  /* 0x0487ffff03267836 */ /* 0x040fe20000000000 */
[----:B------:R-:W-:Y:S01]  /*0330*/  SEL R2, R4, 0x7c, P0 ;  /* 0x0000007c04027807 */ /* 0x000fe20000000000 */
[----:B------:R-:W-:Y:S01]  /*0340*/  VIADD R34, R3, 0x407ffff ;  /* 0x0407ffff03227836 */ /* 0x000fe20000000000 */
[----:B------:R-:W-:Y:S02]  /*0350*/  LOP3.LUT R36, R37, 0xff, RZ, 0xc0, !PT ;  /* 0x000000ff25247812 */ /* 0x000fe400078ec0ff */
[----:B------:R-:W-:-:S02]  /*0360*/  LOP3.LUT R32, R24, 0xff, RZ, 0xc0, !PT ;  /* 0x000000ff18207812 */ /* 0x000fc400078ec0ff */
[----:B------:R-:W-:Y:S02]  /*0370*/  SHF.R.U32.HI R38, RZ, 0x14, R38 ;  /* 0x00000014ff267819 */ /* 0x000fe40000011626 */
[----:B------:R-:W-:Y:S02]  /*0380*/  SHF.R.U32.HI R34, RZ, 0x14, R34 ;  /* 0x00000014ff227819 */ /* 0x000fe40000011622 */
[----:B------:R-:W-:Y:S02]  /*0390*/  SHF.R.U32.HI R33, RZ, 0x15, R33 ;  /* 0x00000015ff217819 */ /* 0x000fe40000011621 */
        /* <DEDUP_REMOVED lines=279> */
.L_x_3897:
[----:B------:R-:W-:Y:S01]  /*1510*/  MOV R4, R0 ;  /* 0x0000000000047202 */ /* 0x000fe20000000f00 */
[----:B------:R-:W-:-:S07]  /*1520*/  IMAD.MOV.U32 R5, RZ, RZ, RZ ;  /* 0x000000ffff057224 */ /* 0x000fce00078e00ff */
.L_x_3896:
        /* <DEDUP_REMOVED lines=16> */
.L_x_3901:
[----:B------:R0:W-:Y:S01]  /*1630*/  STG.E.U8 desc[UR36][R4.64], R29 ;  /* 0x0000001d04007986 */ /* 0x0001e2000c101124 */
[----:B------:R-:W-:Y:S05]  /*1640*/  BRA `(.L_x_3903) ;  /* 0x0000000800287947 */ /* 0x000fea0003800000 */
.L_x_3900:
        /* <DEDUP_REMOVED lines=8> */
.L_x_3905:
[----:B------:R0:W-:Y:S01]  /*16d0*/  STG.E desc[UR36][R4.64], R40 ;  /* 0x0000002804007986 */ /* 0x0001e2000c101924 */
[----:B------:R-:W-:Y:S05]  /*16e0*/  BRA `(.L_x_3903) ;  /* 0x0000000800007947 */ /* 0x000fea0003800000 */
.L_x_3904:
[----:B------:R0:W-:Y:S01]  /*16f0*/  STG.E.U16 desc[UR36][R4.64], R42 ;  /* 0x0000002a04007986 */ /* 0x0001e2000c101524 */
[----:B------:R-:W-:Y:S05]  /*1700*/  BRA `(.L_x_3903) ;  /* 0x0000000400f87947 */ /* 0x000fea0003800000 */
.L_x_3899:
        /* <DEDUP_REMOVED lines=8> */
.L_x_3907:
[----:B------:R-:W-:-:S05]  /*1790*/  F2FP.F16.F32.PACK_AB R0, RZ, R30 ;  /* 0x0000001eff00723e */ /* 0x000fca00000000ff */
[----:B------:R0:W-:Y:S01]  /*17a0*/  STG.E.U16 desc[UR36][R4.64], R0 ;  /* 0x0000000004007986 */ /* 0x0001e2000c101524 */
[----:B------:R-:W-:Y:S05]  /*17b0*/  BRA `(.L_x_3903) ;  /* 0x0000000400cc7947 */ /* 0x000fea0003800000 */
.L_x_3906:
        /* <DEDUP_REMOVED lines=9> */
.L_x_3909:
[----:B------:R-:W-:-:S04]  /*1850*/  F2FP.F16.F32.PACK_AB R3, RZ, R30 ;  /* 0x0000001eff03723e */ /* 0x000fc800000000ff */
[----:B------:R-:W-:-:S05]  /*1860*/  PRMT R3, R3, 0x5410, RZ ;  /* 0x0000541003037816 */ /* 0x000fca00000000ff */
[----:B------:R0:W-:Y:S01]  /*1870*/  STG.E desc[UR36][R4.64], R3 ;  /* 0x0000000304007986 */ /* 0x0001e2000c101924 */
[----:B------:R-:W-:Y:S05]  /*1880*/  BRA `(.L_x_3903) ;  /* 0x0000000400987947 */ /* 0x000fea0003800000 */
.L_x_3908:
[----:B------:R0:W-:Y:S01]  /*1890*/  STG.E.64 desc[UR36][R4.64], R16 ;  /* 0x0000001004007986 */ /* 0x0001e2000c101b24 */
[----:B------:R-:W-:Y:S05]  /*18a0*/  BRA `(.L_x_3903) ;  /* 0x0000000400907947 */ /* 0x000fea0003800000 */
.L_x_3898:
        /* <DEDUP_REMOVED lines=10> */
.L_x_3912:
[----:B------:R-:W-:-:S05]  /*1950*/  CS2R R18, SRZ ;  /* 0x0000000000127805 */ /* 0x000fca000001ff00 */
[----:B------:R0:W-:Y:S01]  /*1960*/  STG.E.128 desc[UR36][R4.64], R16 ;  /* 0x0000001004007986 */ /* 0x0001e2000c101d24 */
[----:B------:R-:W-:Y:S05]  /*1970*/  BRA `(.L_x_3903) ;  /* 0x00000004005c7947 */ /* 0x000fea0003800000 */
.L_x_3911:
        /* <DEDUP_REMOVED lines=9> */
[----:B------:R-:W-:-:S04]  /*1a10*/  SEL R0, R0, 0x7f, !P0 ;  /* 0x0000007f00007807 */ /* 0x000fc80004000000 */
[----:B------:R-:W-:-:S05]  /*1a20*/  LOP3.LUT R3, R0, R25, RZ, 0xfc, !PT ;  /* 0x0000001900037212 */ /* 0x000fca00078efcff */
[----:B------:R0:W-:Y:S01]  /*1a30*/  STG.E.U8 desc[UR36][R4.64], R3 ;  /* 0x0000000304007986 */ /* 0x0001e2000c101124 */
[----:B------:R-:W-:Y:S05]  /*1a40*/  BRA `(.L_x_3903) ;  /* 0x0000000400287947 */ /* 0x000fea0003800000 */
.L_x_3914:
[C---:B------:R-:W-:Y:S02]  /*1a50*/  ISETP.GE.U32.AND P1, PT, R39.reuse, 0x38800000, PT ;  /* 0x388000002700780c */ /* 0x040fe40003f26070 */
[----:B------:R-:W-:Y:S02]  /*1a60*/  ISETP.GT.U32.AND P0, PT, R39, 0x477fffff, PT ;  /* 0x477fffff2700780c */ /* 0x000fe40003f04070 */
[----:B------:R-:W-:-:S04]  /*1a70*/  SEL R3, R22, R35, !P1 ;  /* 0x0000002316037207 */ /* 0x000fc80004800000 */
[----:B------:R-:W-:-:S04]  /*1a80*/  SEL R0, R2, R3, P0 ;  /* 0x0000000302007207 */ /* 0x000fc80000000000 */
[----:B------:R-:W-:-:S05]  /*1a90*/  LOP3.LUT R3, R0, R25, RZ, 0xfc, !PT ;  /* 0x0000001900037212 */ /* 0x000fca00078efcff */
[----:B------:R0:W-:Y:S01]  /*1aa0*/  STG.E.U8 desc[UR36][R4.64], R3 ;  /* 0x0000000304007986 */ /* 0x0001e2000c101124 */
[----:B------:R-:W-:Y:S05]  /*1ab0*/  BRA `(.L_x_3903) ;  /* 0x00000004000c7947 */ /* 0x000fea0003800000 */
.L_x_3913:
[----:B------:R-:W-:-:S05]  /*1ac0*/  F2FP.BF16.F32.PACK_AB R0, RZ, R30 ;  /* 0x0000001eff00723e */ /* 0x000fca00000010ff */
[----:B------:R0:W-:Y:S01]  /*1ad0*/  STG.E.U16 desc[UR36][R4.64], R0 ;  /* 0x0000000004007986 */ /* 0x0001e2000c101524 */
[----:B------:R-:W-:Y:S05]  /*1ae0*/  BRA `(.L_x_3903) ;  /* 0x0000000400007947 */ /* 0x000fea0003800000 */
.L_x_3910:
        /* <DEDUP_REMOVED lines=10> */
.L_x_3917:
        /* <DEDUP_REMOVED lines=10> */
.L_x_3918:
[----:B------:R4:W-:Y:S01]  /*1c30*/  STG.E.U8 desc[UR36][R4.64], R0 ;  /* 0x0000000004007986 */ /* 0x0009e2000c101124 */
[----:B------:R-:W-:Y:S05]  /*1c40*/  BRA `(.L_x_3903) ;  /* 0x0000000000a87947 */ /* 0x000fea0003800000 */
.L_x_3916:
        /* <DEDUP_REMOVED lines=10> */
.L_x_3919:
[----:B------:R5:W-:Y:S01]  /*1cf0*/  STG.E.U8 desc[UR36][R4.64], R0 ;  /* 0x0000000004007986 */ /* 0x000be2000c101124 */
[----:B------:R-:W-:Y:S05]  /*1d00*/  BRA `(.L_x_3903) ;  /* 0x0000000000787947 */ /* 0x000fea0003800000 */
.L_x_3915:
[----:B------:R-:W-:-:S13]  /*1d10*/  ISETP.NE.AND P0, PT, R0, 0x1c, PT ;  /* 0x0000001c0000780c */ /* 0x000fda0003f05270 */
[----:B------:R-:W-:Y:S05]  /*1d20*/  @!P0 BRA `(.L_x_3920) ;  /* 0x00000000006c8947 */ /* 0x000fea0003800000 */
[----:B------:R-:W-:-:S13]  /*1d30*/  ISETP.NE.AND P0, PT, R0, 0x1d, PT ;  /* 0x0000001d0000780c */ /* 0x000fda0003f05270 */
[----:B------:R-:W-:Y:S05]  /*1d40*/  @!P0 BRA `(.L_x_3921) ;  /* 0x00000000005c8947 */ /* 0x000fea0003800000 */
[----:B------:R-:W-:-:S13]  /*1d50*/  ISETP.NE.AND P0, PT, R0, 0x2c, PT ;  /* 0x0000002c0000780c */ /* 0x000fda0003f05270 */
[----:B------:R-:W-:Y:S05]  /*1d60*/  @!P0 BRA `(.L_x_3922) ;  /* 0x0000000000448947 */ /* 0x000fea0003800000 */
.L_x_3902:
        /* <DEDUP_REMOVED lines=16> */
.L_x_3923:
[----:B------:R-:W-:Y:S05]  /*1e70*/  BRA `(.L_x_3903) ;  /* 0x00000000001c7947 */ /* 0x000fea0003800000 */
.L_x_3922:
[----:B------:R-:W-:-:S04]  /*1e80*/  ISETP.NE.AND P0, PT, R43, 0xff, PT ;  /* 0x000000ff2b00780c */ /* 0x000fc80003f05270 */
[----:B------:R-:W-:-:S05]  /*1e90*/  SEL R3, R41, 0xffff, P0 ;  /* 0x0000ffff29037807 */ /* 0x000fca0000000000 */
[----:B------:R2:W-:Y:S01]  /*1ea0*/  STG.E.U8 desc[UR36][R4.64], R3 ;  /* 0x0000000304007986 */ /* 0x0005e2000c101124 */
[----:B------:R-:W-:Y:S05]  /*1eb0*/  BRA `(.L_x_3903) ;  /* 0x00000000000c7947 */ /* 0x000fea0003800000 */
.L_x_3921:
[----:B------:R1:W-:Y:S01]  /*1ec0*/  STG.E.64 desc[UR36][R4.64], R44 ;  /* 0x0000002c04007986 */ /* 0x0003e2000c101b24 */
[----:B------:R-:W-:Y:S05]  /*1ed0*/  BRA `(.L_x_3903) ;  /* 0x0000000000047947 */ /* 0x000fea0003800000 */
.L_x_3920:
[----:B------:R0:W-:Y:S02]  /*1ee0*/  STG.E desc[UR36][R4.64], R40 ;  /* 0x0000002804007986 */ /* 0x0001e4000c101924 */
.L_x_3903:
[----:B------:R-:W-:-:S07]  /*1ef0*/  VIADD R27, R27, 0x80 ;  /* 0x000000801b1b7836 */ /* 0x000fce0000000000 */
.L_x_3895:
[----:B------:R-:W-:Y:S05]  /*1f00*/  BSYNC.RECONVERGENT B6 ;  /* 0x0000000000067941 */ /* 0x000fea0003800200 */
.L_x_3894:
        /* <DEDUP_REMOVED lines=282> */
.L_x_3927:
[----:B------:R-:W-:Y:S01]  /*30b0*/  MOV R4, R0 ;  /* 0x0000000000047202 */ /* 0x000fe20000000f00 */
[----:B------:R-:W-:-:S07]  /*30c0*/  IMAD.MOV.U32 R5, RZ, RZ, RZ ;  /* 0x000000ffff057224 */ /* 0x000fce00078e00ff */
.L_x_3926:
        /* <DEDUP_REMOVED lines=16> */
.L_x_3931:
[----:B------:R0:W-:Y:S01]  /*31d0*/  STG.E.U8 desc[UR36][R4.64], R29 ;  /* 0x0000001d04007986 */ /* 0x0001e2000c101124 */
[----:B------:R-:W-:Y:S05]  /*31e0*/  BRA `(.L_x_3933) ;  /* 0x0000000800247947 */ /* 0x000fea0003800000 */
.L_x_3930:
        /* <DEDUP_REMOVED lines=8> */
.L_x_3935:
[----:B------:R0:W-:Y:S01]  /*3270*/  STG.E desc[UR36][R4.64], R40 ;  /* 0x0000002804007986 */ /* 0x0001e2000c101924 */
[----:B------:R-:W-:Y:S05]  /*3280*/  BRA `(.L_x_3933) ;  /* 0x0000000400fc7947 */ /* 0x000fea0003800000 */
.L_x_3934:
[----:B------:R0:W-:Y:S01]  /*3290*/  STG.E.U16 desc[UR36][R4.64], R42 ;  /* 0x0000002a04007986 */ /* 0x0001e2000c101524 */
[----:B------:R-:W-:Y:S05]  /*32a0*/  BRA `(.L_x_3933) ;  /* 0x0000000400f47947 */ /* 0x000fea0003800000 */
.L_x_3929:
        /* <DEDUP_REMOVED lines=8> */
.L_x_3937:
[----:B------:R-:W-:-:S05]  /*3330*/  F2FP.F16.F32.PACK_AB R0, RZ, R30 ;  /* 0x0000001eff00723e */ /* 0x000fca00000000ff */
[----:B------:R0:W-:Y:S01]  /*3340*/  STG.E.U16 desc[UR36][R4.64], R0 ;  /* 0x0000000004007986 */ /* 0x0001e2000c101524 */
[----:B------:R-:W-:Y:S05]  /*3350*/  BRA `(.L_x_3933) ;  /* 0x0000000400c87947 */ /* 0x000fea0003800000 */
.L_x_3936:
        /* <DEDUP_REMOVED lines=9> */
.L_x_3939:
[----:B------:R-:W-:-:S04]  /*33f0*/  F2FP.F16.F32.PACK_AB R0, RZ, R30 ;  /* 0x0000001eff00723e */ /* 0x000fc800000000ff */
[----:B------:R-:W-:-:S05]  /*3400*/  PRMT R0, R0, 0x5410, RZ ;  /* 0x0000541000007816 */ /* 0x000fca00000000ff */
[----:B------:R0:W-:Y:S01]  /*3410*/  STG.E desc[UR36][R4.64], R0 ;  /* 0x0000000004007986 */ /* 0x0001e2000c101924 */
[----:B------:R-:W-:Y:S05]  /*3420*/  BRA `(.L_x_3933) ;  /* 0x0000000400947947 */ /* 0x000fea0003800000 */
.L_x_3938:
[----:B------:R0:W-:Y:S01]  /*3430*/  STG.E.64 desc[UR36][R4.64], R16 ;  /* 0x0000001004007986 */ /* 0x0001e2000c101b24 */
[----:B------:R-:W-:Y:S05]  /*3440*/  BRA `(.L_x_3933) ;  /* 0x00000004008c7947 */ /* 0x000fea0003800000 */
.L_x_3928:
        /* <DEDUP_REMOVED lines=10> */
.L_x_3942:
[----:B------:R-:W-:-:S05]  /*34f0*/  CS2R R18, SRZ ;  /* 0x0000000000127805 */ /* 0x000fca000001ff00 */
[----:B------:R0:W-:Y:S01]  /*3500*/  STG.E.128 desc[UR36][R4.64], R16 ;  /* 0x0000001004007986 */ /* 0x0001e2000c101d24 */
[----:B------:R-:W-:Y:S05]  /*3510*/  BRA `(.L_x_3933) ;  /* 0x0000000400587947 */ /* 0x000fea0003800000 */
.L_x_3941:
        /* <DEDUP_REMOVED lines=13> */
.L_x_3944:
[C---:B------:R-:W-:Y:S02]  /*35f0*/  ISETP.GE.U32.AND P0, PT, R39.reuse, 0x38800000, PT ;  /* 0x388000002700780c */ /* 0x040fe40003f06070 */
[----:B------:R-:W-:Y:S02]  /*3600*/  ISETP.GT.U32.AND P1, PT, R39, 0x477fffff, PT ;  /* 0x477fffff2700780c */ /* 0x000fe40003f24070 */
[----:B------:R-:W-:-:S04]  /*3610*/  SEL R3, R22, R35, !P0 ;  /* 0x0000002316037207 */ /* 0x000fc80004000000 */
[----:B------:R-:W-:-:S04]  /*3620*/  SEL R0, R2, R3, P1 ;  /* 0x0000000302007207 */ /* 0x000fc80000800000 */
[----:B------:R-:W-:-:S05]  /*3630*/  LOP3.LUT R3, R0, R25, RZ, 0xfc, !PT ;  /* 0x0000001900037212 */ /* 0x000fca00078efcff */
[----:B------:R0:W-:Y:S01]  /*3640*/  STG.E.U8 desc[UR36][R4.64], R3 ;  /* 0x0000000304007986 */ /* 0x0001e2000c101124 */
[----:B------:R-:W-:Y:S05]  /*3650*/  BRA `(.L_x_3933) ;  /* 0x0000000400087947 */ /* 0x000fea0003800000 */
.L_x_3943:
[----:B------:R-:W-:-:S05]  /*3660*/  F2FP.BF16.F32.PACK_AB R0, RZ, R30 ;  /* 0x0000001eff00723e */ /* 0x000fca00000010ff */
[----:B------:R0:W-:Y:S01]  /*3670*/  STG.E.U16 desc[UR36][R4.64], R0 ;  /* 0x0000000004007986 */ /* 0x0001e2000c101524 */
[----:B------:R-:W-:Y:S05]  /*3680*/  BRA `(.L_x_3933) ;  /* 0x0000000000fc7947 */ /* 0x000fea0003800000 */
.L_x_3940:
        /* <DEDUP_REMOVED lines=10> */
.L_x_3947:
        /* <DEDUP_REMOVED lines=10> */
.L_x_3948:
[----:B------:R4:W-:Y:S01]  /*37d0*/  STG.E.U8 desc[UR36][R4.64], R0 ;  /* 0x0000000004007986 */ /* 0x0009e2000c101124 */
[----:B------:R-:W-:Y:S05]  /*37e0*/  BRA `(.L_x_3933) ;  /* 0x0000000000a47947 */ /* 0x000fea0003800000 */
.L_x_3946:
        /* <DEDUP_REMOVED lines=10> */
.L_x_3949:
[----:B------:R5:W-:Y:S01]  /*3890*/  STG.E.U8 desc[UR36][R4.64], R0 ;  /* 0x0000000004007986 */ /* 0x000be2000c101124 */
[----:B------:R-:W-:Y:S05]  /*38a0*/  BRA `(.L_x_3933) ;  /* 0x0000000000747947 */ /* 0x000fea0003800000 */
.L_x_3945:
        /* <DEDUP_REMOVED lines=9> */
.L_x_3932:
        /* <DEDUP_REMOVED lines=16> */
.L_x_3952:
[----:B------:R-:W-:Y:S05]  /*3a40*/  BRA `(.L_x_3933) ;  /* 0x00000000000c7947 */ /* 0x000fea0003800000 */
.L_x_3951:
[----:B------:R1:W-:Y:S01]  /*3a50*/  STG.E.64 desc[UR36][R4.64], R44 ;  /* 0x0000002c04007986 */ /* 0x0003e2000c101b24 */
[----:B------:R-:W-:Y:S05]  /*3a60*/  BRA `(.L_x_3933) ;  /* 0x0000000000047947 */ /* 0x000fea0003800000 */
.L_x_3950:
[----:B------:R0:W-:Y:S02]  /*3a70*/  STG.E desc[UR36][R4.64], R40 ;  /* 0x0000002804007986 */ /* 0x0001e4000c101924 */
.L_x_3933:
[----:B------:R-:W-:-:S07]  /*3a80*/  VIADD R27, R27, 0x80 ;  /* 0x000000801b1b7836 */ /* 0x000fce0000000000 */
.L_x_3925:
[----:B------:R-:W-:Y:S05]  /*3a90*/  BSYNC.RECONVERGENT B6 ;  /* 0x0000000000067941 */ /* 0x000fea0003800200 */
.L_x_3924:
        /* <DEDUP_REMOVED lines=282> */
.L_x_3956:
[----:B------:R-:W-:Y:S01]  /*4c40*/  MOV R4, R0 ;  /* 0x0000000000047202 */ /* 0x000fe20000000f00 */
[----:B------:R-:W-:-:S07]  /*4c50*/  IMAD.MOV.U32 R5, RZ, RZ, RZ ;  /* 0x000000ffff057224 */ /* 0x000fce00078e00ff */
.L_x_3955:
        /* <DEDUP_REMOVED lines=16> */
.L_x_3960:
[----:B------:R3:W-:Y:S01]  /*4d60*/  STG.E.U8 desc[UR36][R4.64], R29 ;  /* 0x0000001d04007986 */ /* 0x0007e2000c101124 */
[----:B------:R-:W-:Y:S05]  /*4d70*/  BRA `(.L_x_3962) ;  /* 0x0000000800247947 */ /* 0x000fea0003800000 */
.L_x_3959:
        /* <DEDUP_REMOVED lines=8> */
.L_x_3964:
[----:B------:R1:W-:Y:S01]  /*4e00*/  STG.E desc[UR36][R4.64], R40 ;  /* 0x0000002804007986 */ /* 0x0003e2000c101924 */
[----:B------:R-:W-:Y:S05]  /*4e10*/  BRA `(.L_x_3962) ;  /* 0x0000000400fc7947 */ /* 0x000fea0003800000 */
.L_x_3963:
[----:B------:R2:W-:Y:S01]  /*4e20*/  STG.E.U16 desc[UR36][R4.64], R42 ;  /* 0x0000002a04007986 */ /* 0x0005e2000c101524 */
[----:B------:R-:W-:Y:S05]  /*4e30*/  BRA `(.L_x_3962) ;  /* 0x0000000400f47947 */ /* 0x000fea0003800000 */
.L_x_3958:
        /* <DEDUP_REMOVED lines=8> */
.L_x_3966:
[----:B------:R-:W-:-:S05]  /*4ec0*/  F2FP.F16.F32.PACK_AB R0, RZ, R30 ;  /* 0x0000001eff00723e */ /* 0x000fca00000000ff */
[----:B------:R0:W-:Y:S01]  /*4ed0*/  STG.E.U16 desc[UR36][R4.64], R0 ;  /* 0x0000000004007986 */ /* 0x0001e2000c101524 */
[----:B------:R-:W-:Y:S05]  /*4ee0*/  BRA `(.L_x_3962) ;  /* 0x0000000400c87947 */ /* 0x000fea0003800000 */
.L_x_3965:
        /* <DEDUP_REMOVED lines=9> */
.L_x_3968:
[----:B------:R-:W-:-:S04]  /*4f80*/  F2FP.F16.F32.PACK_AB R0, RZ, R30 ;  /* 0x0000001eff00723e */ /* 0x000fc800000000ff */
[----:B------:R-:W-:-:S05]  /*4f90*/  PRMT R0, R0, 0x5410, RZ ;  /* 0x0000541000007816 */ /* 0x000fca00000000ff */
[----:B------:R0:W-:Y:S01]  /*4fa0*/  STG.E desc[UR36][R4.64], R0 ;  /* 0x0000000004007986 */ /* 0x0001e2000c101924 */
[----:B------:R-:W-:Y:S05]  /*4fb0*/  BRA `(.L_x_3962) ;  /* 0x0000000400947947 */ /* 0x000fea0003800000 */
.L_x_3967:
[----:B------:R5:W-:Y:S01]  /*4fc0*/  STG.E.64 desc[UR36][R4.64], R16 ;  /* 0x0000001004007986 */ /* 0x000be2000c101b24 */
[----:B------:R-:W-:Y:S05]  /*4fd0*/  BRA `(.L_x_3962) ;  /* 0x00000004008c7947 */ /* 0x000fea0003800000 */
.L_x_3957:
        /* <DEDUP_REMOVED lines=10> */
.L_x_3971:
[----:B------:R-:W-:-:S05]  /*5080*/  CS2R R18, SRZ ;  /* 0x0000000000127805 */ /* 0x000fca000001ff00 */
[----:B------:R0:W-:Y:S01]  /*5090*/  STG.E.128 desc[UR36][R4.64], R16 ;  /* 0x0000001004007986 */ /* 0x0001e2000c101d24 */
[----:B------:R-:W-:Y:S05]  /*50a0*/  BRA `(.L_x_3962) ;  /* 0x0000000400587947 */ /* 0x000fea0003800000 */
.L_x_3970:
        /* <DEDUP_REMOVED lines=13> */
.L_x_3973:
[C---:B------:R-:W-:Y:S02]  /*5180*/  ISETP.GE.U32.AND P0, PT, R39.reuse, 0x38800000, PT ;  /* 0x388000002700780c */ /* 0x040fe40003f06070 */
[----:B------:R-:W-:Y:S02]  /*5190*/  ISETP.GT.U32.AND P1, PT, R39, 0x477fffff, PT ;  /* 0x477fffff2700780c */ /* 0x000fe40003f24070 */
[----:B------:R-:W-:-:S04]  /*51a0*/  SEL R3, R22, R35, !P0 ;  /* 0x0000002316037207 */ /* 0x000fc80004000000 */
[----:B------:R-:W-:-:S04]  /*51b0*/  SEL R0, R2, R3, P1 ;  /* 0x0000000302007207 */ /* 0x000fc80000800000 */
[----:B------:R-:W-:-:S05]  /*51c0*/  LOP3.LUT R3, R0, R25, RZ, 0xfc, !PT ;  /* 0x0000001900037212 */ /* 0x000fca00078efcff */
[----:B------:R0:W-:Y:S01]  /*51d0*/  STG.E.U8 desc[UR36][R4.64], R3 ;  /* 0x0000000304007986 */ /* 0x0001e2000c101124 */
[----:B------:R-:W-:Y:S05]  /*51e0*/  BRA `(.L_x_3962) ;  /* 0x0000000400087947 */ /* 0x000fea0003800000 */
.L_x_3972:
[----:B------:R-:W-:-:S05]  /*51f0*/  F2FP.BF16.F32.PACK_AB R0, RZ, R30 ;  /* 0x0000001eff00723e */ /* 0x000fca00000010ff */
[----:B------:R0:W-:Y:S01]  /*5200*/  STG.E.U16 desc[UR36][R4.64], R0 ;  /* 0x0000000004007986 */ /* 0x0001e2000c101524 */
[----:B------:R-:W-:Y:S05]  /*5210*/  BRA `(.L_x_3962) ;  /* 0x0000000000fc7947 */ /* 0x000fea0003800000 */
.L_x_3969:
        /* <DEDUP_REMOVED lines=10> */
.L_x_3976:
        /* <DEDUP_REMOVED lines=10> */
.L_x_3977:
[----:B------:R0:W-:Y:S01]  /*5360*/  STG.E.U8 desc[UR36][R4.64], R0 ;  /* 0x0000000004007986 */ /* 0x0001e2000c101124 */
[----:B------:R-:W-:Y:S05]  /*5370*/  BRA `(.L_x_3962) ;  /* 0x0000000000a47947 */ /* 0x000fea0003800000 */
.L_x_3975:
        /* <DEDUP_REMOVED lines=10> */
.L_x_3978:
[----:B------:R0:W-:Y:S01]  /*5420*/  STG.E.U8 desc[UR36][R4.64], R0 ;  /* 0x0000000004007986 */ /* 0x0001e2000c101124 */
[----:B------:R-:W-:Y:S05]  /*5430*/  BRA `(.L_x_3962) ;  /* 0x0000000000747947 */ /* 0x000fea0003800000 */
.L_x_3974:
        /* <DEDUP_REMOVED lines=9> */
.L_x_3961:
        /* <DEDUP_REMOVED lines=16> */
.L_x_3981:
[----:B------:R-:W-:Y:S05]  /*55d0*/  BRA `(.L_x_3962) ;  /* 0x00000000000c7947 */ /* 0x000fea0003800000 */
.L_x_3980:
[----:B------:R0:W-:Y:S01]  /*55e0*/  STG.E.64 desc[UR36][R4.64], R44 ;  /* 0x0000002c04007986 */ /* 0x0001e2000c101b24 */
[----:B------:R-:W-:Y:S05]  /*55f0*/  BRA `(.L_x_3962) ;  /* 0x0000000000047947 */ /* 0x000fea0003800000 */
.L_x_3979:
[----:B------:R0:W-:Y:S02]  /*5600*/  STG.E desc[UR36][R4.64], R40 ;  /* 0x0000002804007986 */ /* 0x0001e4000c101924 */
.L_x_3962:
[----:B------:R-:W-:-:S07]  /*5610*/  VIADD R27, R27, 0x80 ;  /* 0x000000801b1b7836 */ /* 0x000fce0000000000 */
.L_x_3954:
[----:B------:R-:W-:Y:S05]  /*5620*/  BSYNC.RECONVERGENT B6 ;  /* 0x0000000000067941 */ /* 0x000fea0003800200 */
.L_x_3953:
        /* <DEDUP_REMOVED lines=281> */
.L_x_3983:
[----:B------:R-:W-:Y:S01]  /*67c0*/  MOV R4, R0 ;  /* 0x0000000000047202 */ /* 0x000fe20000000f00 */
[----:B------:R-:W-:-:S07]  /*67d0*/  IMAD.MOV.U32 R5, RZ, RZ, RZ ;  /* 0x000000ffff057224 */ /* 0x000fce00078e00ff */
.L_x_3982:
        /* <DEDUP_REMOVED lines=16> */
.L_x_3987:
[----:B------:R-:W-:Y:S01]  /*68e0*/  STG.E.U8 desc[UR36][R4.64], R29 ;  /* 0x0000001d04007986 */ /* 0x000fe2000c101124 */
[----:B------:R-:W-:Y:S05]  /*68f0*/  EXIT ;  /* 0x000000000000794d */ /* 0x000fea0003800000 */
.L_x_3986:
        /* <DEDUP_REMOVED lines=8> */
.L_x_3990:
[----:B------:R-:W-:Y:S01]  /*6980*/  STG.E desc[UR36][R4.64], R40 ;  /* 0x0000002804007986 */ /* 0x000fe2000c101924 */
[----:B------:R-:W-:Y:S05]  /*6990*/  EXIT ;  /* 0x000000000000794d */ /* 0x000fea0003800000 */
.L_x_3989:
[----:B------:R-:W-:Y:S01]  /*69a0*/  STG.E.U16 desc[UR36][R4.64], R42 ;  /* 0x0000002a04007986 */ /* 0x000fe2000c101524 */
[----:B------:R-:W-:Y:S05]  /*69b0*/  EXIT ;  /* 0x000000000000794d */ /* 0x000fea0003800000 */
.L_x_3985:
        /* <DEDUP_REMOVED lines=8> */
.L_x_3992:
[----:B------:R-:W-:-:S05]  /*6a40*/  F2FP.F16.F32.PACK_AB R30, RZ, R30 ;  /* 0x0000001eff1e723e */ /* 0x000fca00000000ff */
[----:B------:R-:W-:Y:S01]  /*6a50*/  STG.E.U16 desc[UR36][R4.64], R30 ;  /* 0x0000001e04007986 */ /* 0x000fe2000c101524 */
[----:B------:R-:W-:Y:S05]  /*6a60*/  EXIT ;  /* 0x000000000000794d */ /* 0x000fea0003800000 */
.L_x_3991:
        /* <DEDUP_REMOVED lines=9> */
.L_x_3994:
[----:B------:R-:W-:-:S04]  /*6b00*/  F2FP.F16.F32.PACK_AB R30, RZ, R30 ;  /* 0x0000001eff1e723e */ /* 0x000fc800000000ff */
[----:B------:R-:W-:-:S05]  /*6b10*/  PRMT R30, R30, 0x5410, RZ ;  /* 0x000054101e1e7816 */ /* 0x000fca00000000ff */
[----:B------:R-:W-:Y:S01]  /*6b20*/  STG.E desc[UR36][R4.64], R30 ;  /* 0x0000001e04007986 */ /* 0x000fe2000c101924 */
[----:B------:R-:W-:Y:S05]  /*6b30*/  EXIT ;  /* 0x000000000000794d */ /* 0x000fea0003800000 */
.L_x_3993:
[----:B------:R-:W-:Y:S01]  /*6b40*/  STG.E.64 desc[UR36][R4.64], R16 ;  /* 0x0000001004007986 */ /* 0x000fe2000c101b24 */
[----:B------:R-:W-:Y:S05]  /*6b50*/  EXIT ;  /* 0x000000000000794d */ /* 0x000fea0003800000 */
.L_x_3984:
        /* <DEDUP_REMOVED lines=10> */
.L_x_3997:
[----:B------:R-:W-:-:S05]  /*6c00*/  CS2R R18, SRZ ;  /* 0x0000000000127805 */ /* 0x000fca000001ff00 */
[----:B------:R-:W-:Y:S01]  /*6c10*/  STG.E.128 desc[UR36][R4.64], R16 ;  /* 0x0000001004007986 */ /* 0x000fe2000c101d24 */
[----:B------:R-:W-:Y:S05]  /*6c20*/  EXIT ;  /* 0x000000000000794d */ /* 0x000fea0003800000 */
.L_x_3996:
        /* <DEDUP_REMOVED lines=11> */
[----:B------:R-:W-:Y:S01]  /*6ce0*/  STG.E.U8 desc[UR36][R4.64], R25 ;  /* 0x0000001904007986 */ /* 0x000fe2000c101124 */
[----:B------:R-:W-:Y:S05]  /*6cf0*/  EXIT ;  /* 0x000000000000794d */ /* 0x000fea0003800000 */
.L_x_3999:
[C---:B------:R-:W-:Y:S02]  /*6d00*/  ISETP.GT.U32.AND P1, PT, R39.reuse, 0x477fffff, PT ;  /* 0x477fffff2700780c */ /* 0x040fe40003f24070 */
[----:B------:R-:W-:-:S11]  /*6d10*/  ISETP.GE.U32.AND P0, PT, R39, 0x38800000, PT ;  /* 0x388000002700780c */ /* 0x000fd60003f06070 */
[----:B------:R-:W-:-:S04]  /*6d20*/  @!P1 SEL R2, R22, R35, !P0 ;  /* 0x0000002316029207 */ /* 0x000fc80004000000 */
[----:B------:R-:W-:-:S05]  /*6d30*/  LOP3.LUT R25, R2, R25, RZ, 0xfc, !PT ;  /* 0x0000001902197212 */ /* 0x000fca00078efcff */
[----:B------:R-:W-:Y:S01]  /*6d40*/  STG.E.U8 desc[UR36][R4.64], R25 ;  /* 0x0000001904007986 */ /* 0x000fe2000c101124 */
[----:B------:R-:W-:Y:S05]  /*6d50*/  EXIT ;  /* 0x000000000000794d */ /* 0x000fea0003800000 */
.L_x_3998:
[----:B------:R-:W-:-:S05]  /*6d60*/  F2FP.BF16.F32.PACK_AB R30, RZ, R30 ;  /* 0x0000001eff1e723e */ /* 0x000fca00000010ff */
[----:B------:R-:W-:Y:S01]  /*6d70*/  STG.E.U16 desc[UR36][R4.64], R30 ;  /* 0x0000001e04007986 */ /* 0x000fe2000c101524 */
[----:B------:R-:W-:Y:S05]  /*6d80*/  EXIT ;  /* 0x000000000000794d */ /* 0x000fea0003800000 */
.L_x_3995:
        /* <DEDUP_REMOVED lines=10> */
.L_x_4002:
        /* <DEDUP_REMOVED lines=10> */
.L_x_4003:
[----:B------:R-:W-:Y:S01]  /*6ed0*/  STG.E.U8 desc[UR36][R4.64], R2 ;  /* 0x0000000204007986 */ /* 0x000fe2000c101124 */
[----:B------:R-:W-:Y:S05]  /*6ee0*/  EXIT ;  /* 0x000000000000794d */ /* 0x000fea0003800000 */
.L_x_4001:
        /* <DEDUP_REMOVED lines=10> */
.L_x_4004:
[----:B------:R-:W-:Y:S01]  /*6f90*/  STG.E.U8 desc[UR36][R4.64], R2 ;  /* 0x0000000204007986 */ /* 0x000fe2000c101124 */
[----:B------:R-:W-:Y:S05]  /*6fa0*/  EXIT ;  /* 0x000000000000794d */ /* 0x000fea0003800000 */
.L_x_4000:
        /* <DEDUP_REMOVED lines=9> */
.L_x_3988:
        /* <DEDUP_REMOVED lines=16> */
.L_x_4007:
[----:B------:R-:W-:Y:S05]  /*7140*/  EXIT ;  /* 0x000000000000794d */ /* 0x000fea0003800000 */
.L_x_4006:
[----:B------:R-:W-:Y:S01]  /*7150*/  STG.E.64 desc[UR36][R4.64], R44 ;  /* 0x0000002c04007986 */ /* 0x000fe2000c101b24 */
[----:B------:R-:W-:Y:S05]  /*7160*/  EXIT ;  /* 0x000000000000794d */ /* 0x000fea0003800000 */
.L_x_4005:
[----:B------:R-:W-:Y:S01]  /*7170*/  STG.E desc[UR36][R4.64], R40 ;  /* 0x0000002804007986 */ /* 0x000fe2000c101924 */
[----:B------:R-:W-:Y:S05]  /*7180*/  EXIT ;  /* 0x000000000000794d */ /* 0x000fea0003800000 */
.L_x_4008:
        /* <DEDUP_REMOVED lines=15> */
.L_x_7337:


//--------------------- .text._ZN2at6native27unrolled_elementwise_kernelINS0_11FillFunctorIbEESt5arrayIPcLm1EELi4E23TrivialOffsetCalculatorILi0EjES7_ILi1EjENS0_6memory12LoadWithCastILi0EEENSA_13StoreWithCastILi1EEEEEviT_T0_T2_T3_T4_T5_ --------------------------
	.section	.text._ZN2at6native27unrolled_elementwise_kernelINS0_11FillFunctorIbEESt5arrayIPcLm1EELi4E23TrivialOffsetCalculatorILi0EjES7_ILi1EjENS0_6memory12LoadWithCastILi0EEENSA_13StoreWithCastILi1EEEEEviT_T0_T2_T3_T4_T5_,"ax",@progbits
	.align	128
        .global         _ZN2at6native27unrolled_elementwise_kernelINS0_11FillFunctorIbEESt5arrayIPcLm1EELi4E23TrivialOffsetCalculatorILi0EjES7_ILi1EjENS0_6memory12LoadWithCastILi0EEENSA_13StoreWithCastILi1EEEEEviT_T0_T2_T3_T4_T5_
        .type           _ZN2at6native27unrolled_elementwise_kernelINS0_11FillFunctorIbEESt5arrayIPcLm1EELi4E23TrivialOffsetCalculatorILi0EjES7_ILi1EjENS0_6memory12LoadWithCastILi0EEENSA_13StoreWithCastILi1EEEEEviT_T0_T2_T3_T4_T5_,@function
        .size           _ZN2at6native27unrolled_elementwise_kernelINS0_11FillFunctorIbEESt5arrayIPcLm1EELi4E23TrivialOffsetCalculatorILi0EjES7_ILi1EjENS0_6memory12LoadWithCastILi0EEENSA_13StoreWithCastILi1EEEEEviT_T0_T2_T3_T4_T5_,(.L_x_7338 - _ZN2at6native27unrolled_elementwise_kernelINS0_11FillFunctorIbEESt5arrayIPcLm1EELi4E23TrivialOffsetCalculatorILi0EjES7_ILi1EjENS0_6memory12LoadWithCastILi0EEENSA_13StoreWithCastILi1EEEEEviT_T0_T2_T3_T4_T5_)
        .other          _ZN2at6native27unrolled_elementwise_kernelINS0_11FillFunctorIbEESt5arrayIPcLm1EELi4E23TrivialOffsetCalculatorILi0EjES7_ILi1EjENS0_6memory12LoadWithCastILi0EEENSA_13StoreWithCastILi1EEEEEviT_T0_T2_T3_T4_T5_,@"STO_CUDA_ENTRY STV_DEFAULT"
_ZN2at6native27unrolled_elementwise_kernelINS0_11FillFunctorIbEESt5arrayIPcLm1EELi4E23TrivialOffsetCalculatorILi0EjES7_ILi1EjENS0_6memory12LoadWithCastILi0EEENSA_13StoreWithCastILi1EEEEEviT_T0_T2_T3_T4_T5_:
.text._ZN2at6native27unrolled_elementwise_kernelINS0_11FillFunctorIbEESt5arrayIPcLm1EELi4E23TrivialOffsetCalculatorILi0EjES7_ILi1EjENS0_6memory12LoadWithCastILi0EEENSA_13StoreWithCastILi1EEEEEviT_T0_T2_T3_T4_T5_:
        /* <DEDUP_REMOVED lines=29> */
[----:B------:R4:W-:Y:S01]  /*01d0*/  STG.E.U8 desc[UR36][R2.64], R17 ;  /* 0x0000001102007986 */ /* 0x0009e2000c101124 */
[----:B------:R-:W-:Y:S05]  /*01e0*/  BRA `(.L_x_4010) ;  /* 0x0000000c004c7947 */ /* 0x000fea0003800000 */
.L_x_4014:
[----:B------:R3:W-:Y:S01]  /*01f0*/  STG.E.U8 desc[UR36][R2.64], R17 ;  /* 0x0000001102007986 */ /* 0x0007e2000c101124 */
[----:B------:R-:W-:Y:S05]  /*0200*/  BRA `(.L_x_4010) ;  /* 0x0000000c00447947 */ /* 0x000fea0003800000 */
.L_x_4013:
[----:B------:R-:W-:-:S09]  /*0210*/  UISETP.NE.AND UP0, UPT, UR4, 0x2, UPT ;  /* 0x000000020400788c */ /* 0x000fd2000bf05270 */
[----:B------:R-:W-:Y:S05]  /*0220*/  BRA.U !UP0, `(.L_x_4016) ;  /* 0x00000001082c7547 */ /* 0x000fea000b800000 */
[----:B------:R-:W-:-:S09]  /*0230*/  UISETP.NE.AND UP0, UPT, UR4, 0x3, UPT ;  /* 0x000000030400788c */ /* 0x000fd2000bf05270 */
[----:B------:R-:W-:Y:S05]  /*0240*/  BRA.U !UP0, `(.L_x_4017) ;  /* 0x0000000108187547 */ /* 0x000fea000b800000 */
[----:B------:R-:W-:-:S09]  /*0250*/  UISETP.NE.AND UP0, UPT, UR4, 0x4, UPT ;  /* 0x000000040400788c */ /* 0x000fd2000bf05270 */
[----:B------:R-:W-:Y:S05]  /*0260*/  BRA.U UP0, `(.L_x_4015) ;  /* 0x0000000900987547 */ /* 0x000fea000b800000 */
[----:B------:R-:W-:-:S04]  /*0270*/  PRMT R4, R17, 0x8880, RZ ;  /* 0x0000888011047816 */ /* 0x000fc800000000ff */
[----:B------:R-:W-:-:S05]  /*0280*/  SHF.R.S32.HI R5, RZ, 0x1f, R4 ;  /* 0x0000001fff057819 */ /* 0x000fca0000011404 */
[----:B------:R0:W-:Y:S01]  /*0290*/  STG.E.64 desc[UR36][R2.64], R4 ;  /* 0x0000000402007986 */ /* 0x0001e2000c101b24 */
[----:B------:R-:W-:Y:S05]  /*02a0*/  BRA `(.L_x_4010) ;  /* 0x0000000c001c7947 */ /* 0x000fea0003800000 */
.L_x_4017:
[----:B------:R-:W-:-:S05]  /*02b0*/  PRMT R5, R17, 0x8880, RZ ;  /* 0x0000888011057816 */ /* 0x000fca00000000ff */
[----:B------:R1:W-:Y:S01]  /*02c0*/  STG.E desc[UR36][R2.64], R5 ;  /* 0x0000000502007986 */ /* 0x0003e2000c101924 */
[----:B------:R-:W-:Y:S05]  /*02d0*/  BRA `(.L_x_4010) ;  /* 0x0000000c00107947 */ /* 0x000fea0003800000 */
.L_x_4016:
[----:B------:R-:W-:-:S04]  /*02e0*/  PRMT R5, R17, 0x8880, RZ ;  /* 0x0000888011057816 */ /* 0x000fc800000000ff */
[----:B------:R-:W-:-:S05]  /*02f0*/  PRMT R5, R5, 0x7710, RZ ;  /* 0x0000771005057816 */ /* 0x000fca00000000ff */
[----:B------:R2:W-:Y:S01]  /*0300*/  STG.E.U16 desc[UR36][R2.64], R5 ;  /* 0x0000000502007986 */ /* 0x0005e2000c101524 */
[----:B------:R-:W-:Y:S05]  /*0310*/  BRA `(.L_x_4010) ;  /* 0x0000000c00007947 */ /* 0x000fea0003800000 */
.L_x_4012:
[----:B------:R-:W-:-:S09]  /*0320*/  UISETP.GT.AND UP0, UPT, UR4, 0x6, UPT ;  /* 0x000000060400788c */ /* 0x000fd2000bf04270 */
[----:B------:R-:W-:Y:S05]  /*0330*/  BRA.U UP0, `(.L_x_4018) ;  /* 0x00000001002c7547 */ /* 0x000fea000b800000 */
[----:B------:R-:W-:-:S09]  /*0340*/  UISETP.NE.AND UP0, UPT, UR4, 0x5, UPT ;  /* 0x000000050400788c */ /* 0x000fd2000bf05270 */
[----:B------:R-:W-:Y:S05]  /*0350*/  BRA.U !UP0, `(.L_x_4019) ;  /* 0x0000000108147547 */ /* 0x000fea000b800000 */
[----:B------:R-:W-:-:S09]  /*0360*/  UISETP.NE.AND UP0, UPT, UR4, 0x6, UPT ;  /* 0x000000060400788c */ /* 0x000fd2000bf05270 */
[----:B------:R-:W-:Y:S05]  /*0370*/  BRA.U UP0, `(.L_x_4015) ;  /* 0x0000000900547547 */ /* 0x000fea000b800000 */
[----:B------:R-:W0:Y:S02]  /*0380*/  I2F.S8 R5, R17 ;  /* 0x0000001100057306 */ /* 0x000e240000001400 */
[----:B0-----:R0:W-:Y:S01]  /*0390*/  STG.E desc[UR36][R2.64], R5 ;  /* 0x0000000502007986 */ /* 0x0011e2000c101924 */
[----:B------:R-:W-:Y:S05]  /*03a0*/  BRA `(.L_x_4010) ;  /* 0x0000000800dc7947 */ /* 0x000fea0003800000 */
.L_x_4019:
[----:B------:R-:W0:Y:S02]  /*03b0*/  I2F.S8 R0, R17 ;  /* 0x0000001100007306 */ /* 0x000e240000001400 */
[----:B0-----:R-:W-:-:S05]  /*03c0*/  F2FP.F16.F32.PACK_AB R0, RZ, R0 ;  /* 0x00000000ff00723e */ /* 0x001fca00000000ff */
[----:B------:R0:W-:Y:S01]  /*03d0*/  STG.E.U16 desc[UR36][R2.64], R0 ;  /* 0x0000000002007986 */ /* 0x0001e2000c101524 */
[----:B------:R-:W-:Y:S05]  /*03e0*/  BRA `(.L_x_4010) ;  /* 0x0000000800cc7947 */ /* 0x000fea0003800000 */
.L_x_4018:
[----:B------:R-:W-:-:S09]  /*03f0*/  UISETP.NE.AND UP0, UPT, UR4, 0x7, UPT ;  /* 0x000000070400788c */ /* 0x000fd2000bf05270 */
[----:B------:R-:W-:Y:S05]  /*0400*/  BRA.U !UP0, `(.L_x_4020) ;  /* 0x0000000108347547 */ /* 0x000fea000b800000 */
[----:B------:R-:W-:-:S09]  /*0410*/  UISETP.NE.AND UP0, UPT, UR4, 0x8, UPT ;  /* 0x000000080400788c */ /* 0x000fd2000bf05270 */
[----:B------:R-:W-:Y:S05]  /*0420*/  BRA.U !UP0, `(.L_x_4021) ;  /* 0x0000000108187547 */ /* 0x000fea000b800000 */
[----:B------:R-:W-:-:S09]  /*0430*/  UISETP.NE.AND UP0, UPT, UR4, 0x9, UPT ;  /* 0x000000090400788c */ /* 0x000fd2000bf05270 */
[----:B------:R-:W-:Y:S05]  /*0440*/  BRA.U UP0, `(.L_x_4015) ;  /* 0x0000000900207547 */ /* 0x000fea000b800000 */
[----:B------:R-:W0:Y:S01]  /*0450*/  I2F.S8 R4, R17 ;  /* 0x0000001100047306 */ /* 0x000e220000001400 */
[----:B------:R-:W-:-:S05]  /*0460*/  IMAD.MOV.U32 R5, RZ, RZ, RZ ;  /* 0x000000ffff057224 */ /* 0x000fca00078e00ff */
[----:B0-----:R0:W-:Y:S01]  /*0470*/  STG.E.64 desc[UR36][R2.64], R4 ;  /* 0x0000000402007986 */ /* 0x0011e2000c101b24 */
[----:B------:R-:W-:Y:S05]  /*0480*/  BRA `(.L_x_4010) ;  /* 0x0000000800a47947 */ /* 0x000fea0003800000 */
.L_x_4021:
[----:B------:R-:W0:Y:S02]  /*0490*/  I2F.S8 R0, R17 ;  /* 0x0000001100007306 */ /* 0x000e240000001400 */
[----:B0-----:R-:W-:-:S04]  /*04a0*/  F2FP.F16.F32.PACK_AB R5, RZ, R0 ;  /* 0x00000000ff05723e */ /* 0x001fc800000000ff */
[----:B------:R-:W-:-:S05]  /*04b0*/  PRMT R5, R5, 0x5410, RZ ;  /* 0x0000541005057816 */ /* 0x000fca00000000ff */
[----:B------:R0:W-:Y:S01]  /*04c0*/  STG.E desc[UR36][R2.64], R5 ;  /* 0x0000000502007986 */ /* 0x0001e2000c101924 */
[----:B------:R-:W-:Y:S05]  /*04d0*/  BRA `(.L_x_4010) ;  /* 0x0000000800907947 */ /* 0x000fea0003800000 */
.L_x_4020:
[----:B------:R-:W-:-:S04]  /*04e0*/  PRMT R4, R17, 0x8880, RZ ;  /* 0x0000888011047816 */ /* 0x000fc800000000ff */
[----:B------:R-:W-:-:S06]  /*04f0*/  PRMT R4, R4, 0x7710, RZ ;  /* 0x0000771004047816 */ /* 0x000fcc00000000ff */
[----:B------:R-:W0:Y:S02]  /*0500*/  I2F.F64.S16 R4, R4 ;  /* 0x0000000400047312 */ /* 0x000e240000101c00 */
[----:B0-----:R5:W-:Y:S01]  /*0510*/  STG.E.64 desc[UR36][R2.64], R4 ;  /* 0x0000000402007986 */ /* 0x001be2000c101b24 */
[----:B------:R-:W-:Y:S05]  /*0520*/  BRA `(.L_x_4010) ;  /* 0x00000008007c7947 */ /* 0x000fea0003800000 */
.L_x_4011:
        /* <DEDUP_REMOVED lines=12> */
.L_x_4024:
[----:B------:R-:W-:Y:S02]  /*05f0*/  PRMT R4, R17, 0x8880, RZ ;  /* 0x0000888011047816 */ /* 0x000fe400000000ff */
[----:B------:R-:W-:Y:S02]  /*0600*/  CS2R R6, SRZ ;  /* 0x0000000000067805 */ /* 0x000fe4000001ff00 */
[----:B------:R-:W-:-:S06]  /*0610*/  PRMT R4, R4, 0x7710, RZ ;  /* 0x0000771004047816 */ /* 0x000fcc00000000ff */
[----:B------:R-:W0:Y:S02]  /*0620*/  I2F.F64.S16 R4, R4 ;  /* 0x0000000400047312 */ /* 0x000e240000101c00 */
[----:B0-----:R0:W-:Y:S01]  /*0630*/  STG.E.128 desc[UR36][R2.64], R4 ;  /* 0x0000000402007986 */ /* 0x0011e2000c101d24 */
[----:B------:R-:W-:Y:S05]  /*0640*/  BRA `(.L_x_4010) ;  /* 0x0000000800347947 */ /* 0x000fea0003800000 */
.L_x_4023:
[----:B------:R-:W-:-:S09]  /*0650*/  UISETP.NE.AND UP0, UPT, UR4, 0xf, UPT ;  /* 0x0000000f0400788c */ /* 0x000fd2000bf05270 */
[----:B------:R-:W-:Y:S05]  /*0660*/  BRA.U !UP0, `(.L_x_4025) ;  /* 0x0000000108907547 */ /* 0x000fea000b800000 */
[----:B------:R-:W-:-:S09]  /*0670*/  UISETP.NE.AND UP0, UPT, UR4, 0x17, UPT ;  /* 0x000000170400788c */ /* 0x000fd2000bf05270 */
[----:B------:R-:W-:Y:S05]  /*0680*/  BRA.U !UP0, `(.L_x_4026) ;  /* 0x0000000108447547 */ /* 0x000fea000b800000 */
[----:B------:R-:W-:-:S09]  /*0690*/  UISETP.NE.AND UP0, UPT, UR4, 0x18, UPT ;  /* 0x000000180400788c */ /* 0x000fd2000bf05270 */
[----:B------:R-:W-:Y:S05]  /*06a0*/  BRA.U UP0, `(.L_x_4015) ;  /* 0x0000000500887547 */ /* 0x000fea000b800000 */
[----:B------:R-:W0:Y:S01]  /*06b0*/  I2F.S8 R6, R17 ;  /* 0x0000001100067306 */ /* 0x000e220000001400 */
[----:B------:R-:W-:Y:S01]  /*06c0*/  IMAD.MOV.U32 R4, RZ, RZ, 0x7f ;  /* 0x0000007fff047424 */ /* 0x000fe200078e00ff */
[----:B0-----:R-:W-:Y:S02]  /*06d0*/  LOP3.LUT R0, R6, 0x7fffffff, RZ, 0xc0, !PT ;  /* 0x7fffffff06007812 */ /* 0x001fe400078ec0ff */
        /* <DEDUP_REMOVED lines=9> */
.L_x_4027:
[----:B------:R-:W-:-:S05]  /*0770*/  LOP3.LUT R7, R4, 0x80, R7, 0xf8, !PT ;  /* 0x0000008004077812 */ /* 0x000fca00078ef807 */
[----:B------:R0:W-:Y:S01]  /*0780*/  STG.E.U8 desc[UR36][R2.64], R7 ;  /* 0x0000000702007986 */ /* 0x0001e2000c101124 */
[----:B------:R-:W-:Y:S05]  /*0790*/  BRA `(.L_x_4010) ;  /* 0x0000000400e07947 */ /* 0x000fea0003800000 */
.L_x_4026:
[----:B------:R-:W0:Y:S02]  /*07a0*/  I2F.S8 R5, R17 ;  /* 0x0000001100057306 */ /* 0x000e240000001400 */
[----:B0-----:R-:W-:Y:S02]  /*07b0*/  LOP3.LUT R6, R5, 0x7fffffff, RZ, 0xc0, !PT ;  /* 0x7fffffff05067812 */ /* 0x001fe400078ec0ff */
        /* <DEDUP_REMOVED lines=12> */
.L_x_4028:
[----:B------:R-:W-:-:S05]  /*0880*/  LOP3.LUT R5, R0, 0x80, R7, 0xf8, !PT ;  /* 0x0000008000057812 */ /* 0x000fca00078ef807 */
[----:B------:R0:W-:Y:S01]  /*0890*/  STG.E.U8 desc[UR36][R2.64], R5 ;  /* 0x0000000502007986 */ /* 0x0001e2000c101124 */
[----:B------:R-:W-:Y:S05]  /*08a0*/  BRA `(.L_x_4010) ;  /* 0x00000004009c7947 */ /* 0x000fea0003800000 */
.L_x_4025:
[----:B------:R-:W0:Y:S02]  /*08b0*/  I2F.S8 R0, R17 ;  /* 0x0000001100007306 */ /* 0x000e240000001400 */
[----:B0-----:R-:W-:-:S05]  /*08c0*/  F2FP.BF16.F32.PACK_AB R0, RZ, R0 ;  /* 0x00000000ff00723e */ /* 0x001fca00000010ff */
[----:B------:R0:W-:Y:S01]  /*08d0*/  STG.E.U16 desc[UR36][R2.64], R0 ;  /* 0x0000000002007986 */ /* 0x0001e2000c101524 */
[----:B------:R-:W-:Y:S05]  /*08e0*/  BRA `(.L_x_4010) ;  /* 0x00000004008c7947 */ /* 0x000fea0003800000 */
.L_x_4022:
        /* <DEDUP_REMOVED lines=8> */
[----:B------:R-:W-:-:S04]  /*0970*/  PRMT R5, R17, 0x8880, RZ ;  /* 0x0000888011057816 */ /* 0x000fc800000000ff */
[----:B------:R-:W-:-:S05]  /*0980*/  PRMT R5, R5, 0x7710, RZ ;  /* 0x0000771005057816 */ /* 0x000fca00000000ff */
[----:B------:R0:W-:Y:S01]  /*0990*/  STG.E.U16 desc[UR36][R2.64], R5 ;  /* 0x0000000502007986 */ /* 0x0001e2000c101524 */
[----:B------:R-:W-:Y:S05]  /*09a0*/  BRA `(.L_x_4010) ;  /* 0x00000004005c7947 */ /* 0x000fea0003800000 */
.L_x_4031:
[----:B------:R-:W0:Y:S01]  /*09b0*/  I2F.S8 R5, R17 ;  /* 0x0000001100057306 */ /* 0x000e220000001400 */
[----:B------:R-:W-:Y:S01]  /*09c0*/  IMAD.MOV.U32 R0, RZ, RZ, 0x80 ;  /* 0x00000080ff007424 */ /* 0x000fe200078e00ff */
[----:B0-----:R-:W-:-:S04]  /*09d0*/  LOP3.LUT R4, R5, 0x7fffffff, RZ, 0xc0, !PT ;  /* 0x7fffffff05047812 */ /* 0x001fc800078ec0ff */
        /* <DEDUP_REMOVED lines=9> */
.L_x_4033:
[----:B------:R-:W-:-:S04]  /*0a70*/  SHF.R.U32.HI R0, RZ, 0x14, R5 ;  /* 0x00000014ff007819 */ /* 0x000fc80000011605 */
[----:B------:R-:W-:-:S04]  /*0a80*/  LOP3.LUT R0, R0, 0x1, RZ, 0xc0, !PT ;  /* 0x0000000100007812 */ /* 0x000fc800078ec0ff */
[----:B------:R-:W-:-:S04]  /*0a90*/  IADD3 R0, PT, PT, R5, 0x487ffff, R0 ;  /* 0x0487ffff05007810 */ /* 0x000fc80007ffe000 */
[----:B------:R-:W-:-:S04]  /*0aa0*/  SHF.R.U32.HI R0, RZ, 0x14, R0 ;  /* 0x00000014ff007819 */ /* 0x000fc80000011600 */
[----:B------:R-:W-:-:S07]  /*0ab0*/  LOP3.LUT R4, R0, 0xff, RZ, 0xc0, !PT ;  /* 0x000000ff00047812 */ /* 0x000fce00078ec0ff */
.L_x_4034:
[----:B------:R-:W-:-:S04]  /*0ac0*/  SHF.R.U32.HI R5, RZ, 0x18, R5 ;  /* 0x00000018ff057819 */ /* 0x000fc80000011605 */
[----:B------:R-:W-:-:S04]  /*0ad0*/  LOP3.LUT R4, R4, 0x80, R5, 0xf8, !PT ;  /* 0x0000008004047812 */ /* 0x000fc800078ef805 */
[----:B------:R-:W-:-:S07]  /*0ae0*/  PRMT R0, R4, 0x7610, R0 ;  /* 0x0000761004007816 */ /* 0x000fce0000000000 */
.L_x_4032:
[----:B------:R0:W-:Y:S01]  /*0af0*/  STG.E.U8 desc[UR36][R2.64], R0 ;  /* 0x0000000002007986 */ /* 0x0001e2000c101124 */
[----:B------:R-:W-:Y:S05]  /*0b00*/  BRA `(.L_x_4010) ;  /* 0x0000000400047947 */ /* 0x000fea0003800000 */
.L_x_4030:
        /* <DEDUP_REMOVED lines=12> */
.L_x_4036:
[----:B------:R-:W-:-:S04]  /*0bd0*/  SHF.R.U32.HI R0, RZ, 0x15, R5 ;  /* 0x00000015ff007819 */ /* 0x000fc80000011605 */
[----:B------:R-:W-:-:S04]  /*0be0*/  LOP3.LUT R0, R0, 0x1, RZ, 0xc0, !PT ;  /* 0x0000000100007812 */ /* 0x000fc800078ec0ff */
[----:B------:R-:W-:-:S04]  /*0bf0*/  IADD3 R0, PT, PT, R5, 0x88fffff, R0 ;  /* 0x088fffff05007810 */ /* 0x000fc80007ffe000 */
[----:B------:R-:W-:-:S04]  /*0c00*/  SHF.R.U32.HI R0, RZ, 0x15, R0 ;  /* 0x00000015ff007819 */ /* 0x000fc80000011600 */
[----:B------:R-:W-:-:S07]  /*0c10*/  LOP3.LUT R4, R0, 0xff, RZ, 0xc0, !PT ;  /* 0x000000ff00047812 */ /* 0x000fce00078ec0ff */
.L_x_4037:
[----:B------:R-:W-:-:S04]  /*0c20*/  SHF.R.U32.HI R5, RZ, 0x18, R5 ;  /* 0x00000018ff057819 */ /* 0x000fc80000011605 */
[----:B------:R-:W-:-:S04]  /*0c30*/  LOP3.LUT R4, R4, 0x80, R5, 0xf8, !PT ;  /* 0x0000008004047812 */ /* 0x000fc800078ef805 */
[----:B------:R-:W-:-:S07]  /*0c40*/  PRMT R0, R4, 0x7610, R0 ;  /* 0x0000761004007816 */ /* 0x000fce0000000000 */
.L_x_4035:
[----:B------:R0:W-:Y:S01]  /*0c50*/  STG.E.U8 desc[UR36][R2.64], R0 ;  /* 0x0000000002007986 */ /* 0x0001e2000c101124 */
[----:B------:R-:W-:Y:S05]  /*0c60*/  BRA `(.L_x_4010) ;  /* 0x0000000000ac7947 */ /* 0x000fea0003800000 */
.L_x_4029:
[----:B------:R-:W-:-:S09]  /*0c70*/  UISETP.NE.AND UP0, UPT, UR4, 0x1c, UPT ;  /* 0x0000001c0400788c */ /* 0x000fd2000bf05270 */
[----:B------:R-:W-:Y:S05]  /*0c80*/  BRA.U !UP0, `(.L_x_4038) ;  /* 0x00000001089c7547 */ /* 0x000fea000b800000 */
[----:B------:R-:W-:-:S09]  /*0c90*/  UISETP.NE.AND UP0, UPT, UR4, 0x1d, UPT ;  /* 0x0000001d0400788c */ /* 0x000fd2000bf05270 */
[----:B------:R-:W-:Y:S05]  /*0ca0*/  BRA.U !UP0, `(.L_x_4039) ;  /* 0x0000000108847547 */ /* 0x000fea000b800000 */
[----:B------:R-:W-:-:S09]  /*0cb0*/  UISETP.NE.AND UP0, UPT, UR4, 0x2c, UPT ;  /* 0x0000002c0400788c */ /* 0x000fd2000bf05270 */
[----:B------:R-:W-:Y:S05]  /*0cc0*/  BRA.U !UP0, `(.L_x_4040) ;  /* 0x0000000108447547 */ /* 0x000fea000b800000 */
.L_x_4015:
        /* <DEDUP_REMOVED lines=16> */
.L_x_4041:
[----:B------:R-:W-:Y:S05]  /*0dd0*/  BRA `(.L_x_4010) ;  /* 0x0000000000507947 */ /* 0x000fea0003800000 */
.L_x_4040:
[----:B------:R-:W0:Y:S01]  /*0de0*/  I2F.S8 R7, R17 ;  /* 0x0000001100077306 */ /* 0x000e220000001400 */
[----:B------:R-:W-:Y:S01]  /*0df0*/  IMAD.MOV.U32 R5, RZ, RZ, 0xff ;  /* 0x000000ffff057424 */ /* 0x000fe200078e00ff */
[----:B0-----:R-:W-:-:S04]  /*0e00*/  SHF.R.U32.HI R0, RZ, 0x17, R7 ;  /* 0x00000017ff007819 */ /* 0x001fc80000011607 */
        /* <DEDUP_REMOVED lines=9> */
.L_x_4042:
[----:B------:R0:W-:Y:S01]  /*0ea0*/  STG.E.U8 desc[UR36][R2.64], R5 ;  /* 0x0000000502007986 */ /* 0x0001e2000c101124 */
[----:B------:R-:W-:Y:S05]  /*0eb0*/  BRA `(.L_x_4010) ;  /* 0x0000000000187947 */ /* 0x000fea0003800000 */
.L_x_4039:
[----:B------:R-:W-:-:S04]  /*0ec0*/  PRMT R4, R17, 0x8880, RZ ;  /* 0x0000888011047816 */ /* 0x000fc800000000ff */
[----:B------:R-:W-:-:S05]  /*0ed0*/  SHF.R.S32.HI R5, RZ, 0x1f, R4 ;  /* 0x0000001fff057819 */ /* 0x000fca0000011404 */
[----:B------:R0:W-:Y:S01]  /*0ee0*/  STG.E.64 desc[UR36][R2.64], R4 ;  /* 0x0000000402007986 */ /* 0x0001e2000c101b24 */
[----:B------:R-:W-:Y:S05]  /*0ef0*/  BRA `(.L_x_4010) ;  /* 0x0000000000087947 */ /* 0x000fea0003800000 */
.L_x_4038:
[----:B------:R-:W-:-:S05]  /*0f00*/  PRMT R5, R17, 0x8880, RZ ;  /* 0x0000888011057816 */ /* 0x000fca00000000ff */
[----:B------:R0:W-:Y:S02]  /*0f10*/  STG.E desc[UR36][R2.64], R5 ;  /* 0x0000000502007986 */ /* 0x0001e4000c101924 */
.L_x_4010:
[----:B------:R-:W-:Y:S05]  /*0f20*/  BSYNC.RECONVERGENT B6 ;  /* 0x0000000000067941 */ /* 0x000fea0003800200 */
.L_x_4009:
        /* <DEDUP_REMOVED lines=22> */
.L_x_4048:
[----:B------:R0:W-:Y:S01]  /*1090*/  STG.E.U8 desc[UR36][R2.64], R17 ;  /* 0x0000001102007986 */ /* 0x0001e2000c101124 */
[----:B------:R-:W-:Y:S05]  /*10a0*/  BRA `(.L_x_4050) ;  /* 0x0000000c00407947 */ /* 0x000fea0003800000 */
.L_x_4047:
        /* <DEDUP_REMOVED lines=10> */
.L_x_4052:
[----:B------:R-:W-:-:S05]  /*1150*/  PRMT R5, R17, 0x8880, RZ ;  /* 0x0000888011057816 */ /* 0x000fca00000000ff */
[----:B------:R0:W-:Y:S01]  /*1160*/  STG.E desc[UR36][R2.64], R5 ;  /* 0x0000000502007986 */ /* 0x0001e2000c101924 */
[----:B------:R-:W-:Y:S05]  /*1170*/  BRA `(.L_x_4050) ;  /* 0x0000000c000c7947 */ /* 0x000fea0003800000 */
.L_x_4051:
[----:B------:R-:W-:-:S04]  /*1180*/  PRMT R5, R17, 0x8880, RZ ;  /* 0x0000888011057816 */ /* 0x000fc800000000ff */
[----:B------:R-:W-:-:S05]  /*1190*/  PRMT R5, R5, 0x7710, RZ ;  /* 0x0000771005057816 */ /* 0x000fca00000000ff */
[----:B------:R0:W-:Y:S01]  /*11a0*/  STG.E.U16 desc[UR36][R2.64], R5 ;  /* 0x0000000502007986 */ /* 0x0001e2000c101524 */
[----:B------:R-:W-:Y:S05]  /*11b0*/  BRA `(.L_x_4050) ;  /* 0x0000000800fc7947 */ /* 0x000fea0003800000 */
.L_x_4046:
        /* <DEDUP_REMOVED lines=9> */
.L_x_4054:
[----:B------:R-:W0:Y:S02]  /*1250*/  I2F.S8 R0, R17 ;  /* 0x0000001100007306 */ /* 0x000e240000001400 */
[----:B0-----:R-:W-:-:S05]  /*1260*/  F2FP.F16.F32.PACK_AB R0, RZ, R0 ;  /* 0x00000000ff00723e */ /* 0x001fca00000000ff */
[----:B------:R0:W-:Y:S01]  /*1270*/  STG.E.U16 desc[UR36][R2.64], R0 ;  /* 0x0000000002007986 */ /* 0x0001e2000c101524 */
[----:B------:R-:W-:Y:S05]  /*1280*/  BRA `(.L_x_4050) ;  /* 0x0000000800c87947 */ /* 0x000fea0003800000 */
.L_x_4053:
        /* <DEDUP_REMOVED lines=10> */
.L_x_4056:
[----:B------:R-:W0:Y:S02]  /*1330*/  I2F.S8 R0, R17 ;  /* 0x0000001100007306 */ /* 0x000e240000001400 */
[----:B0-----:R-:W-:-:S04]  /*1340*/  F2FP.F16.F32.PACK_AB R0, RZ, R0 ;  /* 0x00000000ff00723e */ /* 0x001fc800000000ff */
[----:B------:R-:W-:-:S05]  /*1350*/  PRMT R0, R0, 0x5410, RZ ;  /* 0x0000541000007816 */ /* 0x000fca00000000ff */
[----:B------:R0:W-:Y:S01]  /*1360*/  STG.E desc[UR36][R2.64], R0 ;  /* 0x0000000002007986 */ /* 0x0001e2000c101924 */
[----:B------:R-:W-:Y:S05]  /*1370*/  BRA `(.L_x_4050) ;  /* 0x00000008008c7947 */ /* 0x000fea0003800000 */
.L_x_4055:
[----:B------:R-:W-:-:S04]  /*1380*/  PRMT R4, R17, 0x8880, RZ ;  /* 0x0000888011047816 */ /* 0x000fc800000000ff */
[----:B------:R-:W-:-:S06]  /*1390*/  PRMT R4, R4, 0x7710, RZ ;  /* 0x0000771004047816 */ /* 0x000fcc00000000ff */
[----:B------:R-:W0:Y:S02]  /*13a0*/  I2F.F64.S16 R4, R4 ;  /* 0x0000000400047312 */ /* 0x000e240000101c00 */
[----:B0-----:R0:W-:Y:S01]  /*13b0*/  STG.E.64 desc[UR36][R2.64], R4 ;  /* 0x0000000402007986 */ /* 0x0011e2000c101b24 */
[----:B------:R-:W-:Y:S05]  /*13c0*/  BRA `(.L_x_4050) ;  /* 0x0000000800787947 */ /* 0x000fea0003800000 */
.L_x_4045:
        /* <DEDUP_REMOVED lines=14> */
.L_x_4060:
[----:B------:R-:W0:Y:S01]  /*14b0*/  I2F.S8 R4, R17 ;  /* 0x0000001100047306 */ /* 0x000e220000001400 */
[----:B------:R-:W-:Y:S01]  /*14c0*/  IMAD.MOV.U32 R0, RZ, RZ, 0x80 ;  /* 0x00000080ff007424 */ /* 0x000fe200078e00ff */
[----:B0-----:R-:W-:-:S04]  /*14d0*/  LOP3.LUT R5, R4, 0x7fffffff, RZ, 0xc0, !PT ;  /* 0x7fffffff04057812 */ /* 0x001fc800078ec0ff */
        /* <DEDUP_REMOVED lines=14> */
.L_x_4062:
[----:B------:R-:W-:-:S04]  /*15c0*/  SHF.R.U32.HI R5, RZ, 0x18, R4 ;  /* 0x00000018ff057819 */ /* 0x000fc80000011604 */
[----:B------:R-:W-:-:S07]  /*15d0*/  LOP3.LUT R0, R0, 0x80, R5, 0xf8, !PT ;  /* 0x0000008000007812 */ /* 0x000fce00078ef805 */
.L_x_4061:
[----:B------:R4:W-:Y:S01]  /*15e0*/  STG.E.U8 desc[UR36][R2.64], R0 ;  /* 0x0000000002007986 */ /* 0x0009e2000c101124 */
[----:B------:R-:W-:Y:S05]  /*15f0*/  BRA `(.L_x_4050) ;  /* 0x0000000400ec7947 */ /* 0x000fea0003800000 */
.L_x_4059:
        /* <DEDUP_REMOVED lines=17> */
.L_x_4064:
[----:B------:R-:W-:-:S04]  /*1710*/  SHF.R.U32.HI R5, RZ, 0x18, R4 ;  /* 0x00000018ff057819 */ /* 0x000fc80000011604 */
[----:B------:R-:W-:-:S07]  /*1720*/  LOP3.LUT R0, R0, 0x80, R5, 0xf8, !PT ;  /* 0x0000008000007812 */ /* 0x000fce00078ef805 */
.L_x_4063:
[----:B------:R3:W-:Y:S01]  /*1730*/  STG.E.U8 desc[UR36][R2.64], R0 ;  /* 0x0000000002007986 */ /* 0x0007e2000c101124 */
[----:B------:R-:W-:Y:S05]  /*1740*/  BRA `(.L_x_4050) ;  /* 0x0000000400987947 */ /* 0x000fea0003800000 */
.L_x_4058:
        /* <DEDUP_REMOVED lines=18> */
.L_x_4067:
[----:B------:R2:W-:Y:S01]  /*1870*/  STG.E.U8 desc[UR36][R2.64], R0 ;  /* 0x0000000002007986 */ /* 0x0005e2000c101124 */
[----:B------:R-:W-:Y:S05]  /*1880*/  BRA `(.L_x_4050) ;  /* 0x0000000400487947 */ /* 0x000fea0003800000 */
.L_x_4066:
[----:B------:R-:W-:-:S04]  /*1890*/  PRMT R4, R17, 0x8880, RZ ;  /* 0x0000888011047816 */ /* 0x000fc800000000ff */
[----:B------:R-:W-:-:S05]  /*18a0*/  SHF.R.S32.HI R5, RZ, 0x1f, R4 ;  /* 0x0000001fff057819 */ /* 0x000fca0000011404 */
[----:B------:R1:W-:Y:S01]  /*18b0*/  STG.E.64 desc[UR36][R2.64], R4 ;  /* 0x0000000402007986 */ /* 0x0003e2000c101b24 */
[----:B------:R-:W-:Y:S05]  /*18c0*/  BRA `(.L_x_4050) ;  /* 0x0000000400387947 */ /* 0x000fea0003800000 */
.L_x_4065:
[----:B------:R-:W-:-:S05]  /*18d0*/  PRMT R5, R17, 0x8880, RZ ;  /* 0x0000888011057816 */ /* 0x000fca00000000ff */
[----:B------:R0:W-:Y:S01]  /*18e0*/  STG.E desc[UR36][R2.64], R5 ;  /* 0x0000000502007986 */ /* 0x0001e2000c101924 */
[----:B------:R-:W-:Y:S05]  /*18f0*/  BRA `(.L_x_4050) ;  /* 0x00000004002c7947 */ /* 0x000fea0003800000 */
.L_x_4057:
        /* <DEDUP_REMOVED lines=10> */
.L_x_4069:
[----:B------:R-:W-:Y:S02]  /*19a0*/  PRMT R4, R17, 0x8880, RZ ;  /* 0x0000888011047816 */ /* 0x000fe400000000ff */
[----:B------:R-:W-:Y:S02]  /*19b0*/  CS2R R6, SRZ ;  /* 0x0000000000067805 */ /* 0x000fe4000001ff00 */
[----:B------:R-:W-:-:S06]  /*19c0*/  PRMT R4, R4, 0x7710, RZ ;  /* 0x0000771004047816 */ /* 0x000fcc00000000ff */
[----:B------:R-:W0:Y:S02]  /*19d0*/  I2F.F64.S16 R4, R4 ;  /* 0x0000000400047312 */ /* 0x000e240000101c00 */
[----:B0-----:R0:W-:Y:S01]  /*19e0*/  STG.E.128 desc[UR36][R2.64], R4 ;  /* 0x0000000402007986 */ /* 0x0011e2000c101d24 */
[----:B------:R-:W-:Y:S05]  /*19f0*/  BRA `(.L_x_4050) ;  /* 0x0000000000ec7947 */ /* 0x000fea0003800000 */
.L_x_4068:
[----:B------:R-:W-:-:S09]  /*1a00*/  UISETP.NE.AND UP0, UPT, UR4, 0xf, UPT ;  /* 0x0000000f0400788c */ /* 0x000fd2000bf05270 */
[----:B------:R-:W-:Y:S05]  /*1a10*/  BRA.U !UP0, `(.L_x_4070) ;  /* 0x0000000108d87547 */ /* 0x000fea000b800000 */
[----:B------:R-:W-:-:S09]  /*1a20*/  UISETP.NE.AND UP0, UPT, UR4, 0x17, UPT ;  /* 0x000000170400788c */ /* 0x000fd2000bf05270 */
[----:B------:R-:W-:Y:S05]  /*1a30*/  BRA.U !UP0, `(.L_x_4071) ;  /* 0x0000000108887547 */ /* 0x000fea000b800000 */
[----:B------:R-:W-:-:S09]  /*1a40*/  UISETP.NE.AND UP0, UPT, UR4, 0x18, UPT ;  /* 0x000000180400788c */ /* 0x000fd2000bf05270 */
[----:B------:R-:W-:Y:S05]  /*1a50*/  BRA.U !UP0, `(.L_x_4072) ;  /* 0x0000000108447547 */ /* 0x000fea000b800000 */
.L_x_4049:
        /* <DEDUP_REMOVED lines=16> */
.L_x_4073:
[----:B------:R-:W-:Y:S05]  /*1b60*/  BRA `(.L_x_4050) ;  /* 0x0000000000907947 */ /* 0x000fea0003800000 */
.L_x_4072:
[----:B------:R-:W0:Y:S01]  /*1b70*/  I2F.S8 R4, R17 ;  /* 0x0000001100047306 */ /* 0x000e220000001400 */
[----:B------:R-:W-:Y:S01]  /*1b80*/  IMAD.MOV.U32 R0, RZ, RZ, 0x7f ;  /* 0x0000007fff007424 */ /* 0x000fe200078e00ff */
[----:B0-----:R-:W-:Y:S02]  /*1b90*/  LOP3.LUT R5, R4, 0x7fffffff, RZ, 0xc0, !PT ;  /* 0x7fffffff04057812 */ /* 0x001fe400078ec0ff */
        /* <DEDUP_REMOVED lines=9> */
.L_x_4074:
[----:B------:R-:W-:-:S05]  /*1c30*/  LOP3.LUT R5, R0, 0x80, R9, 0xf8, !PT ;  /* 0x0000008000057812 */ /* 0x000fca00078ef809 */
[----:B------:R0:W-:Y:S01]  /*1c40*/  STG.E.U8 desc[UR36][R2.64], R5 ;  /* 0x0000000502007986 */ /* 0x0001e2000c101124 */
[----:B------:R-:W-:Y:S05]  /*1c50*/  BRA `(.L_x_4050) ;  /* 0x0000000000547947 */ /* 0x000fea0003800000 */
.L_x_4071:
[----:B------:R-:W0:Y:S02]  /*1c60*/  I2F.S8 R4, R17 ;  /* 0x0000001100047306 */ /* 0x000e240000001400 */
[----:B0-----:R-:W-:-:S04]  /*1c70*/  LOP3.LUT R5, R4, 0x7fffffff, RZ, 0xc0, !PT ;  /* 0x7fffffff04057812 */ /* 0x001fc800078ec0ff */
        /* <DEDUP_REMOVED lines=9> */
.L_x_4075:
[----:B------:R-:W-:Y:S01]  /*1d10*/  IMAD.MOV.U32 R0, RZ, RZ, 0x7f ;  /* 0x0000007fff007424 */ /* 0x000fe200078e00ff */
[----:B------:R-:W-:-:S04]  /*1d20*/  ISETP.GT.U32.AND P0, PT, R5, 0x7f800000, PT ;  /* 0x7f8000000500780c */ /* 0x000fc80003f04070 */
[----:B------:R-:W-:-:S09]  /*1d30*/  SEL R0, R0, 0x7c, P0 ;  /* 0x0000007c00007807 */ /* 0x000fd20000000000 */
.L_x_4076:
[----:B------:R-:W-:-:S04]  /*1d40*/  SHF.R.U32.HI R5, RZ, 0x18, R4 ;  /* 0x00000018ff057819 */ /* 0x000fc80000011604 */
[----:B------:R-:W-:-:S05]  /*1d50*/  LOP3.LUT R5, R0, 0x80, R5, 0xf8, !PT ;  /* 0x0000008000057812 */ /* 0x000fca00078ef805 */
[----:B------:R0:W-:Y:S01]  /*1d60*/  STG.E.U8 desc[UR36][R2.64], R5 ;  /* 0x0000000502007986 */ /* 0x0001e2000c101124 */
[----:B------:R-:W-:Y:S05]  /*1d70*/  BRA `(.L_x_4050) ;  /* 0x00000000000c7947 */ /* 0x000fea0003800000 */
.L_x_4070:
[----:B------:R-:W0:Y:S02]  /*1d80*/  I2F.S8 R0, R17 ;  /* 0x0000001100007306 */ /* 0x000e240000001400 */
[----:B0-----:R-:W-:-:S05]  /*1d90*/  F2FP.BF16.F32.PACK_AB R0, RZ, R0 ;  /* 0x00000000ff00723e */ /* 0x001fca00000010ff */
[----:B------:R0:W-:Y:S02]  /*1da0*/  STG.E.U16 desc[UR36][R2.64], R0 ;  /* 0x0000000002007986 */ /* 0x0001e4000c101524 */
.L_x_4050:
        /* <DEDUP_REMOVED lines=22> */
.L_x_4080:
[----:B------:R3:W-:Y:S01]  /*1f10*/  STG.E.U8 desc[UR36][R2.64], R17 ;  /* 0x0000001102007986 */ /* 0x0007e2000c101124 */
[----:B------:R-:W-:Y:S05]  /*1f20*/  BRA `(.L_x_4082) ;  /* 0x0000000c00407947 */ /* 0x000fea0003800000 */
.L_x_4079:
        /* <DEDUP_REMOVED lines=10> */
.L_x_4084:
[----:B------:R-:W-:-:S05]  /*1fd0*/  PRMT R5, R17, 0x8880, RZ ;  /* 0x0000888011057816 */ /* 0x000fca00000000ff */
[----:B------:R1:W-:Y:S01]  /*1fe0*/  STG.E desc[UR36][R2.64], R5 ;  /* 0x0000000502007986 */ /* 0x0003e2000c101924 */
[----:B------:R-:W-:Y:S05]  /*1ff0*/  BRA `(.L_x_4082) ;  /* 0x0000000c000c7947 */ /* 0x000fea0003800000 */
.L_x_4083:
[----:B------:R-:W-:-:S04]  /*2000*/  PRMT R5, R17, 0x8880, RZ ;  /* 0x0000888011057816 */ /* 0x000fc800000000ff */
[----:B------:R-:W-:-:S05]  /*2010*/  PRMT R5, R5, 0x7710, RZ ;  /* 0x0000771005057816 */ /* 0x000fca00000000ff */
[----:B------:R2:W-:Y:S01]  /*2020*/  STG.E.U16 desc[UR36][R2.64], R5 ;  /* 0x0000000502007986 */ /* 0x0005e2000c101524 */
[----:B------:R-:W-:Y:S05]  /*2030*/  BRA `(.L_x_4082) ;  /* 0x0000000800fc7947 */ /* 0x000fea0003800000 */
.L_x_4078:
        /* <DEDUP_REMOVED lines=9> */
.L_x_4086:
[----:B------:R-:W0:Y:S02]  /*20d0*/  I2F.S8 R0, R17 ;  /* 0x0000001100007306 */ /* 0x000e240000001400 */
[----:B0-----:R-:W-:-:S05]  /*20e0*/  F2FP.F16.F32.PACK_AB R0, RZ, R0 ;  /* 0x00000000ff00723e */ /* 0x001fca00000000ff */
[----:B------:R0:W-:Y:S01]  /*20f0*/  STG.E.U16 desc[UR36][R2.64], R0 ;  /* 0x0000000002007986 */ /* 0x0001e2000c101524 */
[----:B------:R-:W-:Y:S05]  /*2100*/  BRA `(.L_x_4082) ;  /* 0x0000000800c87947 */ /* 0x000fea0003800000 */
.L_x_4085:
        /* <DEDUP_REMOVED lines=10> */
.L_x_4088:
[----:B------:R-:W0:Y:S02]  /*21b0*/  I2F.S8 R0, R17 ;  /* 0x0000001100007306 */ /* 0x000e240000001400 */
[----:B0-----:R-:W-:-:S04]  /*21c0*/  F2FP.F16.F32.PACK_AB R0, RZ, R0 ;  /* 0x00000000ff00723e */ /* 0x001fc800000000ff */
[----:B------:R-:W-:-:S05]  /*21d0*/  PRMT R0, R0, 0x5410, RZ ;  /* 0x0000541000007816 */ /* 0x000fca00000000ff */
[----:B------:R0:W-:Y:S01]  /*21e0*/  STG.E desc[UR36][R2.64], R0 ;  /* 0x0000000002007986 */ /* 0x0001e2000c101924 */
[----:B------:R-:W-:Y:S05]  /*21f0*/  BRA `(.L_x_4082) ;  /* 0x00000008008c7947 */ /* 0x000fea0003800000 */
.L_x_4087:
[----:B------:R-:W-:-:S04]  /*2200*/  PRMT R4, R17, 0x8880, RZ ;  /* 0x0000888011047816 */ /* 0x000fc800000000ff */
[----:B------:R-:W-:-:S06]  /*2210*/  PRMT R4, R4, 0x7710, RZ ;  /* 0x0000771004047816 */ /* 0x000fcc00000000ff */
[----:B------:R-:W0:Y:S02]  /*2220*/  I2F.F64.S16 R4, R4 ;  /* 0x0000000400047312 */ /* 0x000e240000101c00 */
[----:B0-----:R5:W-:Y:S01]  /*2230*/  STG.E.64 desc[UR36][R2.64], R4 ;  /* 0x0000000402007986 */ /* 0x001be2000c101b24 */
[----:B------:R-:W-:Y:S05]  /*2240*/  BRA `(.L_x_4082) ;  /* 0x0000000800787947 */ /* 0x000fea0003800000 */
.L_x_4077:
        /* <DEDUP_REMOVED lines=14> */
.L_x_4092:
        /* <DEDUP_REMOVED lines=17> */
.L_x_4094:
[----:B------:R-:W-:-:S04]  /*2440*/  SHF.R.U32.HI R5, RZ, 0x18, R4 ;  /* 0x00000018ff057819 */ /* 0x000fc80000011604 */
[----:B------:R-:W-:-:S07]  /*2450*/  LOP3.LUT R0, R0, 0x80, R5, 0xf8, !PT ;  /* 0x0000008000007812 */ /* 0x000fce00078ef805 */
.L_x_4093:
[----:B------:R0:W-:Y:S01]  /*2460*/  STG.E.U8 desc[UR36][R2.64], R0 ;  /* 0x0000000002007986 */ /* 0x0001e2000c101124 */
[----:B------:R-:W-:Y:S05]  /*2470*/  BRA `(.L_x_4082) ;  /* 0x0000000400ec7947 */ /* 0x000fea0003800000 */
.L_x_4091:
        /* <DEDUP_REMOVED lines=17> */
.L_x_4096:
[----:B------:R-:W-:-:S04]  /*2590*/  SHF.R.U32.HI R5, RZ, 0x18, R4 ;  /* 0x00000018ff057819 */ /* 0x000fc80000011604 */
[----:B------:R-:W-:-:S07]  /*25a0*/  LOP3.LUT R0, R0, 0x80, R5, 0xf8, !PT ;  /* 0x0000008000007812 */ /* 0x000fce00078ef805 */
.L_x_4095:
[----:B------:R0:W-:Y:S01]  /*25b0*/  STG.E.U8 desc[UR36][R2.64], R0 ;  /* 0x0000000002007986 */ /* 0x0001e2000c101124 */
[----:B------:R-:W-:Y:S05]  /*25c0*/  BRA `(.L_x_4082) ;  /* 0x0000000400987947 */ /* 0x000fea0003800000 */
.L_x_4090:
        /* <DEDUP_REMOVED lines=18> */
.L_x_4099:
[----:B------:R0:W-:Y:S01]  /*26f0*/  STG.E.U8 desc[UR36][R2.64], R0 ;  /* 0x0000000002007986 */ /* 0x0001e2000c101124 */
[----:B------:R-:W-:Y:S05]  /*2700*/  BRA `(.L_x_4082) ;  /* 0x0000000400487947 */ /* 0x000fea0003800000 */
.L_x_4098:
[----:B------:R-:W-:-:S04]  /*2710*/  PRMT R4, R17, 0x8880, RZ ;  /* 0x0000888011047816 */ /* 0x000fc800000000ff */
[----:B------:R-:W-:-:S05]  /*2720*/  SHF.R.S32.HI R5, RZ, 0x1f, R4 ;  /* 0x0000001fff057819 */ /* 0x000fca0000011404 */
[----:B------:R0:W-:Y:S01]  /*2730*/  STG.E.64 desc[UR36][R2.64], R4 ;  /* 0x0000000402007986 */ /* 0x0001e2000c101b24 */
[----:B------:R-:W-:Y:S05]  /*2740*/  BRA `(.L_x_4082) ;  /* 0x0000000400387947 */ /* 0x000fea0003800000 */
.L_x_4097:
[----:B------:R-:W-:-:S05]  /*2750*/  PRMT R5, R17, 0x8880, RZ ;  /* 0x0000888011057816 */ /* 0x000fca00000000ff */
[----:B------:R0:W-:Y:S01]  /*2760*/  STG.E desc[UR36][R2.64], R5 ;  /* 0x0000000502007986 */ /* 0x0001e2000c101924 */
[----:B------:R-:W-:Y:S05]  /*2770*/  BRA `(.L_x_4082) ;  /* 0x00000004002c7947 */ /* 0x000fea0003800000 */
.L_x_4089:
        /* <DEDUP_REMOVED lines=10> */
.L_x_4101:
[----:B------:R-:W-:Y:S02]  /*2820*/  PRMT R4, R17, 0x8880, RZ ;  /* 0x0000888011047816 */ /* 0x000fe400000000ff */
[----:B------:R-:W-:Y:S02]  /*2830*/  CS2R R6, SRZ ;  /* 0x0000000000067805 */ /* 0x000fe4000001ff00 */
[----:B------:R-:W-:-:S06]  /*2840*/  PRMT R4, R4, 0x7710, RZ ;  /* 0x0000771004047816 */ /* 0x000fcc00000000ff */
[----:B------:R-:W0:Y:S02]  /*2850*/  I2F.F64.S16 R4, R4 ;  /* 0x0000000400047312 */ /* 0x000e240000101c00 */
[----:B0-----:R0:W-:Y:S01]  /*2860*/  STG.E.128 desc[UR36][R2.64], R4 ;  /* 0x0000000402007986 */ /* 0x0011e2000c101d24 */
[----:B------:R-:W-:Y:S05]  /*2870*/  BRA `(.L_x_4082) ;  /* 0x0000000000ec7947 */ /* 0x000fea0003800000 */
.L_x_4100:
[----:B------:R-:W-:-:S09]  /*2880*/  UISETP.NE.AND UP0, UPT, UR4, 0xf, UPT ;  /* 0x0000000f0400788c */ /* 0x000fd2000bf05270 */
[----:B------:R-:W-:Y:S05]  /*2890*/  BRA.U !UP0, `(.L_x_4102) ;  /* 0x0000000108d87547 */ /* 0x000fea000b800000 */
[----:B------:R-:W-:-:S09]  /*28a0*/  UISETP.NE.AND UP0, UPT, UR4, 0x17, UPT ;  /* 0x000000170400788c */ /* 0x000fd2000bf05270 */
[----:B------:R-:W-:Y:S05]  /*28b0*/  BRA.U !UP0, `(.L_x_4103) ;  /* 0x0000000108887547 */ /* 0x000fea000b800000 */
[----:B------:R-:W-:-:S09]  /*28c0*/  UISETP.NE.AND UP0, UPT, UR4, 0x18, UPT ;  /* 0x000000180400788c */ /* 0x000fd2000bf05270 */
[----:B------:R-:W-:Y:S05]  /*28d0*/  BRA.U !UP0, `(.L_x_4104) ;  /* 0x0000000108447547 */ /* 0x000fea000b800000 */
.L_x_4081:
        /* <DEDUP_REMOVED lines=16> */
.L_x_4105:
[----:B------:R-:W-:Y:S05]  /*29e0*/  BRA `(.L_x_4082) ;  /* 0x0000000000907947 */ /* 0x000fea0003800000 */
.L_x_4104:
        /* <DEDUP_REMOVED lines=12> */
.L_x_4106:
[----:B------:R-:W-:-:S05]  /*2ab0*/  LOP3.LUT R5, R0, 0x80, R9, 0xf8, !PT ;  /* 0x0000008000057812 */ /* 0x000fca00078ef809 */
[----:B------:R0:W-:Y:S01]  /*2ac0*/  STG.E.U8 desc[UR36][R2.64], R5 ;  /* 0x0000000502007986 */ /* 0x0001e2000c101124 */
[----:B------:R-:W-:Y:S05]  /*2ad0*/  BRA `(.L_x_4082) ;  /* 0x0000000000547947 */ /* 0x000fea0003800000 */
.L_x_4103:
        /* <DEDUP_REMOVED lines=11> */
.L_x_4107:
[----:B------:R-:W-:Y:S01]  /*2b90*/  IMAD.MOV.U32 R0, RZ, RZ, 0x7f ;  /* 0x0000007fff007424 */ /* 0x000fe200078e00ff */
[----:B------:R-:W-:-:S04]  /*2ba0*/  ISETP.GT.U32.AND P0, PT, R5, 0x7f800000, PT ;  /* 0x7f8000000500780c */ /* 0x000fc80003f04070 */
[----:B------:R-:W-:-:S09]  /*2bb0*/  SEL R0, R0, 0x7c, P0 ;  /* 0x0000007c00007807 */ /* 0x000fd20000000000 */
.L_x_4108:
[----:B------:R-:W-:-:S04]  /*2bc0*/  SHF.R.U32.HI R5, RZ, 0x18, R4 ;  /* 0x00000018ff057819 */ /* 0x000fc80000011604 */
[----:B------:R-:W-:-:S05]  /*2bd0*/  LOP3.LUT R5, R0, 0x80, R5, 0xf8, !PT ;  /* 0x0000008000057812 */ /* 0x000fca00078ef805 */
[----:B------:R0:W-:Y:S01]  /*2be0*/  STG.E.U8 desc[UR36][R2.64], R5 ;  /* 0x0000000502007986 */ /* 0x0001e2000c101124 */
[----:B------:R-:W-:Y:S05]  /*2bf0*/  BRA `(.L_x_4082) ;  /* 0x00000000000c7947 */ /* 0x000fea0003800000 */
.L_x_4102:
[----:B------:R-:W0:Y:S02]  /*2c00*/  I2F.S8 R0, R17 ;  /* 0x0000001100007306 */ /* 0x000e240000001400 */
[----:B0-----:R-:W-:-:S05]  /*2c10*/  F2FP.BF16.F32.PACK_AB R0, RZ, R0 ;  /* 0x00000000ff00723e */ /* 0x001fca00000010ff */
[----:B------:R0:W-:Y:S02]  /*2c20*/  STG.E.U16 desc[UR36][R2.64], R0 ;  /* 0x0000000002007986 */ /* 0x0001e4000c101524 */
.L_x_4082:
[----:B------:R-:W-:-:S07]  /*2c30*/  VIADD R19, R19, 0x80 ;  /* 0x0000008013137836 */ /* 0x000fce0000000000 */
.L_x_4044:
[----:B------:R-:W-:Y:S05]  /*2c40*/  BSYNC.RECONVERGENT B6 ;  /* 0x0000000000067941 */ /* 0x000fea0003800200 */
.L_x_4043:
        /* <DEDUP_REMOVED lines=19> */
[----:B------:R-:W-:Y:S01]  /*2d80*/  STG.E.U8 desc[UR36][R2.64], R17 ;  /* 0x0000001102007986 */ /* 0x000fe2000c101124 */
[----:B------:R-:W-:Y:S05]  /*2d90*/  EXIT ;  /* 0x000000000000794d */ /* 0x000fea0003800000 */
.L_x_4112:
[----:B------:R-:W-:Y:S01]  /*2da0*/  STG.E.U8 desc[UR36][R2.64], R17 ;  /* 0x0000001102007986 */ /* 0x000fe2000c101124 */
[----:B------:R-:W-:Y:S05]  /*2db0*/  EXIT ;  /* 0x000000000000794d */ /* 0x000fea0003800000 */
.L_x_4111:
        /* <DEDUP_REMOVED lines=8> */
[----:B------:R-:W-:Y:S01]  /*2e40*/  STG.E.64 desc[UR36][R2.64], R4 ;  /* 0x0000000402007986 */ /* 0x000fe2000c101b24 */
[----:B------:R-:W-:Y:S05]  /*2e50*/  EXIT ;  /* 0x000000000000794d */ /* 0x000fea0003800000 */
.L_x_4115:
[----:B------:R-:W-:-:S05]  /*2e60*/  PRMT R5, R17, 0x8880, RZ ;  /* 0x0000888011057816 */ /* 0x000fca00000000ff */
[----:B------:R-:W-:Y:S01]  /*2e70*/  STG.E desc[UR36][R2.64], R5 ;  /* 0x0000000502007986 */ /* 0x000fe2000c101924 */
[----:B------:R-:W-:Y:S05]  /*2e80*/  EXIT ;  /* 0x000000000000794d */ /* 0x000fea0003800000 */
.L_x_4114:
[----:B------:R-:W-:-:S04]  /*2e90*/  PRMT R5, R17, 0x8880, RZ ;  /* 0x0000888011057816 */ /* 0x000fc800000000ff */
[----:B------:R-:W-:-:S05]  /*2ea0*/  PRMT R5, R5, 0x7710, RZ ;  /* 0x0000771005057816 */ /* 0x000fca00000000ff */
[----:B------:R-:W-:Y:S01]  /*2eb0*/  STG.E.U16 desc[UR36][R2.64], R5 ;  /* 0x0000000502007986 */ /* 0x000fe2000c101524 */
[----:B------:R-:W-:Y:S05]  /*2ec0*/  EXIT ;  /* 0x000000000000794d */ /* 0x000fea0003800000 */
.L_x_4110:
[----:B------:R-:W-:-:S09]  /*2ed0*/  UISETP.GT.AND UP0, UPT, UR4, 0x6, UPT ;  /* 0x000000060400788c */ /* 0x000fd2000bf04270 */
[----:B------:R-:W-:Y:S05]  /*2ee0*/  BRA.U UP0, `(.L_x_4116) ;  /* 0x00000001002c7547 */ /* 0x000fea000b800000 */
[----:B------:R-:W-:-:S09]  /*2ef0*/  UISETP.NE.AND UP0, UPT, UR4, 0x5, UPT ;  /* 0x000000050400788c */ /* 0x000fd2000bf05270 */
[----:B------:R-:W-:Y:S05]  /*2f00*/  BRA.U !UP0, `(.L_x_4117) ;  /* 0x0000000108147547 */ /* 0x000fea000b800000 */
[----:B------:R-:W-:-:S09]  /*2f10*/  UISETP.NE.AND UP0, UPT, UR4, 0x6, UPT ;  /* 0x000000060400788c */ /* 0x000fd2000bf05270 */
[----:B------:R-:W-:Y:S05]  /*2f20*/  BRA.U UP0, `(.L_x_4113) ;  /* 0x0000000900107547 */ /* 0x000fea000b800000 */
[----:B------:R-:W0:Y:S02]  /*2f30*/  I2F.S8 R17, R17 ;  /* 0x0000001100117306 */ /* 0x000e240000001400 */
[----:B0-----:R-:W-:Y:S01]  /*2f40*/  STG.E desc[UR36][R2.64], R17 ;  /* 0x0000001102007986 */ /* 0x001fe2000c101924 */
[----:B------:R-:W-:Y:S05]  /*2f50*/  EXIT ;  /* 0x000000000000794d */ /* 0x000fea0003800000 */
.L_x_4117:
[----:B------:R-:W0:Y:S02]  /*2f60*/  I2F.S8 R17, R17 ;  /* 0x0000001100117306 */ /* 0x000e240000001400 */
[----:B0-----:R-:W-:-:S05]  /*2f70*/  F2FP.F16.F32.PACK_AB R0, RZ, R17 ;  /* 0x00000011ff00723e */ /* 0x001fca00000000ff */
[----:B------:R-:W-:Y:S01]  /*2f80*/  STG.E.U16 desc[UR36][R2.64], R0 ;  /* 0x0000000002007986 */ /* 0x000fe2000c101524 */
[----:B------:R-:W-:Y:S05]  /*2f90*/  EXIT ;  /* 0x000000000000794d */ /* 0x000fea0003800000 */
.L_x_4116:
        /* <DEDUP_REMOVED lines=8> */
[----:B0-----:R-:W-:Y:S01]  /*3020*/  STG.E.64 desc[UR36][R2.64], R4 ;  /* 0x0000000402007986 */ /* 0x001fe2000c101b24 */
[----:B------:R-:W-:Y:S05]  /*3030*/  EXIT ;  /* 0x000000000000794d */ /* 0x000fea0003800000 */
.L_x_4119:
[----:B------:R-:W0:Y:S02]  /*3040*/  I2F.S8 R17, R17 ;  /* 0x0000001100117306 */ /* 0x000e240000001400 */
[----:B0-----:R-:W-:-:S04]  /*3050*/  F2FP.F16.F32.PACK_AB R0, RZ, R17 ;  /* 0x00000011ff00723e */ /* 0x001fc800000000ff */
[----:B------:R-:W-:-:S05]  /*3060*/  PRMT R0, R0, 0x5410, RZ ;  /* 0x0000541000007816 */ /* 0x000fca00000000ff */
[----:B------:R-:W-:Y:S01]  /*3070*/  STG.E desc[UR36][R2.64], R0 ;  /* 0x0000000002007986 */ /* 0x000fe2000c101924 */
[----:B------:R-:W-:Y:S05]  /*3080*/  EXIT ;  /* 0x000000000000794d */ /* 0x000fea0003800000 */
.L_x_4118:
[----:B------:R-:W-:-:S04]  /*3090*/  PRMT R4, R17, 0x8880, RZ ;  /* 0x0000888011047816 */ /* 0x000fc800000000ff */
[----:B------:R-:W-:-:S06]  /*30a0*/  PRMT R4, R4, 0x7710, RZ ;  /* 0x0000771004047816 */ /* 0x000fcc00000000ff */
[----:B------:R-:W0:Y:S02]  /*30b0*/  I2F.F64.S16 R4, R4 ;  /* 0x0000000400047312 */ /* 0x000e240000101c00 */
[----:B0-----:R-:W-:Y:S01]  /*30c0*/  STG.E.64 desc[UR36][R2.64], R4 ;  /* 0x0000000402007986 */ /* 0x001fe2000c101b24 */
[----:B------:R-:W-:Y:S05]  /*30d0*/  EXIT ;  /* 0x000000000000794d */ /* 0x000fea0003800000 */
.L_x_4109:
        /* <DEDUP_REMOVED lines=12> */
[----:B------:R-:W-:Y:S01]  /*31a0*/  STG.E.U16 desc[UR36][R2.64], R5 ;  /* 0x0000000502007986 */ /* 0x000fe2000c101524 */
[----:B------:R-:W-:Y:S05]  /*31b0*/  EXIT ;  /* 0x000000000000794d */ /* 0x000fea0003800000 */
.L_x_4123:
        /* <DEDUP_REMOVED lines=17> */
.L_x_4125:
[----:B------:R-:W-:-:S04]  /*32d0*/  SHF.R.U32.HI R17, RZ, 0x18, R17 ;  /* 0x00000018ff117819 */ /* 0x000fc80000011611 */
[----:B------:R-:W-:-:S07]  /*32e0*/  LOP3.LUT R0, R0, 0x80, R17, 0xf8, !PT ;  /* 0x0000008000007812 */ /* 0x000fce00078ef811 */
.L_x_4124:
[----:B------:R-:W-:Y:S01]  /*32f0*/  STG.E.U8 desc[UR36][R2.64], R0 ;  /* 0x0000000002007986 */ /* 0x000fe2000c101124 */
[----:B------:R-:W-:Y:S05]  /*3300*/  EXIT ;  /* 0x000000000000794d */ /* 0x000fea0003800000 */
.L_x_4122:
        /* <DEDUP_REMOVED lines=17> */
.L_x_4127:
[----:B------:R-:W-:-:S04]  /*3420*/  SHF.R.U32.HI R17, RZ, 0x18, R17 ;  /* 0x00000018ff117819 */ /* 0x000fc80000011611 */
[----:B------:R-:W-:-:S07]  /*3430*/  LOP3.LUT R0, R0, 0x80, R17, 0xf8, !PT ;  /* 0x0000008000007812 */ /* 0x000fce00078ef811 */
.L_x_4126:
[----:B------:R-:W-:Y:S01]  /*3440*/  STG.E.U8 desc[UR36][R2.64], R0 ;  /* 0x0000000002007986 */ /* 0x000fe2000c101124 */
[----:B------:R-:W-:Y:S05]  /*3450*/  EXIT ;  /* 0x000000000000794d */ /* 0x000fea0003800000 */
.L_x_4121:
        /* <DEDUP_REMOVED lines=18> */
.L_x_4130:
[----:B------:R-:W-:Y:S01]  /*3580*/  STG.E.U8 desc[UR36][R2.64], R0 ;  /* 0x0000000002007986 */ /* 0x000fe2000c101124 */
[----:B------:R-:W-:Y:S05]  /*3590*/  EXIT ;  /* 0x000000000000794d */ /* 0x000fea0003800000 */
.L_x_4129:
[----:B------:R-:W-:-:S04]  /*35a0*/  PRMT R4, R17, 0x8880, RZ ;  /* 0x0000888011047816 */ /* 0x000fc800000000ff */
[----:B------:R-:W-:-:S05]  /*35b0*/  SHF.R.S32.HI R5, RZ, 0x1f, R4 ;  /* 0x0000001fff057819 */ /* 0x000fca0000011404 */
[----:B------:R-:W-:Y:S01]  /*35c0*/  STG.E.64 desc[UR36][R2.64], R4 ;  /* 0x0000000402007986 */ /* 0x000fe2000c101b24 */
[----:B------:R-:W-:Y:S05]  /*35d0*/  EXIT ;  /* 0x000000000000794d */ /* 0x000fea0003800000 */
.L_x_4128:
[----:B------:R-:W-:-:S05]  /*35e0*/  PRMT R5, R17, 0x8880, RZ ;  /* 0x0000888011057816 */ /* 0x000fca00000000ff */
[----:B------:R-:W-:Y:S01]  /*35f0*/  STG.E desc[UR36][R2.64], R5 ;  /* 0x0000000502007986 */ /* 0x000fe2000c101924 */
[----:B------:R-:W-:Y:S05]  /*3600*/  EXIT ;  /* 0x000000000000794d */ /* 0x000fea0003800000 */
.L_x_4120:
        /* <DEDUP_REMOVED lines=10> */
.L_x_4132:
[----:B------:R-:W-:Y:S02]  /*36b0*/  PRMT R4, R17, 0x8880, RZ ;  /* 0x0000888011047816 */ /* 0x000fe400000000ff */
[----:B------:R-:W-:Y:S02]  /*36c0*/  CS2R R6, SRZ ;  /* 0x0000000000067805 */ /* 0x000fe4000001ff00 */
[----:B------:R-:W-:-:S06]  /*36d0*/  PRMT R4, R4, 0x7710, RZ ;  /* 0x0000771004047816 */ /* 0x000fcc00000000ff */
[----:B------:R-:W0:Y:S02]  /*36e0*/  I2F.F64.S16 R4, R4 ;  /* 0x0000000400047312 */ /* 0x000e240000101c00 */
[----:B0-----:R-:W-:Y:S01]  /*36f0*/  STG.E.128 desc[UR36][R2.64], R4 ;  /* 0x0000000402007986 */ /* 0x001fe2000c101d24 */
[----:B------:R-:W-:Y:S05]  /*3700*/  EXIT ;  /* 0x000000000000794d */ /* 0x000fea0003800000 */
.L_x_4131:
[----:B------:R-:W-:-:S09]  /*3710*/  UISETP.NE.AND UP0, UPT, UR4, 0xf, UPT ;  /* 0x0000000f0400788c */ /* 0x000fd2000bf05270 */
[----:B------:R-:W-:Y:S05]  /*3720*/  BRA.U !UP0, `(.L_x_4133) ;  /* 0x0000000108d87547 */ /* 0x000fea000b800000 */
[----:B------:R-:W-:-:S09]  /*3730*/  UISETP.NE.AND UP0, UPT, UR4, 0x17, UPT ;  /* 0x000000170400788c */ /* 0x000fd2000bf05270 */
[----:B------:R-:W-:Y:S05]  /*3740*/  BRA.U !UP0, `(.L_x_4134) ;  /* 0x0000000108887547 */ /* 0x000fea000b800000 */
[----:B------:R-:W-:-:S09]  /*3750*/  UISETP.NE.AND UP0, UPT, UR4, 0x18, UPT ;  /* 0x000000180400788c */ /* 0x000fd2000bf05270 */
[----:B------:R-:W-:Y:S05]  /*3760*/  BRA.U !UP0, `(.L_x_4135) ;  /* 0x0000000108447547 */ /* 0x000fea000b800000 */
.L_x_4113:
        /* <DEDUP_REMOVED lines=16> */
.L_x_4136:
[----:B------:R-:W-:Y:S05]  /*3870*/  EXIT ;  /* 0x000000000000794d */ /* 0x000fea0003800000 */
.L_x_4135:
        /* <DEDUP_REMOVED lines=12> */
.L_x_4137:
[----:B------:R-:W-:-:S05]  /*3940*/  LOP3.LUT R5, R0, 0x80, R5, 0xf8, !PT ;  /* 0x0000008000057812 */ /* 0x000fca00078ef805 */
[----:B------:R-:W-:Y:S01]  /*3950*/  STG.E.U8 desc[UR36][R2.64], R5 ;  /* 0x0000000502007986 */ /* 0x000fe2000c101124 */
[----:B------:R-:W-:Y:S05]  /*3960*/  EXIT ;  /* 0x000000000000794d */ /* 0x000fea0003800000 */
.L_x_4134:
        /* <DEDUP_REMOVED lines=11> */
.L_x_4138:
[----:B------:R-:W-:Y:S01]  /*3a20*/  IMAD.MOV.U32 R0, RZ, RZ, 0x7f ;  /* 0x0000007fff007424 */ /* 0x000fe200078e00ff */
[----:B------:R-:W-:-:S04]  /*3a30*/  ISETP.GT.U32.AND P0, PT, R4, 0x7f800000, PT ;  /* 0x7f8000000400780c */ /* 0x000fc80003f04070 */
[----:B------:R-:W-:-:S09]  /*3a40*/  SEL R0, R0, 0x7c, P0 ;  /* 0x0000007c00007807 */ /* 0x000fd20000000000 */
.L_x_4139:
[----:B------:R-:W-:-:S04]  /*3a50*/  SHF.R.U32.HI R5, RZ, 0x18, R17 ;  /* 0x00000018ff057819 */ /* 0x000fc80000011611 */
[----:B------:R-:W-:-:S05]  /*3a60*/  LOP3.LUT R5, R0, 0x80, R5, 0xf8, !PT ;  /* 0x0000008000057812 */ /* 0x000fca00078ef805 */
[----:B------:R-:W-:Y:S01]  /*3a70*/  STG.E.U8 desc[UR36][R2.64], R5 ;  /* 0x0000000502007986 */ /* 0x000fe2000c101124 */
[----:B------:R-:W-:Y:S05]  /*3a80*/  EXIT ;  /* 0x000000000000794d */ /* 0x000fea0003800000 */
.L_x_4133:
[----:B------:R-:W0:Y:S02]  /*3a90*/  I2F.S8 R17, R17 ;  /* 0x0000001100117306 */ /* 0x000e240000001400 */
[----:B0-----:R-:W-:-:S05]  /*3aa0*/  F2FP.BF16.F32.PACK_AB R0, RZ, R17 ;  /* 0x00000011ff00723e */ /* 0x001fca00000010ff */
[----:B------:R-:W-:Y:S01]  /*3ab0*/  STG.E.U16 desc[UR36][R2.64], R0 ;  /* 0x0000000002007986 */ /* 0x000fe2000c101524 */
[----:B------:R-:W-:Y:S05]  /*3ac0*/  EXIT ;  /* 0x000000000000794d */ /* 0x000fea0003800000 */
.L_x_4140:
        /* <DEDUP_REMOVED lines=11> */
.L_x_7338:


//--------------------- .text._ZN2at6native18elementwise_kernelILi128ELi4EZNS0_22gpu_kernel_impl_nocastINS0_11FillFunctorIbEEEEvRNS_18TensorIteratorBaseERKT_EUliE_EEviT1_ --------------------------
	.section	.text._ZN2at6native18elementwise_kernelILi128ELi4EZNS0_22gpu_kernel_impl_nocastINS0_11FillFunctorIbEEEEvRNS_18TensorIteratorBaseERKT_EUliE_EEviT1_,"ax",@progbits
	.align	128
        .global         _ZN2at6native18elementwise_kernelILi128ELi4EZNS0_22gpu_kernel_impl_nocastINS0_11FillFunctorIbEEEEvRNS_18TensorIteratorBaseERKT_EUliE_EEviT1_
        .type           _ZN2at6native18elementwise_kernelILi128ELi4EZNS0_22gpu_kernel_impl_nocastINS0_11FillFunctorIbEEEEvRNS_18TensorIteratorBaseERKT_EUliE_EEviT1_,@function
        .size           _ZN2at6native18elementwise_kernelILi128ELi4EZNS0_22gpu_kernel_impl_nocastINS0_11FillFunctorIbEEEEvRNS_18TensorIteratorBaseERKT_EUliE_EEviT1_,(.L_x_7339 - _ZN2at6native18elementwise_kernelILi128ELi4EZNS0_22gpu_kernel_impl_nocastINS0_11FillFunctorIbEEEEvRNS_18TensorIteratorBaseERKT_EUliE_EEviT1_)
        .other          _ZN2at6native18elementwise_kernelILi128ELi4EZNS0_22gpu_kernel_impl_nocastINS0_11FillFunctorIbEEEEvRNS_18TensorIteratorBaseERKT_EUliE_EEviT1_,@"STO_CUDA_ENTRY STV_DEFAULT"
_ZN2at6native18elementwise_kernelILi128ELi4EZNS0_22gpu_kernel_impl_nocastINS0_11FillFunctorIbEEEEvRNS_18TensorIteratorBaseERKT_EUliE_EEviT1_:
.text._ZN2at6native18elementwise_kernelILi128ELi4EZNS0_22gpu_kernel_impl_nocastINS0_11FillFunctorIbEEEEvRNS_18TensorIteratorBaseERKT_EUliE_EEviT1_:
        /* <DEDUP_REMOVED lines=16> */
.L_x_4141:
        /* <DEDUP_REMOVED lines=282> */
.L_x_4145:
        /* <DEDUP_REMOVED lines=281> */
.L_x_4147:
[----:B------:R-:W0:Y:S01]  /*2430*/  LDCU.64 UR10, c[0x0][0x520] ;  /* 0x0000a400ff0a77ac */ /* 0x000e220008000a00 */
[----:B------:R-:W-:Y:S02]  /*2440*/  IADD3 R3, PT, PT, R3, 0x80, RZ ;  /* 0x0000008003037810 */ /* 0x000fe40007ffe0ff */
[----:B0-----:R-:W-:-:S04]  /*2450*/  IADD3 R4, P0, PT, R2, UR10, RZ ;  /* 0x0000000a02047c10 */ /* 0x001fc8000ff1e0ff */
[----:B------:R-:W-:-:S05]  /*2460*/  IADD3.X R5, PT, PT, RZ, UR11, RZ, P0, !PT ;  /* 0x0000000bff057c10 */ /* 0x000fca00087fe4ff */
[----:B------:R0:W-:Y:S04]  /*2470*/  STG.E.U8 desc[UR6][R4.64], R0 ;  /* 0x0000000004007986 */ /* 0x0001e8000c101106 */
.L_x_4144:
[----:B------:R-:W-:-:S13]  /*2480*/  ISETP.GE.AND P0, PT, R3, UR8, PT ;  /* 0x0000000803007c0c */ /* 0x000fda000bf06270 */
[----:B------:R-:W-:Y:S05]  /*2490*/  @P0 BREAK.RELIABLE B1 ;  /* 0x0000000000010942 */ /* 0x000fea0003800100 */
[----:B------:R-:W-:Y:S05]  /*24a0*/  @P0 BRA `(.L_x_4146) ;  /* 0x00000010005c0947 */ /* 0x000fea0003800000 */
[----:B------:R-:W-:Y:S05]  /*24b0*/  BSYNC.RELIABLE B1 ;  /* 0x0000000000017941 */ /* 0x000fea0003800100 */
.L_x_4143:
        /* <DEDUP_REMOVED lines=273> */
.L_x_4148:
[----:B------:R-:W0:Y:S01]  /*35d0*/  LDCU.64 UR10, c[0x0][0x520] ;  /* 0x0000a400ff0a77ac */ /* 0x000e220008000a00 */
[----:B------:R-:W-:Y:S02]  /*35e0*/  IADD3 R3, PT, PT, R3, 0x80, RZ ;  /* 0x0000008003037810 */ /* 0x000fe40007ffe0ff */
[----:B0-----:R-:W-:-:S04]  /*35f0*/  IADD3 R4, P0, PT, R2, UR10, RZ ;  /* 0x0000000a02047c10 */ /* 0x001fc8000ff1e0ff */
[----:B------:R-:W-:-:S05]  /*3600*/  IADD3.X R5, PT, PT, RZ, UR11, RZ, P0, !PT ;  /* 0x0000000bff057c10 */ /* 0x000fca00087fe4ff */
[----:B----4-:R1:W-:Y:S04]  /*3610*/  STG.E.U8 desc[UR6][R4.64], R0 ;  /* 0x0000000004007986 */ /* 0x0103e8000c101106 */
.L_x_4146:
[----:B------:R-:W-:Y:S05]  /*3620*/  BSYNC.RECONVERGENT B0 ;  /* 0x0000000000007941 */ /* 0x000fea0003800200 */
.L_x_4142:
        /* <DEDUP_REMOVED lines=276> */
.L_x_4149:
[----:B------:R-:W0:Y:S02]  /*4770*/  LDCU.64 UR8, c[0x0][0x520] ;  /* 0x0000a400ff0877ac */ /* 0x000e240008000a00 */
[----:B0-----:R-:W-:-:S04]  /*4780*/  IADD3 R2, P0, PT, R2, UR8, RZ ;  /* 0x0000000802027c10 */ /* 0x001fc8000ff1e0ff */
[----:B------:R-:W-:-:S05]  /*4790*/  IADD3.X R3, PT, PT, RZ, UR9, RZ, P0, !PT ;  /* 0x00000009ff037c10 */ /* 0x000fca00087fe4ff */
[----:B----4-:R-:W-:Y:S01]  /*47a0*/  STG.E.U8 desc[UR6][R2.64], R0 ;  /* 0x0000000002007986 */ /* 0x010fe2000c101106 */
[----:B------:R-:W-:Y:S05]  /*47b0*/  EXIT ;  /* 0x000000000000794d */ /* 0x000fea0003800000 */
.L_x_4150:
        /* <DEDUP_REMOVED lines=12> */
.L_x_7339:


//--------------------- .text._ZN2at6native27unrolled_elementwise_kernelINS0_11FillFunctorIbEESt5arrayIPcLm1EELi4E23TrivialOffsetCalculatorILi0EjES7_ILi1EjENS0_6memory15LoadWithoutCastENSA_16StoreWithoutCastEEEviT_T0_T2_T3_T4_T5_ --------------------------
	.section	.text._ZN2at6native27unrolled_elementwise_kernelINS0_11FillFunctorIbEESt5arrayIPcLm1EELi4E23TrivialOffsetCalculatorILi0EjES7_ILi1EjENS0_6memory15LoadWithoutCastENSA_16StoreWithoutCastEEEviT_T0_T2_T3_T4_T5_,"ax",@progbits
	.align	128
        .global         _ZN2at6native27unrolled_elementwise_kernelINS0_11FillFunctorIbEESt5arrayIPcLm1EELi4E23TrivialOffsetCalculatorILi0EjES7_ILi1EjENS0_6memory15LoadWithoutCastENSA_16StoreWithoutCastEEEviT_T0_T2_T3_T4_T5_
        .type           _ZN2at6native27unrolled_elementwise_kernelINS0_11FillFunctorIbEESt5arrayIPcLm1EELi4E23TrivialOffsetCalculatorILi0EjES7_ILi1EjENS0_6memory15LoadWithoutCastENSA_16StoreWithoutCastEEEviT_T0_T2_T3_T4_T5_,@function
        .size           _ZN2at6native27unrolled_elementwise_kernelINS0_11FillFunctorIbEESt5arrayIPcLm1EELi4E23TrivialOffsetCalculatorILi0EjES7_ILi1EjENS0_6memory15LoadWithoutCastENSA_16StoreWithoutCastEEEviT_T0_T2_T3_T4_T5_,(.L_x_7340 - _ZN2at6native27unrolled_elementwise_kernelINS0_11FillFunctorIbEESt5arrayIPcLm1EELi4E23TrivialOffsetCalculatorILi0EjES7_ILi1EjENS0_6memory15LoadWithoutCastENSA_16StoreWithoutCastEEEviT_T0_T2_T3_T4_T5_)
        .other          _ZN2at6native27unrolled_elementwise_kernelINS0_11FillFunctorIbEESt5arrayIPcLm1EELi4E23TrivialOffsetCalculatorILi0EjES7_ILi1EjENS0_6memory15LoadWithoutCastENSA_16StoreWithoutCastEEEviT_T0_T2_T3_T4_T5_,@"STO_CUDA_ENTRY STV_DEFAULT"
_ZN2at6native27unrolled_elementwise_kernelINS0_11FillFunctorIbEESt5arrayIPcLm1EELi4E23TrivialOffsetCalculatorILi0EjES7_ILi1EjENS0_6memory15LoadWithoutCastENSA_16StoreWithoutCastEEEviT_T0_T2_T3_T4_T5_:
.text._ZN2at6native27unrolled_elementwise_kernelINS0_11FillFunctorIbEESt5arrayIPcLm1EELi4E23TrivialOffsetCalculatorILi0EjES7_ILi1EjENS0_6memory15LoadWithoutCastENSA_16StoreWithoutCastEEEviT_T0_T2_T3_T4_T5_:
        /* <DEDUP_REMOVED lines=30> */
.L_x_4152:
[----:B------:R-:W-:Y:S05]  /*01e0*/  BSYNC.RECONVERGENT B0 ;  /* 0x0000000000007941 */ /* 0x000fea0003800200 */
.L_x_4151:
        /* <DEDUP_REMOVED lines=8> */
.L_x_4153:
        /* <DEDUP_REMOVED lines=9> */
.L_x_7340:


//--------------------- .text._ZN2at6native29vectorized_elementwise_kernelILi2ENS0_11FillFunctorIbEESt5arrayIPcLm1EEEEviT0_T1_ --------------------------
	.section	.text._ZN2at6native29vectorized_elementwise_kernelILi2ENS0_11FillFunctorIbEESt5arrayIPcLm1EEEEviT0_T1_,"ax",@progbits
	.align	128
        .global         _ZN2at6native29vectorized_elementwise_kernelILi2ENS0_11FillFunctorIbEESt5arrayIPcLm1EEEEviT0_T1_
        .type           _ZN2at6native29vectorized_elementwise_kernelILi2ENS0_11FillFunctorIbEESt5arrayIPcLm1EEEEviT0_T1_,@function
        .size           _ZN2at6native29vectorized_elementwise_kernelILi2ENS0_11FillFunctorIbEESt5arrayIPcLm1EEEEviT0_T1_,(.L_x_7341 - _ZN2at6native29vectorized_elementwise_kernelILi2ENS0_11FillFunctorIbEESt5arrayIPcLm1EEEEviT0_T1_)
        .other          _ZN2at6native29vectorized_elementwise_kernelILi2ENS0_11FillFunctorIbEESt5arrayIPcLm1EEEEviT0_T1_,@"STO_CUDA_ENTRY STV_DEFAULT"
_ZN2at6native29vectorized_elementwise_kernelILi2ENS0_11FillFunctorIbEESt5arrayIPcLm1EEEEviT0_T1_:
.text._ZN2at6native29vectorized_elementwise_kernelILi2ENS0_11FillFunctorIbEESt5arrayIPcLm1EEEEviT0_T1_:
        /* <DEDUP_REMOVED lines=36> */
.L_x_4157:
        /* <DEDUP_REMOVED lines=8> */
.L_x_4158:
        /* <DEDUP_REMOVED lines=8> */
.L_x_4159:
        /* <DEDUP_REMOVED lines=8> */
.L_x_4160:
        /* <DEDUP_REMOVED lines=8> */
.L_x_4161:
        /* <DEDUP_REMOVED lines=8> */
.L_x_4162:
        /* <DEDUP_REMOVED lines=8> */
.L_x_4163:
        /* <DEDUP_REMOVED lines=8> */
.L_x_4164:
        /* <DEDUP_REMOVED lines=8> */
.L_x_4165:
        /* <DEDUP_REMOVED lines=8> */
.L_x_4166:
        /* <DEDUP_REMOVED lines=8> */
.L_x_4167:
        /* <DEDUP_REMOVED lines=9> */
.L_x_4168:
[----:B------:R-:W-:Y:S05]  /*07d0*/  BSYNC.RELIABLE B1 ;  /* 0x0000000000017941 */ /* 0x000fea0003800100 */
.L_x_4156:
[----:B------:R-:W-:-:S13]  /*07e0*/  ISETP.GE.U32.AND P0, PT, R2, UR5, PT ;  /* 0x0000000502007c0c */ /* 0x000fda000bf06070 */
[----:B------:R-:W0:Y:S02]  /*07f0*/  @!P0 LDC.64 R6, c[0x0][0x388] ;  /* 0x0000e200ff068b82 */ /* 0x000e240000000a00 */
[C---:B012345:R-:W-:Y:S01]  /*0800*/  @!P0 IADD3 R5, PT, PT, R2.reuse, UR4, RZ ;  /* 0x0000000402058c10 */ /* 0x07ffe2000fffe0ff */
[----:B------:R-:W-:-:S03]  /*0810*/  @!P0 VIADD R2, R2, 0x80 ;  /* 0x0000008002028836 */ /* 0x000fc60000000000 */
[----:B------:R-:W-:-:S05]  /*0820*/  @!P0 IADD3 R4, P1, PT, R5, R6, RZ ;  /* 0x0000000605048210 */ /* 0x000fca0007f3e0ff */
[----:B------:R-:W-:-:S05]  /*0830*/  @!P0 IMAD.X R5, RZ, RZ, R7, P1 ;  /* 0x000000ffff058224 */ /* 0x000fca00008e0607 */
[----:B------:R0:W-:Y:S03]  /*0840*/  @!P0 STG.E.U8 desc[UR8][R4.64], R0 ;  /* 0x0000000004008986 */ /* 0x0001e6000c101108 */
.L_x_4169:
[----:B------:R-:W-:Y:S05]  /*0850*/  BSYNC.RECONVERGENT B0 ;  /* 0x0000000000007941 */ /* 0x000fea0003800200 */
.L_x_4155:
        /* <DEDUP_REMOVED lines=9> */
.L_x_4154:
        /* <DEDUP_REMOVED lines=17> */
.L_x_4170:
        /* <DEDUP_REMOVED lines=16> */
.L_x_7341:


//--------------------- .text._ZN2at6native29vectorized_elementwise_kernelILi4ENS0_11FillFunctorIbEESt5arrayIPcLm1EEEEviT0_T1_ --------------------------
	.section	.text._ZN2at6native29vectorized_elementwise_kernelILi4ENS0_11FillFunctorIbEESt5arrayIPcLm1EEEEviT0_T1_,"ax",@progbits
	.align	128
        .global         _ZN2at6native29vectorized_elementwise_kernelILi4ENS0_11FillFunctorIbEESt5arrayIPcLm1EEEEviT0_T1_
        .type           _ZN2at6native29vectorized_elementwise_kernelILi4ENS0_11FillFunctorIbEESt5arrayIPcLm1EEEEviT0_T1_,@function
        .size           _ZN2at6native29vectorized_elementwise_kernelILi4ENS0_11FillFunctorIbEESt5arrayIPcLm1EEEEviT0_T1_,(.L_x_7342 - _ZN2at6native29vectorized_elementwise_kernelILi4ENS0_11FillFunctorIbEESt5arrayIPcLm1EEEEviT0_T1_)
        .other          _ZN2at6native29vectorized_elementwise_kernelILi4ENS0_11FillFunctorIbEESt5arrayIPcLm1EEEEviT0_T1_,@"STO_CUDA_ENTRY STV_DEFAULT"
_ZN2at6native29vectorized_elementwise_kernelILi4ENS0_11FillFunctorIbEESt5arrayIPcLm1EEEEviT0_T1_:
.text._ZN2at6native29vectorized_elementwise_kernelILi4ENS0_11FillFunctorIbEESt5arrayIPcLm1EEEEviT0_T1_:
        /* <DEDUP_REMOVED lines=36> */
.L_x_4174:
        /* <DEDUP_REMOVED lines=8> */
.L_x_4175:
        /* <DEDUP_REMOVED lines=8> */
.L_x_4176:
        /* <DEDUP_REMOVED lines=8> */
.L_x_4177:
        /* <DEDUP_REMOVED lines=8> */
.L_x_4178:
        /* <DEDUP_REMOVED lines=8> */
.L_x_4179:
        /* <DEDUP_REMOVED lines=8> */
.L_x_4180:
        /* <DEDUP_REMOVED lines=8> */
.L_x_4181:
        /* <DEDUP_REMOVED lines=8> */
.L_x_4182:
        /* <DEDUP_REMOVED lines=8> */
.L_x_4183:
        /* <DEDUP_REMOVED lines=8> */
.L_x_4184:
        /* <DEDUP_REMOVED lines=9> */
.L_x_4185:
[----:B------:R-:W-:Y:S05]  /*07d0*/  BSYNC.RELIABLE B1 ;  /* 0x0000000000017941 */ /* 0x000fea0003800100 */
.L_x_4173:
[----:B------:R-:W-:-:S13]  /*07e0*/  ISETP.GE.U32.AND P0, PT, R2, UR5, PT ;  /* 0x0000000502007c0c */ /* 0x000fda000bf06070 */
[----:B------:R-:W0:Y:S02]  /*07f0*/  @!P0 LDC.64 R6, c[0x0][0x388] ;  /* 0x0000e200ff068b82 */ /* 0x000e240000000a00 */
[C---:B012345:R-:W-:Y:S01]  /*0800*/  @!P0 IADD3 R5, PT, PT, R2.reuse, UR4, RZ ;  /* 0x0000000402058c10 */ /* 0x07ffe2000fffe0ff */
[----:B------:R-:W-:-:S03]  /*0810*/  @!P0 VIADD R2, R2, 0x80 ;  /* 0x0000008002028836 */ /* 0x000fc60000000000 */
[----:B------:R-:W-:-:S05]  /*0820*/  @!P0 IADD3 R4, P1, PT, R5, R6, RZ ;  /* 0x0000000605048210 */ /* 0x000fca0007f3e0ff */
[----:B------:R-:W-:-:S05]  /*0830*/  @!P0 IMAD.X R5, RZ, RZ, R7, P1 ;  /* 0x000000ffff058224 */ /* 0x000fca00008e0607 */
[----:B------:R0:W-:Y:S03]  /*0840*/  @!P0 STG.E.U8 desc[UR8][R4.64], R0 ;  /* 0x0000000004008986 */ /* 0x0001e6000c101108 */
.L_x_4186:
[----:B------:R-:W-:Y:S05]  /*0850*/  BSYNC.RECONVERGENT B0 ;  /* 0x0000000000007941 */ /* 0x000fea0003800200 */
.L_x_4172:
        /* <DEDUP_REMOVED lines=9> */
.L_x_4171:
        /* <DEDUP_REMOVED lines=14> */
.L_x_4187:
        /* <DEDUP_REMOVED lines=11> */
.L_x_7342:


//--------------------- .text._ZN2at6native29vectorized_elementwise_kernelILi8ENS0_11FillFunctorIbEESt5arrayIPcLm1EEEEviT0_T1_ --------------------------
	.section	.text._ZN2at6native29vectorized_elementwise_kernelILi8ENS0_11FillFunctorIbEESt5arrayIPcLm1EEEEviT0_T1_,"ax",@progbits
	.align	128
        .global         _ZN2at6native29vectorized_elementwise_kernelILi8ENS0_11FillFunctorIbEESt5arrayIPcLm1EEEEviT0_T1_
        .type           _ZN2at6native29vectorized_elementwise_kernelILi8ENS0_11FillFunctorIbEESt5arrayIPcLm1EEEEviT0_T1_,@function
        .size           _ZN2at6native29vectorized_elementwise_kernelILi8ENS0_11FillFunctorIbEESt5arrayIPcLm1EEEEviT0_T1_,(.L_x_7343 - _ZN2at6native29vectorized_elementwise_kernelILi8ENS0_11FillFunctorIbEESt5arrayIPcLm1EEEEviT0_T1_)
        .other          _ZN2at6native29vectorized_elementwise_kernelILi8ENS0_11FillFunctorIbEESt5arrayIPcLm1EEEEviT0_T1_,@"STO_CUDA_ENTRY STV_DEFAULT"
_ZN2at6native29vectorized_elementwise_kernelILi8ENS0_11FillFunctorIbEESt5arrayIPcLm1EEEEviT0_T1_:
.text._ZN2at6native29vectorized_elementwise_kernelILi8ENS0_11FillFunctorIbEESt5arrayIPcLm1EEEEviT0_T1_:
        /* <DEDUP_REMOVED lines=36> */
.L_x_4191:
        /* <DEDUP_REMOVED lines=8> */
.L_x_4192:
        /* <DEDUP_REMOVED lines=8> */
.L_x_4193:
        /* <DEDUP_REMOVED lines=8> */
.L_x_4194:
        /* <DEDUP_REMOVED lines=8> */
.L_x_4195:
        /* <DEDUP_REMOVED lines=8> */
.L_x_4196:
        /* <DEDUP_REMOVED lines=8> */
.L_x_4197:
        /* <DEDUP_REMOVED lines=8> */
.L_x_4198:
        /* <DEDUP_REMOVED lines=8> */
.L_x_4199:
        /* <DEDUP_REMOVED lines=8> */
.L_x_4200:
        /* <DEDUP_REMOVED lines=8> */
.L_x_4201:
        /* <DEDUP_REMOVED lines=9> */
.L_x_4202:
[----:B------:R-:W-:Y:S05]  /*07d0*/  BSYNC.RELIABLE B1 ;  /* 0x0000000000017941 */ /* 0x000fea0003800100 */
.L_x_4190:
[----:B------:R-:W-:-:S13]  /*07e0*/  ISETP.GE.U32.AND P0, PT, R2, UR5, PT ;  /* 0x0000000502007c0c */ /* 0x000fda000bf06070 */
[----:B------:R-:W0:Y:S02]  /*07f0*/  @!P0 LDC.64 R6, c[0x0][0x388] ;  /* 0x0000e200ff068b82 */ /* 0x000e240000000a00 */
[C---:B012345:R-:W-:Y:S02]  /*0800*/  @!P0 VIADD R5, R2.reuse, UR4 ;  /* 0x0000000402058c36 */ /* 0x07ffe40008000000 */
[----:B------:R-:W-:-:S03]  /*0810*/  @!P0 VIADD R2, R2, 0x80 ;  /* 0x0000008002028836 */ /* 0x000fc60000000000 */
[----:B------:R-:W-:-:S05]  /*0820*/  @!P0 IADD3 R4, P1, PT, R5, R6, RZ ;  /* 0x0000000605048210 */ /* 0x000fca0007f3e0ff */
[----:B------:R-:W-:-:S05]  /*0830*/  @!P0 IMAD.X R5, RZ, RZ, R7, P1 ;  /* 0x000000ffff058224 */ /* 0x000fca00008e0607 */
[----:B------:R0:W-:Y:S03]  /*0840*/  @!P0 STG.E.U8 desc[UR8][R4.64], R0 ;  /* 0x0000000004008986 */ /* 0x0001e6000c101108 */
.L_x_4203:
[----:B------:R-:W-:Y:S05]  /*0850*/  BSYNC.RECONVERGENT B0 ;  /* 0x0000000000007941 */ /* 0x000fea0003800200 */
.L_x_4189:
        /* <DEDUP_REMOVED lines=9> */
.L_x_4188:
        /* <DEDUP_REMOVED lines=15> */
.L_x_4204:
        /* <DEDUP_REMOVED lines=10> */
.L_x_7343:


//--------------------- .text._ZN2at6native18elementwise_kernelILi128ELi4EZNS0_15gpu_kernel_implINS0_11FillFunctorIN3c107complexINS4_4HalfEEEEEEEvRNS_18TensorIteratorBaseERKT_EUliE_EEviT1_ --------------------------
	.section	.text._ZN2at6native18elementwise_kernelILi128ELi4EZNS0_15gpu_kernel_implINS0_11FillFunctorIN3c107complexINS4_4HalfEEEEEEEvRNS_18TensorIteratorBaseERKT_EUliE_EEviT1_,"ax",@progbits
	.align	128
        .global         _ZN2at6native18elementwise_kernelILi128ELi4EZNS0_15gpu_kernel_implINS0_11FillFunctorIN3c107complexINS4_4HalfEEEEEEEvRNS_18TensorIteratorBaseERKT_EUliE_EEviT1_
        .type           _ZN2at6native18elementwise_kernelILi128ELi4EZNS0_15gpu_kernel_implINS0_11FillFunctorIN3c107complexINS4_4HalfEEEEEEEvRNS_18TensorIteratorBaseERKT_EUliE_EEviT1_,@function
        .size           _ZN2at6native18elementwise_kernelILi128ELi4EZNS0_15gpu_kernel_implINS0_11FillFunctorIN3c107complexINS4_4HalfEEEEEEEvRNS_18TensorIteratorBaseERKT_EUliE_EEviT1_,(.L_x_7344 - _ZN2at6native18elementwise_kernelILi128ELi4EZNS0_15gpu_kernel_implINS0_11FillFunctorIN3c107complexINS4_4HalfEEEEEEEvRNS_18TensorIteratorBaseERKT_EUliE_EEviT1_)
        .other          _ZN2at6native18elementwise_kernelILi128ELi4EZNS0_15gpu_kernel_implINS0_11FillFunctorIN3c107complexINS4_4HalfEEEEEEEvRNS_18TensorIteratorBaseERKT_EUliE_EEviT1_,@"STO_CUDA_ENTRY STV_DEFAULT"
_ZN2at6native18elementwise_kernelILi128ELi4EZNS0_15gpu_kernel_implINS0_11FillFunctorIN3c107complexINS4_4HalfEEEEEEEvRNS_18TensorIteratorBaseERKT_EUliE_EEviT1_:
.text._ZN2at6native18elementwise_kernelILi128ELi4EZNS0_15gpu_kernel_implINS0_11FillFunctorIN3c107complexINS4_4HalfEEEEEEEvRNS_18TensorIteratorBaseERKT_EUliE_EEviT1_:
        /* <DEDUP_REMOVED lines=31> */
.L_x_4211:
[----:B------:R-:W1:Y:S08]  /*01f0*/  LDC.U16 R0, c[0x0][0x528] ;  /* 0x00014a00ff007b82 */ /* 0x000e700000000400 */
[----:B------:R-:W2:Y:S01]  /*0200*/  LDC.64 R4, c[0x0][0x520] ;  /* 0x00014800ff047b82 */ /* 0x000ea20000000a00 */
[----:B-1----:R-:W-:-:S04]  /*0210*/  HADD2.F32 R0, -RZ, R0.H0_H0 ;  /* 0x20000000ff007230 */ /* 0x002fc80000004100 */
[----:B------:R-:W2:Y:S02]  /*0220*/  F2I.S64.TRUNC R2, R0 ;  /* 0x0000000000027311 */ /* 0x000ea4000020d900 */
[----:B--2---:R1:W-:Y:S01]  /*0230*/  STG.E.U8 desc[UR36][R4.64], R2 ;  /* 0x0000000204007986 */ /* 0x0043e2000c101124 */
[----:B------:R-:W-:Y:S05]  /*0240*/  BRA `(.L_x_4213) ;  /* 0x0000000c00ec7947 */ /* 0x000fea0003800000 */
.L_x_4210:
        /* <DEDUP_REMOVED lines=12> */
.L_x_4215:
[----:B------:R-:W1:Y:S08]  /*0310*/  LDC.U16 R0, c[0x0][0x528] ;  /* 0x00014a00ff007b82 */ /* 0x000e700000000400 */
[----:B------:R-:W2:Y:S01]  /*0320*/  LDC.64 R2, c[0x0][0x520] ;  /* 0x00014800ff027b82 */ /* 0x000ea20000000a00 */
[----:B-1----:R-:W-:-:S04]  /*0330*/  HADD2.F32 R0, -RZ, R0.H0_H0 ;  /* 0x20000000ff007230 */ /* 0x002fc80000004100 */
[----:B------:R-:W2:Y:S02]  /*0340*/  F2I.FTZ.TRUNC.NTZ R5, R0 ;  /* 0x0000000000057305 */ /* 0x000ea4000021f100 */
[----:B--2---:R1:W-:Y:S01]  /*0350*/  STG.E desc[UR36][R2.64], R5 ;  /* 0x0000000502007986 */ /* 0x0043e2000c101924 */
[----:B------:R-:W-:Y:S05]  /*0360*/  BRA `(.L_x_4213) ;  /* 0x0000000c00a47947 */ /* 0x000fea0003800000 */
.L_x_4214:
[----:B------:R-:W1:Y:S08]  /*0370*/  LDC.U16 R0, c[0x0][0x528] ;  /* 0x00014a00ff007b82 */ /* 0x000e700000000400 */
[----:B------:R-:W2:Y:S01]  /*0380*/  LDC.64 R2, c[0x0][0x520] ;  /* 0x00014800ff027b82 */ /* 0x000ea20000000a00 */
[----:B-1----:R-:W-:-:S04]  /*0390*/  HADD2.F32 R0, -RZ, R0.H0_H0 ;  /* 0x20000000ff007230 */ /* 0x002fc80000004100 */
[----:B------:R-:W2:Y:S02]  /*03a0*/  F2I.FTZ.TRUNC.NTZ R5, R0 ;  /* 0x0000000000057305 */ /* 0x000ea4000021f100 */
[----:B--2---:R1:W-:Y:S01]  /*03b0*/  STG.E.U16 desc[UR36][R2.64], R5 ;  /* 0x0000000502007986 */ /* 0x0043e2000c101524 */
[----:B------:R-:W-:Y:S05]  /*03c0*/  BRA `(.L_x_4213) ;  /* 0x0000000c008c7947 */ /* 0x000fea0003800000 */
.L_x_4209:
        /* <DEDUP_REMOVED lines=11> */
.L_x_4217:
[----:B------:R-:W1:Y:S08]  /*0480*/  LDC.U16 R5, c[0x0][0x528] ;  /* 0x00014a00ff057b82 */ /* 0x000e700000000400 */
[----:B------:R-:W1:Y:S02]  /*0490*/  LDC.64 R2, c[0x0][0x520] ;  /* 0x00014800ff027b82 */ /* 0x000e640000000a00 */
[----:B-1----:R1:W-:Y:S01]  /*04a0*/  STG.E.U16 desc[UR36][R2.64], R5 ;  /* 0x0000000502007986 */ /* 0x0023e2000c101524 */
[----:B------:R-:W-:Y:S05]  /*04b0*/  BRA `(.L_x_4213) ;  /* 0x0000000c00507947 */ /* 0x000fea0003800000 */
.L_x_4216:
[----:B------:R-:W-:-:S09]  /*04c0*/  UISETP.NE.AND UP0, UPT, UR4, 0x7, UPT ;  /* 0x000000070400788c */ /* 0x000fd2000bf05270 */
[----:B------:R-:W-:Y:S05]  /*04d0*/  BRA.U !UP0, `(.L_x_4218) ;  /* 0x00000001083c7547 */ /* 0x000fea000b800000 */
[----:B------:R-:W-:-:S09]  /*04e0*/  UISETP.NE.AND UP0, UPT, UR4, 0x8, UPT ;  /* 0x000000080400788c */ /* 0x000fd2000bf05270 */
[----:B------:R-:W-:Y:S05]  /*04f0*/  BRA.U !UP0, `(.L_x_4219) ;  /* 0x0000000108247547 */ /* 0x000fea000b800000 */
[----:B------:R-:W-:-:S09]  /*0500*/  UISETP.NE.AND UP0, UPT, UR4, 0x9, UPT ;  /* 0x000000090400788c */ /* 0x000fd2000bf05270 */
[----:B------:R-:W-:Y:S05]  /*0510*/  BRA.U UP0, `(.L_x_4212) ;  /* 0x00000009004c7547 */ /* 0x000fea000b800000 */
[----:B------:R-:W1:Y:S08]  /*0520*/  LDC.U16 R4, c[0x0][0x528] ;  /* 0x00014a00ff047b82 */ /* 0x000e700000000400 */
[----:B------:R-:W2:Y:S08]  /*0530*/  LDC.U16 R0, c[0x0][0x52a] ;  /* 0x00014a80ff007b82 */ /* 0x000eb00000000400 */
[----:B------:R-:W3:Y:S01]  /*0540*/  LDC.64 R2, c[0x0][0x520] ;  /* 0x00014800ff027b82 */ /* 0x000ee20000000a00 */
[----:B-1----:R-:W-:-:S02]  /*0550*/  HADD2.F32 R4, -RZ, R4.H0_H0 ;  /* 0x20000004ff047230 */ /* 0x002fc40000004100 */
[----:B--2---:R-:W-:-:S05]  /*0560*/  HADD2.F32 R5, -RZ, R0.H0_H0 ;  /* 0x20000000ff057230 */ /* 0x004fca0000004100 */
[----:B---3--:R1:W-:Y:S01]  /*0570*/  STG.E.64 desc[UR36][R2.64], R4 ;  /* 0x0000000402007986 */ /* 0x0083e2000c101b24 */
[----:B------:R-:W-:Y:S05]  /*0580*/  BRA `(.L_x_4213) ;  /* 0x0000000c001c7947 */ /* 0x000fea0003800000 */
.L_x_4219:
[----:B------:R-:W1:Y:S08]  /*0590*/  LDC R5, c[0x0][0x528] ;  /* 0x00014a00ff057b82 */ /* 0x000e700000000800 */
[----:B------:R-:W1:Y:S02]  /*05a0*/  LDC.64 R2, c[0x0][0x520] ;  /* 0x00014800ff027b82 */ /* 0x000e640000000a00 */
[----:B-1----:R1:W-:Y:S01]  /*05b0*/  STG.E desc[UR36][R2.64], R5 ;  /* 0x0000000502007986 */ /* 0x0023e2000c101924 */
[----:B------:R-:W-:Y:S05]  /*05c0*/  BRA `(.L_x_4213) ;  /* 0x0000000c000c7947 */ /* 0x000fea0003800000 */
.L_x_4218:
[----:B------:R-:W1:Y:S08]  /*05d0*/  LDC.U16 R0, c[0x0][0x528] ;  /* 0x00014a00ff007b82 */ /* 0x000e700000000400 */
[----:B------:R-:W2:Y:S01]  /*05e0*/  LDC.64 R4, c[0x0][0x520] ;  /* 0x00014800ff047b82 */ /* 0x000ea20000000a00 */
[----:B-1----:R-:W-:-:S05]  /*05f0*/  HADD2.F32 R0, -RZ, R0.H0_H0 ;  /* 0x20000000ff007230 */ /* 0x002fca0000004100 */
[----:B------:R-:W-:-:S06]  /*0600*/  FMUL.FTZ R2, R0, 1 ;  /* 0x3f80000000027820 */ /* 0x000fcc0000410000 */
[----:B------:R-:W2:Y:S02]  /*0610*/  F2F.F64.F32 R2, R2 ;  /* 0x0000000200027310 */ /* 0x000ea40000201800 */
[----:B--2---:R1:W-:Y:S01]  /*0620*/  STG.E.64 desc[UR36][R4.64], R2 ;  /* 0x0000000204007986 */ /* 0x0043e2000c101b24 */
[----:B------:R-:W-:Y:S05]  /*0630*/  BRA `(.L_x_4213) ;  /* 0x0000000800f07947 */ /* 0x000fea0003800000 */
.L_x_4208:
        /* <DEDUP_REMOVED lines=16> */
.L_x_4223:
        /* <DEDUP_REMOVED lines=17> */
.L_x_4225:
[----:B------:R-:W-:-:S04]  /*0850*/  SHF.R.U32.HI R3, RZ, 0x18, R3 ;  /* 0x00000018ff037819 */ /* 0x000fc80000011603 */
[----:B------:R-:W-:-:S04]  /*0860*/  LOP3.LUT R2, R2, 0x80, R3, 0xf8, !PT ;  /* 0x0000008002027812 */ /* 0x000fc800078ef803 */
[----:B------:R-:W-:-:S07]  /*0870*/  PRMT R4, R2, 0x7610, R4 ;  /* 0x0000761002047816 */ /* 0x000fce0000000004 */
.L_x_4224:
[----:B------:R-:W1:Y:S02]  /*0880*/  LDC.64 R2, c[0x0][0x520] ;  /* 0x00014800ff027b82 */ /* 0x000e640000000a00 */
[----:B-1----:R1:W-:Y:S01]  /*0890*/  STG.E.U8 desc[UR36][R2.64], R4 ;  /* 0x0000000402007986 */ /* 0x0023e2000c101124 */
[----:B------:R-:W-:Y:S05]  /*08a0*/  BRA `(.L_x_4213) ;  /* 0x0000000800547947 */ /* 0x000fea0003800000 */
.L_x_4222:
[----:B------:R-:W1:Y:S02]  /*08b0*/  LDC.U16 R0, c[0x0][0x528] ;  /* 0x00014a00ff007b82 */ /* 0x000e640000000400 */
[----:B-1----:R-:W-:Y:S02]  /*08c0*/  HADD2.F32 R3, -RZ, R0.H0_H0 ;  /* 0x20000000ff037230 */ /* 0x002fe40000004100 */
        /* <DEDUP_REMOVED lines=15> */
[----:B------:R-:W-:-:S07]  /*09c0*/  MOV R0, R2 ;  /* 0x0000000200007202 */ /* 0x000fce0000000f00 */
.L_x_4227:
[----:B------:R-:W-:-:S04]  /*09d0*/  SHF.R.U32.HI R3, RZ, 0x18, R3 ;  /* 0x00000018ff037819 */ /* 0x000fc80000011603 */
[----:B------:R-:W-:-:S07]  /*09e0*/  LOP3.LUT R0, R0, 0x80, R3, 0xf8, !PT ;  /* 0x0000008000007812 */ /* 0x000fce00078ef803 */
.L_x_4226:
[----:B------:R-:W1:Y:S02]  /*09f0*/  LDC.64 R2, c[0x0][0x520] ;  /* 0x00014800ff027b82 */ /* 0x000e640000000a00 */
[----:B-1----:R1:W-:Y:S01]  /*0a00*/  STG.E.U8 desc[UR36][R2.64], R0 ;  /* 0x0000000002007986 */ /* 0x0023e2000c101124 */
[----:B------:R-:W-:Y:S05]  /*0a10*/  BRA `(.L_x_4213) ;  /* 0x0000000400f87947 */ /* 0x000fea0003800000 */
.L_x_4221:
        /* <DEDUP_REMOVED lines=17> */
[----:B------:R-:W-:Y:S01]  /*0b30*/  ISETP.EQ.U32.AND P0, PT, R4, 0x1, P0 ;  /* 0x000000010400780c */ /* 0x000fe20000702070 */
[----:B------:R-:W-:-:S12]  /*0b40*/  VIADD R4, R6, 0x1 ;  /* 0x0000000106047836 */ /* 0x000fd80000000000 */
[----:B------:R-:W-:-:S07]  /*0b50*/  @!P0 IADD3 R4, PT, PT, R6, RZ, RZ ;  /* 0x000000ff06048210 */ /* 0x000fce0007ffe0ff */
.L_x_4230:
[----:B------:R1:W-:Y:S01]  /*0b60*/  STG.E.U8 desc[UR36][R2.64], R4 ;  /* 0x0000000402007986 */ /* 0x0003e2000c101124 */
[----:B------:R-:W-:Y:S05]  /*0b70*/  BRA `(.L_x_4213) ;  /* 0x0000000400a07947 */ /* 0x000fea0003800000 */
.L_x_4229:
[----:B------:R-:W1:Y:S08]  /*0b80*/  LDC.U16 R0, c[0x0][0x528] ;  /* 0x00014a00ff007b82 */ /* 0x000e700000000400 */
[----:B------:R-:W2:Y:S01]  /*0b90*/  LDC.64 R4, c[0x0][0x520] ;  /* 0x00014800ff047b82 */ /* 0x000ea20000000a00 */
[----:B-1----:R-:W-:-:S04]  /*0ba0*/  HADD2.F32 R0, -RZ, R0.H0_H0 ;  /* 0x20000000ff007230 */ /* 0x002fc80000004100 */
[----:B------:R-:W2:Y:S02]  /*0bb0*/  F2I.U64.TRUNC R2, R0 ;  /* 0x0000000000027311 */ /* 0x000ea4000020d800 */
[----:B--2---:R1:W-:Y:S01]  /*0bc0*/  STG.E.64 desc[UR36][R4.64], R2 ;  /* 0x0000000204007986 */ /* 0x0043e2000c101b24 */
[----:B------:R-:W-:Y:S05]  /*0bd0*/  BRA `(.L_x_4213) ;  /* 0x0000000400887947 */ /* 0x000fea0003800000 */
.L_x_4228:
[----:B------:R-:W1:Y:S08]  /*0be0*/  LDC.U16 R0, c[0x0][0x528] ;  /* 0x00014a00ff007b82 */ /* 0x000e700000000400 */
[----:B------:R-:W2:Y:S01]  /*0bf0*/  LDC.64 R2, c[0x0][0x520] ;  /* 0x00014800ff027b82 */ /* 0x000ea20000000a00 */
[----:B-1----:R-:W-:-:S04]  /*0c00*/  HADD2.F32 R0, -RZ, R0.H0_H0 ;  /* 0x20000000ff007230 */ /* 0x002fc80000004100 */
[----:B------:R-:W2:Y:S02]  /*0c10*/  F2I.FTZ.U32.TRUNC.NTZ R5, R0 ;  /* 0x0000000000057305 */ /* 0x000ea4000021f000 */
[----:B--2---:R1:W-:Y:S01]  /*0c20*/  STG.E desc[UR36][R2.64], R5 ;  /* 0x0000000502007986 */ /* 0x0043e2000c101924 */
[----:B------:R-:W-:Y:S05]  /*0c30*/  BRA `(.L_x_4213) ;  /* 0x0000000400707947 */ /* 0x000fea0003800000 */
.L_x_4220:
        /* <DEDUP_REMOVED lines=9> */
[----:B------:R-:W-:-:S13]  /*0cd0*/  FSETP.NEU.FTZ.AND P0, PT, R0, RZ, PT ;  /* 0x000000ff0000720b */ /* 0x000fda0003f1d000 */
[----:B------:R-:W1:Y:S02]  /*0ce0*/  @!P0 LDC.U16 R0, c[0x0][0x52a] ;  /* 0x00014a80ff008b82 */ /* 0x000e640000000400 */
[----:B-1----:R-:W-:-:S05]  /*0cf0*/  @!P0 HADD2.F32 R0, -RZ, R0.H0_H0 ;  /* 0x20000000ff008230 */ /* 0x002fca0000004100 */
[----:B------:R-:W-:-:S04]  /*0d00*/  FSETP.NEU.OR P0, PT, R0, RZ, P0 ;  /* 0x000000ff0000720b */ /* 0x000fc8000070d400 */
[----:B------:R-:W-:-:S05]  /*0d10*/  SEL R5, RZ, 0x1, !P0 ;  /* 0x00000001ff057807 */ /* 0x000fca0004000000 */
[----:B--2---:R5:W-:Y:S01]  /*0d20*/  STG.E.U8 desc[UR36][R2.64], R5 ;  /* 0x0000000502007986 */ /* 0x004be2000c101124 */
[----:B------:R-:W-:Y:S05]  /*0d30*/  BRA `(.L_x_4213) ;  /* 0x0000000400307947 */ /* 0x000fea0003800000 */
.L_x_4232:
[----:B------:R-:W1:Y:S08]  /*0d40*/  LDC.U16 R4, c[0x0][0x52a] ;  /* 0x00014a80ff047b82 */ /* 0x000e700000000400 */
[----:B------:R-:W2:Y:S08]  /*0d50*/  LDC.U16 R0, c[0x0][0x528] ;  /* 0x00014a00ff007b82 */ /* 0x000eb00000000400 */
[----:B------:R-:W3:Y:S01]  /*0d60*/  LDC.64 R2, c[0x0][0x520] ;  /* 0x00014800ff027b82 */ /* 0x000ee20000000a00 */
[----:B-1----:R-:W-:-:S05]  /*0d70*/  HADD2.F32 R6, -RZ, R4.H0_H0 ;  /* 0x20000004ff067230 */ /* 0x002fca0000004100 */
[----:B------:R-:W-:Y:S01]  /*0d80*/  FMUL.FTZ R6, R6, 1 ;  /* 0x3f80000006067820 */ /* 0x000fe20000410000 */
[----:B--2---:R-:W-:-:S05]  /*0d90*/  HADD2.F32 R0, -RZ, R0.H0_H0 ;  /* 0x20000000ff007230 */ /* 0x004fca0000004100 */
[----:B------:R-:W-:Y:S01]  /*0da0*/  F2F.F64.F32 R6, R6 ;  /* 0x0000000600067310 */ /* 0x000fe20000201800 */
[----:B------:R-:W-:-:S07]  /*0db0*/  FMUL.FTZ R0, R0, 1 ;  /* 0x3f80000000007820 */ /* 0x000fce0000410000 */
[----:B------:R-:W3:Y:S02]  /*0dc0*/  F2F.F64.F32 R4, R0 ;  /* 0x0000000000047310 */ /* 0x000ee40000201800 */
[----:B---3--:R4:W-:Y:S01]  /*0dd0*/  STG.E.128 desc[UR36][R2.64], R4 ;  /* 0x0000000402007986 */ /* 0x0089e2000c101d24 */
[----:B------:R-:W-:Y:S05]  /*0de0*/  BRA `(.L_x_4213) ;  /* 0x0000000400047947 */ /* 0x000fea0003800000 */
.L_x_4231:
[----:B------:R-:W-:-:S09]  /*0df0*/  UISETP.NE.AND UP0, UPT, UR4, 0xf, UPT ;  /* 0x0000000f0400788c */ /* 0x000fd2000bf05270 */
[----:B------:R-:W-:Y:S05]  /*0e00*/  BRA.U !UP0, `(.L_x_4233) ;  /* 0x0000000108e87547 */ /* 0x000fea000b800000 */
[----:B------:R-:W-:-:S09]  /*0e10*/  UISETP.NE.AND UP0, UPT, UR4, 0x17, UPT ;  /* 0x000000170400788c */ /* 0x000fd2000bf05270 */
[----:B------:R-:W-:Y:S05]  /*0e20*/  BRA.U !UP0, `(.L_x_4234) ;  /* 0x0000000108907547 */ /* 0x000fea000b800000 */
[----:B------:R-:W-:-:S09]  /*0e30*/  UISETP.NE.AND UP0, UPT, UR4, 0x18, UPT ;  /* 0x000000180400788c */ /* 0x000fd2000bf05270 */
[----:B------:R-:W-:Y:S05]  /*0e40*/  BRA.U !UP0, `(.L_x_4235) ;  /* 0x0000000108447547 */ /* 0x000fea000b800000 */
.L_x_4212:
[----:B------:R-:W-:Y:S01]  /*0e50*/  MOV R0, 0x0 ;  /* 0x0000000000007802 */ /* 0x000fe20000000f00 */
[----:B------:R-:W1:Y:S01]  /*0e60*/  LDCU.64 UR4, c[0x4][0x190] ;  /* 0x01003200ff0477ac */ /* 0x000e620008000a00 */
[----:B------:R-:W-:Y:S02]  /*0e70*/  HFMA2 R13, -RZ, RZ, 0, 0 ;  /* 0x00000000ff0d7431 */ /* 0x000fe400000001ff */
[----:B------:R-:W-:Y:S01]  /*0e80*/  IMAD.MOV.U32 R8, RZ, RZ, 0x65 ;  /* 0x00000065ff087424 */ /* 0x000fe200078e00ff */
[----:B------:R2:W3:Y:S01]  /*0e90*/  LDC.64 R2, c[0x4][R0] ;  /* 0x0100000000027b82 */ /* 0x0004e20000000a00 */
[----:B------:R-:W4:Y:S01]  /*0ea0*/  LDCU.64 UR6, c[0x4][0x198] ;  /* 0x01003300ff0677ac */ /* 0x000f220008000a00 */
[----:B------:R-:W-:Y:S01]  /*0eb0*/  IMAD.MOV.U32 R12, RZ, RZ, 0x1 ;  /* 0x00000001ff0c7424 */ /* 0x000fe200078e00ff */
[----:B------:R-:W5:Y:S01]  /*0ec0*/  LDCU.64 UR8, c[0x4][0x50] ;  /* 0x01000a00ff0877ac */ /* 0x000f620008000a00 */
[----:B-1----:R-:W-:Y:S02]  /*0ed0*/  IMAD.U32 R4, RZ, RZ, UR4 ;  /* 0x00000004ff047e24 */ /* 0x002fe4000f8e00ff */
[----:B------:R-:W-:Y:S01]  /*0ee0*/  IMAD.U32 R5, RZ, RZ, UR5 ;  /* 0x00000005ff057e24 */ /* 0x000fe2000f8e00ff */
[----:B----4-:R-:W-:Y:S01]  /*0ef0*/  MOV R6, UR6 ;  /* 0x0000000600067c02 */ /* 0x010fe20008000f00 */
[----:B------:R-:W-:-:S02]  /*0f00*/  IMAD.U32 R7, RZ, RZ, UR7 ;  /* 0x00000007ff077e24 */ /* 0x000fc4000f8e00ff */
[----:B-----5:R-:W-:Y:S01]  /*0f10*/  IMAD.U32 R10, RZ, RZ, UR8 ;  /* 0x00000008ff0a7e24 */ /* 0x020fe2000f8e00ff */
[----:B--2---:R-:W-:-:S07]  /*0f20*/  MOV R11, UR9 ;  /* 0x00000009000b7c02 */ /* 0x004fce0008000f00 */
[----:B------:R-:W-:-:S07]  /*0f30*/  LEPC R20, `(.L_x_4236) ;  /* 0x000000001014794e */ /* 0x000fce0000000000 */
[----:B0--3--:R-:W-:Y:S05]  /*0f40*/  CALL.ABS.NOINC R2 ;  /* 0x0000000002007343 */ /* 0x009fea0003c00000 */
.L_x_4236:
[----:B------:R-:W-:Y:S05]  /*0f50*/  BRA `(.L_x_4213) ;  /* 0x0000000000a87947 */ /* 0x000fea0003800000 */
.L_x_4235:
        /* <DEDUP_REMOVED lines=14> */
.L_x_4237:
[----:B------:R-:W-:-:S05]  /*1040*/  LOP3.LUT R5, R0, 0x80, R7, 0xf8, !PT ;  /* 0x0000008000057812 */ /* 0x000fca00078ef807 */
[----:B------:R2:W-:Y:S01]  /*1050*/  STG.E.U8 desc[UR36][R2.64], R5 ;  /* 0x0000000502007986 */ /* 0x0005e2000c101124 */
[----:B------:R-:W-:Y:S05]  /*1060*/  BRA `(.L_x_4213) ;  /* 0x0000000000647947 */ /* 0x000fea0003800000 */
.L_x_4234:
        /* <DEDUP_REMOVED lines=12> */
.L_x_4238:
[----:B------:R-:W-:Y:S01]  /*1130*/  IMAD.MOV.U32 R0, RZ, RZ, 0x7f ;  /* 0x0000007fff007424 */ /* 0x000fe200078e00ff */
[----:B------:R-:W-:-:S04]  /*1140*/  ISETP.GT.U32.AND P0, PT, R2, 0x7f800000, PT ;  /* 0x7f8000000200780c */ /* 0x000fc80003f04070 */
[----:B------:R-:W-:-:S09]  /*1150*/  SEL R0, R0, 0x7c, P0 ;  /* 0x0000007c00007807 */ /* 0x000fd20000000000 */
.L_x_4239:
[----:B------:R-:W1:Y:S01]  /*1160*/  LDC.64 R2, c[0x0][0x520] ;  /* 0x00014800ff027b82 */ /* 0x000e620000000a00 */
[----:B------:R-:W-:-:S04]  /*1170*/  SHF.R.U32.HI R5, RZ, 0x18, R4 ;  /* 0x00000018ff057819 */ /* 0x000fc80000011604 */
[----:B------:R-:W-:-:S05]  /*1180*/  LOP3.LUT R5, R0, 0x80, R5, 0xf8, !PT ;  /* 0x0000008000057812 */ /* 0x000fca00078ef805 */
[----:B-1----:R1:W-:Y:S01]  /*1190*/  STG.E.U8 desc[UR36][R2.64], R5 ;  /* 0x0000000502007986 */ /* 0x0023e2000c101124 */
[----:B------:R-:W-:Y:S05]  /*11a0*/  BRA `(.L_x_4213) ;  /* 0x0000000000147947 */ /* 0x000fea0003800000 */
.L_x_4233:
[----:B------:R-:W1:Y:S08]  /*11b0*/  LDC.U16 R0, c[0x0][0x528] ;  /* 0x00014a00ff007b82 */ /* 0x000e700000000400 */
[----:B------:R-:W2:Y:S01]  /*11c0*/  LDC.64 R2, c[0x0][0x520] ;  /* 0x00014800ff027b82 */ /* 0x000ea20000000a00 */
[----:B-1----:R-:W-:-:S05]  /*11d0*/  HADD2.F32 R0, -RZ, R0.H0_H0 ;  /* 0x20000000ff007230 */ /* 0x002fca0000004100 */
[----:B------:R-:W-:-:S05]  /*11e0*/  F2FP.BF16.F32.PACK_AB R0, RZ, R0 ;  /* 0x00000000ff00723e */ /* 0x000fca00000010ff */
[----:B--2---:R3:W-:Y:S02]  /*11f0*/  STG.E.U16 desc[UR36][R2.64], R0 ;  /* 0x0000000002007986 */ /* 0x0047e4000c101524 */
.L_x_4213:
[----:B------:R-:W-:-:S07]  /*1200*/  IADD3 R17, PT, PT, R17, 0x80, RZ ;  /* 0x0000008011117810 */ /* 0x000fce0007ffe0ff */
.L_x_4207:
[----:B------:R-:W-:Y:S05]  /*1210*/  BSYNC.RECONVERGENT B6 ;  /* 0x0000000000067941 */ /* 0x000fea0003800200 */
.L_x_4206:
        /* <DEDUP_REMOVED lines=21> */
.L_x_4245:
[----:B-1-3--:R-:W0:Y:S08]  /*1370*/  LDC.U16 R0, c[0x0][0x528] ;  /* 0x00014a00ff007b82 */ /* 0x00ae300000000400 */
[----:B--2-45:R-:W1:Y:S01]  /*1380*/  LDC.64 R4, c[0x0][0x520] ;  /* 0x00014800ff047b82 */ /* 0x034e620000000a00 */
[----:B0-----:R-:W-:-:S04]  /*1390*/  HADD2.F32 R0, -RZ, R0.H0_H0 ;  /* 0x20000000ff007230 */ /* 0x001fc80000004100 */
[----:B------:R-:W1:Y:S02]  /*13a0*/  F2I.S64.TRUNC R2, R0 ;  /* 0x0000000000027311 */ /* 0x000e64000020d900 */
[----:B-1----:R0:W-:Y:S01]  /*13b0*/  STG.E.U8 desc[UR36][R4.64], R2 ;  /* 0x0000000204007986 */ /* 0x0021e2000c101124 */
[----:B------:R-:W-:Y:S05]  /*13c0*/  BRA `(.L_x_4247) ;  /* 0x0000000c00ec7947 */ /* 0x000fea0003800000 */
.L_x_4244:
        /* <DEDUP_REMOVED lines=12> */
.L_x_4249:
[----:B-1-3--:R-:W0:Y:S08]  /*1490*/  LDC.U16 R0, c[0x0][0x528] ;  /* 0x00014a00ff007b82 */ /* 0x00ae300000000400 */
[----:B--2-45:R-:W1:Y:S01]  /*14a0*/  LDC.64 R2, c[0x0][0x520] ;  /* 0x00014800ff027b82 */ /* 0x034e620000000a00 */
[----:B0-----:R-:W-:-:S04]  /*14b0*/  HADD2.F32 R0, -RZ, R0.H0_H0 ;  /* 0x20000000ff007230 */ /* 0x001fc80000004100 */
[----:B------:R-:W1:Y:S02]  /*14c0*/  F2I.FTZ.TRUNC.NTZ R5, R0 ;  /* 0x0000000000057305 */ /* 0x000e64000021f100 */
[----:B-1----:R0:W-:Y:S01]  /*14d0*/  STG.E desc[UR36][R2.64], R5 ;  /* 0x0000000502007986 */ /* 0x0021e2000c101924 */
[----:B------:R-:W-:Y:S05]  /*14e0*/  BRA `(.L_x_4247) ;  /* 0x0000000c00a47947 */ /* 0x000fea0003800000 */
.L_x_4248:
[----:B-1-3--:R-:W0:Y:S08]  /*14f0*/  LDC.U16 R0, c[0x0][0x528] ;  /* 0x00014a00ff007b82 */ /* 0x00ae300000000400 */
[----:B--2-45:R-:W1:Y:S01]  /*1500*/  LDC.64 R2, c[0x0][0x520] ;  /* 0x00014800ff027b82 */ /* 0x034e620000000a00 */
[----:B0-----:R-:W-:-:S04]  /*1510*/  HADD2.F32 R0, -RZ, R0.H0_H0 ;  /* 0x20000000ff007230 */ /* 0x001fc80000004100 */
[----:B------:R-:W1:Y:S02]  /*1520*/  F2I.FTZ.TRUNC.NTZ R5, R0 ;  /* 0x0000000000057305 */ /* 0x000e64000021f100 */
[----:B-1----:R0:W-:Y:S01]  /*1530*/  STG.E.U16 desc[UR36][R2.64], R5 ;  /* 0x0000000502007986 */ /* 0x0021e2000c101524 */
[----:B------:R-:W-:Y:S05]  /*1540*/  BRA `(.L_x_4247) ;  /* 0x0000000c008c7947 */ /* 0x000fea0003800000 */
.L_x_4243:
        /* <DEDUP_REMOVED lines=11> */
.L_x_4251:
[----:B-12-45:R-:W0:Y:S08]  /*1600*/  LDC.U16 R5, c[0x0][0x528] ;  /* 0x00014a00ff057b82 */ /* 0x036e300000000400 */
[----:B---3--:R-:W0:Y:S02]  /*1610*/  LDC.64 R2, c[0x0][0x520] ;  /* 0x00014800ff027b82 */ /* 0x008e240000000a00 */
[----:B0-----:R0:W-:Y:S01]  /*1620*/  STG.E.U16 desc[UR36][R2.64], R5 ;  /* 0x0000000502007986 */ /* 0x0011e2000c101524 */
[----:B------:R-:W-:Y:S05]  /*1630*/  BRA `(.L_x_4247) ;  /* 0x0000000c00507947 */ /* 0x000fea0003800000 */
.L_x_4250:
[----:B------:R-:W-:-:S09]  /*1640*/  UISETP.NE.AND UP0, UPT, UR4, 0x7, UPT ;  /* 0x000000070400788c */ /* 0x000fd2000bf05270 */
[----:B------:R-:W-:Y:S05]  /*1650*/  BRA.U !UP0, `(.L_x_4252) ;  /* 0x00000001083c7547 */ /* 0x000fea000b800000 */
[----:B------:R-:W-:-:S09]  /*1660*/  UISETP.NE.AND UP0, UPT, UR4, 0x8, UPT ;  /* 0x000000080400788c */ /* 0x000fd2000bf05270 */
[----:B------:R-:W-:Y:S05]  /*1670*/  BRA.U !UP0, `(.L_x_4253) ;  /* 0x0000000108247547 */ /* 0x000fea000b800000 */
[----:B------:R-:W-:-:S09]  /*1680*/  UISETP.NE.AND UP0, UPT, UR4, 0x9, UPT ;  /* 0x000000090400788c */ /* 0x000fd2000bf05270 */
[----:B------:R-:W-:Y:S05]  /*1690*/  BRA.U UP0, `(.L_x_4246) ;  /* 0x00000009004c7547 */ /* 0x000fea000b800000 */
[----:B-1-3--:R-:W0:Y:S08]  /*16a0*/  LDC.U16 R0, c[0x0][0x528] ;  /* 0x00014a00ff007b82 */ /* 0x00ae300000000400 */
[----:B--2-45:R-:W1:Y:S08]  /*16b0*/  LDC.U16 R5, c[0x0][0x52a] ;  /* 0x00014a80ff057b82 */ /* 0x034e700000000400 */
[----:B------:R-:W2:Y:S01]  /*16c0*/  LDC.64 R2, c[0x0][0x520] ;  /* 0x00014800ff027b82 */ /* 0x000ea20000000a00 */
[----:B0-----:R-:W-:-:S02]  /*16d0*/  HADD2.F32 R4, -RZ, R0.H0_H0 ;  /* 0x20000000ff047230 */ /* 0x001fc40000004100 */
[----:B-1----:R-:W-:-:S05]  /*16e0*/  HADD2.F32 R5, -RZ, R5.H0_H0 ;  /* 0x20000005ff057230 */ /* 0x002fca0000004100 */
[----:B--2---:R0:W-:Y:S01]  /*16f0*/  STG.E.64 desc[UR36][R2.64], R4 ;  /* 0x0000000402007986 */ /* 0x0041e2000c101b24 */
[----:B------:R-:W-:Y:S05]  /*1700*/  BRA `(.L_x_4247) ;  /* 0x0000000c001c7947 */ /* 0x000fea0003800000 */
.L_x_4253:
[----:B-12-45:R-:W0:Y:S08]  /*1710*/  LDC R5, c[0x0][0x528] ;  /* 0x00014a00ff057b82 */ /* 0x036e300000000800 */
[----:B---3--:R-:W0:Y:S02]  /*1720*/  LDC.64 R2, c[0x0][0x520] ;  /* 0x00014800ff027b82 */ /* 0x008e240000000a00 */
[----:B0-----:R0:W-:Y:S01]  /*1730*/  STG.E desc[UR36][R2.64], R5 ;  /* 0x0000000502007986 */ /* 0x0011e2000c101924 */
[----:B------:R-:W-:Y:S05]  /*1740*/  BRA `(.L_x_4247) ;  /* 0x0000000c000c7947 */ /* 0x000fea0003800000 */
.L_x_4252:
[----:B-1-3--:R-:W0:Y:S08]  /*1750*/  LDC.U16 R0, c[0x0][0x528] ;  /* 0x00014a00ff007b82 */ /* 0x00ae300000000400 */
[----:B--2-45:R-:W1:Y:S01]  /*1760*/  LDC.64 R4, c[0x0][0x520] ;  /* 0x00014800ff047b82 */ /* 0x034e620000000a00 */
[----:B0-----:R-:W-:-:S05]  /*1770*/  HADD2.F32 R0, -RZ, R0.H0_H0 ;  /* 0x20000000ff007230 */ /* 0x001fca0000004100 */
[----:B------:R-:W-:-:S04]  /*1780*/  FMUL.FTZ R0, R0, 1 ;  /* 0x3f80000000007820 */ /* 0x000fc80000410000 */
[----:B------:R-:W1:Y:S02]  /*1790*/  F2F.F64.F32 R2, R0 ;  /* 0x0000000000027310 */ /* 0x000e640000201800 */
[----:B-1----:R0:W-:Y:S01]  /*17a0*/  STG.E.64 desc[UR36][R4.64], R2 ;  /* 0x0000000204007986 */ /* 0x0021e2000c101b24 */
[----:B------:R-:W-:Y:S05]  /*17b0*/  BRA `(.L_x_4247) ;  /* 0x0000000800f07947 */ /* 0x000fea0003800000 */
.L_x_4242:
        /* <DEDUP_REMOVED lines=16> */
.L_x_4257:
        /* <DEDUP_REMOVED lines=18> */
.L_x_4259:
[----:B------:R-:W-:-:S04]  /*19e0*/  SHF.R.U32.HI R3, RZ, 0x18, R2 ;  /* 0x00000018ff037819 */ /* 0x000fc80000011602 */
[----:B------:R-:W-:-:S07]  /*19f0*/  LOP3.LUT R0, R0, 0x80, R3, 0xf8, !PT ;  /* 0x0000008000007812 */ /* 0x000fce00078ef803 */
.L_x_4258:
[----:B------:R-:W0:Y:S02]  /*1a00*/  LDC.64 R2, c[0x0][0x520] ;  /* 0x00014800ff027b82 */ /* 0x000e240000000a00 */
[----:B0-----:R4:W-:Y:S01]  /*1a10*/  STG.E.U8 desc[UR36][R2.64], R0 ;  /* 0x0000000002007986 */ /* 0x0019e2000c101124 */
[----:B------:R-:W-:Y:S05]  /*1a20*/  BRA `(.L_x_4247) ;  /* 0x0000000800547947 */ /* 0x000fea0003800000 */
.L_x_4256:
        /* <DEDUP_REMOVED lines=18> */
.L_x_4261:
[----:B------:R-:W-:-:S04]  /*1b50*/  SHF.R.U32.HI R3, RZ, 0x18, R2 ;  /* 0x00000018ff037819 */ /* 0x000fc80000011602 */
[----:B------:R-:W-:-:S07]  /*1b60*/  LOP3.LUT R0, R0, 0x80, R3, 0xf8, !PT ;  /* 0x0000008000007812 */ /* 0x000fce00078ef803 */
.L_x_4260:
[----:B------:R-:W0:Y:S02]  /*1b70*/  LDC.64 R2, c[0x0][0x520] ;  /* 0x00014800ff027b82 */ /* 0x000e240000000a00 */
[----:B0-----:R3:W-:Y:S01]  /*1b80*/  STG.E.U8 desc[UR36][R2.64], R0 ;  /* 0x0000000002007986 */ /* 0x0017e2000c101124 */
[----:B------:R-:W-:Y:S05]  /*1b90*/  BRA `(.L_x_4247) ;  /* 0x0000000400f87947 */ /* 0x000fea0003800000 */
.L_x_4255:
        /* <DEDUP_REMOVED lines=20> */
.L_x_4264:
[----:B------:R2:W-:Y:S01]  /*1ce0*/  STG.E.U8 desc[UR36][R2.64], R0 ;  /* 0x0000000002007986 */ /* 0x0005e2000c101124 */
[----:B------:R-:W-:Y:S05]  /*1cf0*/  BRA `(.L_x_4247) ;  /* 0x0000000400a07947 */ /* 0x000fea0003800000 */
.L_x_4263:
[----:B-1-3--:R-:W0:Y:S08]  /*1d00*/  LDC.U16 R0, c[0x0][0x528] ;  /* 0x00014a00ff007b82 */ /* 0x00ae300000000400 */
[----:B--2-45:R-:W1:Y:S01]  /*1d10*/  LDC.64 R4, c[0x0][0x520] ;  /* 0x00014800ff047b82 */ /* 0x034e620000000a00 */
[----:B0-----:R-:W-:-:S04]  /*1d20*/  HADD2.F32 R0, -RZ, R0.H0_H0 ;  /* 0x20000000ff007230 */ /* 0x001fc80000004100 */
[----:B------:R-:W1:Y:S02]  /*1d30*/  F2I.U64.TRUNC R2, R0 ;  /* 0x0000000000027311 */ /* 0x000e64000020d800 */
[----:B-1----:R1:W-:Y:S01]  /*1d40*/  STG.E.64 desc[UR36][R4.64], R2 ;  /* 0x0000000204007986 */ /* 0x0023e2000c101b24 */
[----:B------:R-:W-:Y:S05]  /*1d50*/  BRA `(.L_x_4247) ;  /* 0x0000000400887947 */ /* 0x000fea0003800000 */
.L_x_4262:
[----:B-1-3--:R-:W0:Y:S08]  /*1d60*/  LDC.U16 R0, c[0x0][0x528] ;  /* 0x00014a00ff007b82 */ /* 0x00ae300000000400 */
[----:B--2-45:R-:W1:Y:S01]  /*1d70*/  LDC.64 R2, c[0x0][0x520] ;  /* 0x00014800ff027b82 */ /* 0x034e620000000a00 */
[----:B0-----:R-:W-:-:S04]  /*1d80*/  HADD2.F32 R0, -RZ, R0.H0_H0 ;  /* 0x20000000ff007230 */ /* 0x001fc80000004100 */
[----:B------:R-:W1:Y:S02]  /*1d90*/  F2I.FTZ.U32.TRUNC.NTZ R5, R0 ;  /* 0x0000000000057305 */ /* 0x000e64000021f000 */
[----:B-1----:R0:W-:Y:S01]  /*1da0*/  STG.E desc[UR36][R2.64], R5 ;  /* 0x0000000502007986 */ /* 0x0021e2000c101924 */
[----:B------:R-:W-:Y:S05]  /*1db0*/  BRA `(.L_x_4247) ;  /* 0x0000000400707947 */ /* 0x000fea0003800000 */
.L_x_4254:
        /* <DEDUP_REMOVED lines=9> */
[----:B------:R-:W-:-:S13]  /*1e50*/  FSETP.NEU.FTZ.AND P0, PT, R0, RZ, PT ;  /* 0x000000ff0000720b */ /* 0x000fda0003f1d000 */
[----:B------:R-:W0:Y:S02]  /*1e60*/  @!P0 LDC.U16 R0, c[0x0][0x52a] ;  /* 0x00014a80ff008b82 */ /* 0x000e240000000400 */
[----:B0-----:R-:W-:-:S05]  /*1e70*/  @!P0 HADD2.F32 R0, -RZ, R0.H0_H0 ;  /* 0x20000000ff008230 */ /* 0x001fca0000004100 */
[----:B------:R-:W-:-:S04]  /*1e80*/  FSETP.NEU.OR P0, PT, R0, RZ, P0 ;  /* 0x000000ff0000720b */ /* 0x000fc8000070d400 */
[----:B------:R-:W-:-:S05]  /*1e90*/  SEL R5, RZ, 0x1, !P0 ;  /* 0x00000001ff057807 */ /* 0x000fca0004000000 */
[----:B-1----:R0:W-:Y:S01]  /*1ea0*/  STG.E.U8 desc[UR36][R2.64], R5 ;  /* 0x0000000502007986 */ /* 0x0021e2000c101124 */
[----:B------:R-:W-:Y:S05]  /*1eb0*/  BRA `(.L_x_4247) ;  /* 0x0000000400307947 */ /* 0x000fea0003800000 */
.L_x_4266:
[----:B-1--4-:R-:W0:Y:S08]  /*1ec0*/  LDC.U16 R4, c[0x0][0x52a] ;  /* 0x00014a80ff047b82 */ /* 0x012e300000000400 */
[----:B---3--:R-:W1:Y:S08]  /*1ed0*/  LDC.U16 R0, c[0x0][0x528] ;  /* 0x00014a00ff007b82 */ /* 0x008e700000000400 */
[----:B--2--5:R-:W2:Y:S01]  /*1ee0*/  LDC.64 R2, c[0x0][0x520] ;  /* 0x00014800ff027b82 */ /* 0x024ea20000000a00 */
[----:B0-----:R-:W-:-:S05]  /*1ef0*/  HADD2.F32 R6, -RZ, R4.H0_H0 ;  /* 0x20000004ff067230 */ /* 0x001fca0000004100 */
[----:B------:R-:W-:Y:S01]  /*1f00*/  FMUL.FTZ R6, R6, 1 ;  /* 0x3f80000006067820 */ /* 0x000fe20000410000 */
[----:B-1----:R-:W-:-:S05]  /*1f10*/  HADD2.F32 R0, -RZ, R0.H0_H0 ;  /* 0x20000000ff007230 */ /* 0x002fca0000004100 */
[----:B------:R-:W-:Y:S01]  /*1f20*/  F2F.F64.F32 R6, R6 ;  /* 0x0000000600067310 */ /* 0x000fe20000201800 */
[----:B------:R-:W-:-:S07]  /*1f30*/  FMUL.FTZ R0, R0, 1 ;  /* 0x3f80000000007820 */ /* 0x000fce0000410000 */
[----:B------:R-:W2:Y:S02]  /*1f40*/  F2F.F64.F32 R4, R0 ;  /* 0x0000000000047310 */ /* 0x000ea40000201800 */
[----:B--2---:R0:W-:Y:S01]  /*1f50*/  STG.E.128 desc[UR36][R2.64], R4 ;  /* 0x0000000402007986 */ /* 0x0041e2000c101d24 */
[----:B------:R-:W-:Y:S05]  /*1f60*/  BRA `(.L_x_4247) ;  /* 0x0000000400047947 */ /* 0x000fea0003800000 */
.L_x_4265:
[----:B------:R-:W-:-:S09]  /*1f70*/  UISETP.NE.AND UP0, UPT, UR4, 0xf, UPT ;  /* 0x0000000f0400788c */ /* 0x000fd2000bf05270 */
[----:B------:R-:W-:Y:S05]  /*1f80*/  BRA.U !UP0, `(.L_x_4267) ;  /* 0x0000000108e87547 */ /* 0x000fea000b800000 */
[----:B------:R-:W-:-:S09]  /*1f90*/  UISETP.NE.AND UP0, UPT, UR4, 0x17, UPT ;  /* 0x000000170400788c */ /* 0x000fd2000bf05270 */
[----:B------:R-:W-:Y:S05]  /*1fa0*/  BRA.U !UP0, `(.L_x_4268) ;  /* 0x0000000108907547 */ /* 0x000fea000b800000 */
[----:B------:R-:W-:-:S09]  /*1fb0*/  UISETP.NE.AND UP0, UPT, UR4, 0x18, UPT ;  /* 0x000000180400788c */ /* 0x000fd2000bf05270 */
[----:B------:R-:W-:Y:S05]  /*1fc0*/  BRA.U !UP0, `(.L_x_4269) ;  /* 0x0000000108447547 */ /* 0x000fea000b800000 */
.L_x_4246:
[----:B-1-3--:R-:W-:Y:S01]  /*1fd0*/  MOV R0, 0x0 ;  /* 0x0000000000007802 */ /* 0x00afe20000000f00 */
[----:B------:R-:W0:Y:S01]  /*1fe0*/  LDCU.64 UR4, c[0x4][0x190] ;  /* 0x01003200ff0477ac */ /* 0x000e220008000a00 */
[----:B------:R-:W-:Y:S02]  /*1ff0*/  HFMA2 R12, -RZ, RZ, 0, 5.9604644775390625e-08 ;  /* 0x00000001ff0c7431 */ /* 0x000fe400000001ff */
[----:B------:R-:W-:Y:S01]  /*2000*/  IMAD.MOV.U32 R8, RZ, RZ, 0x65 ;  /* 0x00000065ff087424 */ /* 0x000fe200078e00ff */
[----:B--2-45:R1:W2:Y:S01]  /*2010*/  LDC.64 R2, c[0x4][R0] ;  /* 0x0100000000027b82 */ /* 0x0342a20000000a00 */
        /* <DEDUP_REMOVED lines=11> */
.L_x_4270:
[----:B------:R-:W-:Y:S05]  /*20d0*/  BRA `(.L_x_4247) ;  /* 0x0000000000a87947 */ /* 0x000fea0003800000 */
.L_x_4269:
        /* <DEDUP_REMOVED lines=14> */
.L_x_4271:
[----:B------:R-:W-:-:S05]  /*21c0*/  LOP3.LUT R5, R0, 0x80, R7, 0xf8, !PT ;  /* 0x0000008000057812 */ /* 0x000fca00078ef807 */
[----:B------:R0:W-:Y:S01]  /*21d0*/  STG.E.U8 desc[UR36][R2.64], R5 ;  /* 0x0000000502007986 */ /* 0x0001e2000c101124 */
[----:B------:R-:W-:Y:S05]  /*21e0*/  BRA `(.L_x_4247) ;  /* 0x0000000000647947 */ /* 0x000fea0003800000 */
.L_x_4268:
        /* <DEDUP_REMOVED lines=12> */
.L_x_4272:
[----:B------:R-:W-:Y:S01]  /*22b0*/  HFMA2 R0, -RZ, RZ, 0, 7.569789886474609375e-06 ;  /* 0x0000007fff007431 */ /* 0x000fe200000001ff */
[----:B------:R-:W-:-:S04]  /*22c0*/  ISETP.GT.U32.AND P0, PT, R2, 0x7f800000, PT ;  /* 0x7f8000000200780c */ /* 0x000fc80003f04070 */
[----:B------:R-:W-:-:S09]  /*22d0*/  SEL R0, R0, 0x7c, P0 ;  /* 0x0000007c00007807 */ /* 0x000fd20000000000 */
.L_x_4273:
[----:B------:R-:W0:Y:S01]  /*22e0*/  LDC.64 R2, c[0x0][0x520] ;  /* 0x00014800ff027b82 */ /* 0x000e220000000a00 */
[----:B------:R-:W-:-:S04]  /*22f0*/  SHF.R.U32.HI R5, RZ, 0x18, R4 ;  /* 0x00000018ff057819 */ /* 0x000fc80000011604 */
[----:B------:R-:W-:-:S05]  /*2300*/  LOP3.LUT R5, R0, 0x80, R5, 0xf8, !PT ;  /* 0x0000008000057812 */ /* 0x000fca00078ef805 */
[----:B0-----:R0:W-:Y:S01]  /*2310*/  STG.E.U8 desc[UR36][R2.64], R5 ;  /* 0x0000000502007986 */ /* 0x0011e2000c101124 */
[----:B------:R-:W-:Y:S05]  /*2320*/  BRA `(.L_x_4247) ;  /* 0x0000000000147947 */ /* 0x000fea0003800000 */
.L_x_4267:
[----:B-1-3--:R-:W0:Y:S08]  /*2330*/  LDC.U16 R0, c[0x0][0x528] ;  /* 0x00014a00ff007b82 */ /* 0x00ae300000000400 */
[----:B--2-45:R-:W1:Y:S01]  /*2340*/  LDC.64 R2, c[0x0][0x520] ;  /* 0x00014800ff027b82 */ /* 0x034e620000000a00 */
[----:B0-----:R-:W-:-:S05]  /*2350*/  HADD2.F32 R0, -RZ, R0.H0_H0 ;  /* 0x20000000ff007230 */ /* 0x001fca0000004100 */
[----:B------:R-:W-:-:S05]  /*2360*/  F2FP.BF16.F32.PACK_AB R0, RZ, R0 ;  /* 0x00000000ff00723e */ /* 0x000fca00000010ff */
[----:B-1----:R0:W-:Y:S02]  /*2370*/  STG.E.U16 desc[UR36][R2.64], R0 ;  /* 0x0000000002007986 */ /* 0x0021e4000c101524 */
.L_x_4247:
[----:B------:R-:W-:-:S07]  /*2380*/  VIADD R17, R17, 0x80 ;  /* 0x0000008011117836 */ /* 0x000fce0000000000 */
.L_x_4241:
[----:B------:R-:W-:Y:S05]  /*2390*/  BSYNC.RECONVERGENT B6 ;  /* 0x0000000000067941 */ /* 0x000fea0003800200 */
.L_x_4240:
        /* <DEDUP_REMOVED lines=21> */
.L_x_4279:
[----:B-1234-:R-:W0:Y:S08]  /*24f0*/  LDC.U16 R0, c[0x0][0x528] ;  /* 0x00014a00ff007b82 */ /* 0x01ee300000000400 */
[----:B-----5:R-:W1:Y:S01]  /*2500*/  LDC.64 R4, c[0x0][0x520] ;  /* 0x00014800ff047b82 */ /* 0x020e620000000a00 */
[----:B0-----:R-:W-:-:S04]  /*2510*/  HADD2.F32 R0, -RZ, R0.H0_H0 ;  /* 0x20000000ff007230 */ /* 0x001fc80000004100 */
[----:B------:R-:W1:Y:S02]  /*2520*/  F2I.S64.TRUNC R2, R0 ;  /* 0x0000000000027311 */ /* 0x000e64000020d900 */
[----:B-1----:R0:W-:Y:S01]  /*2530*/  STG.E.U8 desc[UR36][R4.64], R2 ;  /* 0x0000000204007986 */ /* 0x0021e2000c101124 */
[----:B------:R-:W-:Y:S05]  /*2540*/  BRA `(.L_x_4281) ;  /* 0x0000000c00ec7947 */ /* 0x000fea0003800000 */
.L_x_4278:
        /* <DEDUP_REMOVED lines=12> */
.L_x_4283:
[----:B-1234-:R-:W0:Y:S08]  /*2610*/  LDC.U16 R0, c[0x0][0x528] ;  /* 0x00014a00ff007b82 */ /* 0x01ee300000000400 */
[----:B-----5:R-:W1:Y:S01]  /*2620*/  LDC.64 R2, c[0x0][0x520] ;  /* 0x00014800ff027b82 */ /* 0x020e620000000a00 */
[----:B0-----:R-:W-:-:S04]  /*2630*/  HADD2.F32 R0, -RZ, R0.H0_H0 ;  /* 0x20000000ff007230 */ /* 0x001fc80000004100 */
[----:B------:R-:W1:Y:S02]  /*2640*/  F2I.FTZ.TRUNC.NTZ R5, R0 ;  /* 0x0000000000057305 */ /* 0x000e64000021f100 */
[----:B-1----:R0:W-:Y:S01]  /*2650*/  STG.E desc[UR36][R2.64], R5 ;  /* 0x0000000502007986 */ /* 0x0021e2000c101924 */
[----:B------:R-:W-:Y:S05]  /*2660*/  BRA `(.L_x_4281) ;  /* 0x0000000c00a47947 */ /* 0x000fea0003800000 */
.L_x_4282:
[----:B-1234-:R-:W0:Y:S08]  /*2670*/  LDC.U16 R0, c[0x0][0x528] ;  /* 0x00014a00ff007b82 */ /* 0x01ee300000000400 */
[----:B-----5:R-:W1:Y:S01]  /*2680*/  LDC.64 R2, c[0x0][0x520] ;  /* 0x00014800ff027b82 */ /* 0x020e620000000a00 */
[----:B0-----:R-:W-:-:S04]  /*2690*/  HADD2.F32 R0, -RZ, R0.H0_H0 ;  /* 0x20000000ff007230 */ /* 0x001fc80000004100 */
[----:B------:R-:W1:Y:S02]  /*26a0*/  F2I.FTZ.TRUNC.NTZ R5, R0 ;  /* 0x0000000000057305 */ /* 0x000e64000021f100 */
[----:B-1----:R0:W-:Y:S01]  /*26b0*/  STG.E.U16 desc[UR36][R2.64], R5 ;  /* 0x0000000502007986 */ /* 0x0021e2000c101524 */
[----:B------:R-:W-:Y:S05]  /*26c0*/  BRA `(.L_x_4281) ;  /* 0x0000000c008c7947 */ /* 0x000fea0003800000 */
.L_x_4277:
        /* <DEDUP_REMOVED lines=11> */
.L_x_4285:
[----:B-12-45:R-:W0:Y:S08]  /*2780*/  LDC.U16 R5, c[0x0][0x528] ;  /* 0x00014a00ff057b82 */ /* 0x036e300000000400 */
[----:B---3--:R-:W0:Y:S02]  /*2790*/  LDC.64 R2, c[0x0][0x520] ;  /* 0x00014800ff027b82 */ /* 0x008e240000000a00 */
[----:B0-----:R0:W-:Y:S01]  /*27a0*/  STG.E.U16 desc[UR36][R2.64], R5 ;  /* 0x0000000502007986 */ /* 0x0011e2000c101524 */
[----:B------:R-:W-:Y:S05]  /*27b0*/  BRA `(.L_x_4281) ;  /* 0x0000000c00507947 */ /* 0x000fea0003800000 */
.L_x_4284:
[----:B------:R-:W-:-:S09]  /*27c0*/  UISETP.NE.AND UP0, UPT, UR4, 0x7, UPT ;  /* 0x000000070400788c */ /* 0x000fd2000bf05270 */
[----:B------:R-:W-:Y:S05]  /*27d0*/  BRA.U !UP0, `(.L_x_4286) ;  /* 0x00000001083c7547 */ /* 0x000fea000b800000 */
[----:B------:R-:W-:-:S09]  /*27e0*/  UISETP.NE.AND UP0, UPT, UR4, 0x8, UPT ;  /* 0x000000080400788c */ /* 0x000fd2000bf05270 */
[----:B------:R-:W-:Y:S05]  /*27f0*/  BRA.U !UP0, `(.L_x_4287) ;  /* 0x0000000108247547 */ /* 0x000fea000b800000 */
[----:B------:R-:W-:-:S09]  /*2800*/  UISETP.NE.AND UP0, UPT, UR4, 0x9, UPT ;  /* 0x000000090400788c */ /* 0x000fd2000bf05270 */
[----:B------:R-:W-:Y:S05]  /*2810*/  BRA.U UP0, `(.L_x_4280) ;  /* 0x00000009004c7547 */ /* 0x000fea000b800000 */
[----:B-1234-:R-:W0:Y:S08]  /*2820*/  LDC.U16 R0, c[0x0][0x528] ;  /* 0x00014a00ff007b82 */ /* 0x01ee300000000400 */
[----:B-----5:R-:W1:Y:S08]  /*2830*/  LDC.U16 R5, c[0x0][0x52a] ;  /* 0x00014a80ff057b82 */ /* 0x020e700000000400 */
[----:B------:R-:W2:Y:S01]  /*2840*/  LDC.64 R2, c[0x0][0x520] ;  /* 0x00014800ff027b82 */ /* 0x000ea20000000a00 */
[----:B0-----:R-:W-:-:S02]  /*2850*/  HADD2.F32 R4, -RZ, R0.H0_H0 ;  /* 0x20000000ff047230 */ /* 0x001fc40000004100 */
[----:B-1----:R-:W-:-:S05]  /*2860*/  HADD2.F32 R5, -RZ, R5.H0_H0 ;  /* 0x20000005ff057230 */ /* 0x002fca0000004100 */
[----:B--2---:R0:W-:Y:S01]  /*2870*/  STG.E.64 desc[UR36][R2.64], R4 ;  /* 0x0000000402007986 */ /* 0x0041e2000c101b24 */
[----:B------:R-:W-:Y:S05]  /*2880*/  BRA `(.L_x_4281) ;  /* 0x0000000c001c7947 */ /* 0x000fea0003800000 */
.L_x_4287:
[----:B-12-45:R-:W0:Y:S08]  /*2890*/  LDC R5, c[0x0][0x528] ;  /* 0x00014a00ff057b82 */ /* 0x036e300000000800 */
[----:B---3--:R-:W0:Y:S02]  /*28a0*/  LDC.64 R2, c[0x0][0x520] ;  /* 0x00014800ff027b82 */ /* 0x008e240000000a00 */
[----:B0-----:R0:W-:Y:S01]  /*28b0*/  STG.E desc[UR36][R2.64], R5 ;  /* 0x0000000502007986 */ /* 0x0011e2000c101924 */
[----:B------:R-:W-:Y:S05]  /*28c0*/  BRA `(.L_x_4281) ;  /* 0x0000000c000c7947 */ /* 0x000fea0003800000 */
.L_x_4286:
[----:B-1234-:R-:W0:Y:S08]  /*28d0*/  LDC.U16 R0, c[0x0][0x528] ;  /* 0x00014a00ff007b82 */ /* 0x01ee300000000400 */
[----:B-----5:R-:W1:Y:S01]  /*28e0*/  LDC.64 R4, c[0x0][0x520] ;  /* 0x00014800ff047b82 */ /* 0x020e620000000a00 */
[----:B0-----:R-:W-:-:S05]  /*28f0*/  HADD2.F32 R0, -RZ, R0.H0_H0 ;  /* 0x20000000ff007230 */ /* 0x001fca0000004100 */
[----:B------:R-:W-:-:S04]  /*2900*/  FMUL.FTZ R0, R0, 1 ;  /* 0x3f80000000007820 */ /* 0x000fc80000410000 */
[----:B------:R-:W1:Y:S02]  /*2910*/  F2F.F64.F32 R2, R0 ;  /* 0x0000000000027310 */ /* 0x000e640000201800 */
[----:B-1----:R0:W-:Y:S01]  /*2920*/  STG.E.64 desc[UR36][R4.64], R2 ;  /* 0x0000000204007986 */ /* 0x0021e2000c101b24 */
[----:B------:R-:W-:Y:S05]  /*2930*/  BRA `(.L_x_4281) ;  /* 0x0000000800f07947 */ /* 0x000fea0003800000 */
.L_x_4276:
        /* <DEDUP_REMOVED lines=16> */
.L_x_4291:
        /* <DEDUP_REMOVED lines=18> */
.L_x_4293:
[----:B------:R-:W-:-:S04]  /*2b60*/  SHF.R.U32.HI R3, RZ, 0x18, R2 ;  /* 0x00000018ff037819 */ /* 0x000fc80000011602 */
[----:B------:R-:W-:-:S07]  /*2b70*/  LOP3.LUT R0, R0, 0x80, R3, 0xf8, !PT ;  /* 0x0000008000007812 */ /* 0x000fce00078ef803 */
.L_x_4292:
[----:B------:R-:W0:Y:S02]  /*2b80*/  LDC.64 R2, c[0x0][0x520] ;  /* 0x00014800ff027b82 */ /* 0x000e240000000a00 */
[----:B0-----:R3:W-:Y:S01]  /*2b90*/  STG.E.U8 desc[UR36][R2.64], R0 ;  /* 0x0000000002007986 */ /* 0x0017e2000c101124 */
[----:B------:R-:W-:Y:S05]  /*2ba0*/  BRA `(.L_x_4281) ;  /* 0x0000000800547947 */ /* 0x000fea0003800000 */
.L_x_4290:
        /* <DEDUP_REMOVED lines=18> */
.L_x_4295:
[----:B------:R-:W-:-:S04]  /*2cd0*/  SHF.R.U32.HI R3, RZ, 0x18, R2 ;  /* 0x00000018ff037819 */ /* 0x000fc80000011602 */
[----:B------:R-:W-:-:S07]  /*2ce0*/  LOP3.LUT R0, R0, 0x80, R3, 0xf8, !PT ;  /* 0x0000008000007812 */ /* 0x000fce00078ef803 */
.L_x_4294:
[----:B------:R-:W0:Y:S02]  /*2cf0*/  LDC.64 R2, c[0x0][0x520] ;  /* 0x00014800ff027b82 */ /* 0x000e240000000a00 */
[----:B0-----:R5:W-:Y:S01]  /*2d00*/  STG.E.U8 desc[UR36][R2.64], R0 ;  /* 0x0000000002007986 */ /* 0x001be2000c101124 */
[----:B------:R-:W-:Y:S05]  /*2d10*/  BRA `(.L_x_4281) ;  /* 0x0000000400f87947 */ /* 0x000fea0003800000 */
.L_x_4289:
        /* <DEDUP_REMOVED lines=20> */
.L_x_4298:
[----:B------:R1:W-:Y:S01]  /*2e60*/  STG.E.U8 desc[UR36][R2.64], R0 ;  /* 0x0000000002007986 */ /* 0x0003e2000c101124 */
[----:B------:R-:W-:Y:S05]  /*2e70*/  BRA `(.L_x_4281) ;  /* 0x0000000400a07947 */ /* 0x000fea0003800000 */
.L_x_4297:
[----:B-1234-:R-:W0:Y:S08]  /*2e80*/  LDC.U16 R0, c[0x0][0x528] ;  /* 0x00014a00ff007b82 */ /* 0x01ee300000000400 */
[----:B-----5:R-:W1:Y:S01]  /*2e90*/  LDC.64 R4, c[0x0][0x520] ;  /* 0x00014800ff047b82 */ /* 0x020e620000000a00 */
[----:B0-----:R-:W-:-:S04]  /*2ea0*/  HADD2.F32 R0, -RZ, R0.H0_H0 ;  /* 0x20000000ff007230 */ /* 0x001fc80000004100 */
[----:B------:R-:W1:Y:S02]  /*2eb0*/  F2I.U64.TRUNC R2, R0 ;  /* 0x0000000000027311 */ /* 0x000e64000020d800 */
[----:B-1----:R0:W-:Y:S01]  /*2ec0*/  STG.E.64 desc[UR36][R4.64], R2 ;  /* 0x0000000204007986 */ /* 0x0021e2000c101b24 */
[----:B------:R-:W-:Y:S05]  /*2ed0*/  BRA `(.L_x_4281) ;  /* 0x0000000400887947 */ /* 0x000fea0003800000 */
.L_x_4296:
[----:B-1234-:R-:W0:Y:S08]  /*2ee0*/  LDC.U16 R0, c[0x0][0x528] ;  /* 0x00014a00ff007b82 */ /* 0x01ee300000000400 */
[----:B-----5:R-:W1:Y:S01]  /*2ef0*/  LDC.64 R2, c[0x0][0x520] ;  /* 0x00014800ff027b82 */ /* 0x020e620000000a00 */
[----:B0-----:R-:W-:-:S04]  /*2f00*/  HADD2.F32 R0, -RZ, R0.H0_H0 ;  /* 0x20000000ff007230 */ /* 0x001fc80000004100 */
[----:B------:R-:W1:Y:S02]  /*2f10*/  F2I.FTZ.U32.TRUNC.NTZ R5, R0 ;  /* 0x0000000000057305 */ /* 0x000e64000021f000 */
[----:B-1----:R2:W-:Y:S01]  /*2f20*/  STG.E desc[UR36][R2.64], R5 ;  /* 0x0000000502007986 */ /* 0x0025e2000c101924 */
[----:B------:R-:W-:Y:S05]  /*2f30*/  BRA `(.L_x_4281) ;  /* 0x0000000400707947 */ /* 0x000fea0003800000 */
.L_x_4288:
        /* <DEDUP_REMOVED lines=16> */
.L_x_4300:
[----:B-1--4-:R-:W0:Y:S08]  /*3040*/  LDC.U16 R4, c[0x0][0x52a] ;  /* 0x00014a80ff047b82 */ /* 0x012e300000000400 */
[----:B--23--:R-:W1:Y:S08]  /*3050*/  LDC.U16 R0, c[0x0][0x528] ;  /* 0x00014a00ff007b82 */ /* 0x00ce700000000400 */
[----:B-----5:R-:W2:Y:S01]  /*3060*/  LDC.64 R2, c[0x0][0x520] ;  /* 0x00014800ff027b82 */ /* 0x020ea20000000a00 */
        /* <DEDUP_REMOVED lines=8> */
.L_x_4299:
[----:B------:R-:W-:-:S09]  /*30f0*/  UISETP.NE.AND UP0, UPT, UR4, 0xf, UPT ;  /* 0x0000000f0400788c */ /* 0x000fd2000bf05270 */
[----:B------:R-:W-:Y:S05]  /*3100*/  BRA.U !UP0, `(.L_x_4301) ;  /* 0x0000000108e87547 */ /* 0x000fea000b800000 */
[----:B------:R-:W-:-:S09]  /*3110*/  UISETP.NE.AND UP0, UPT, UR4, 0x17, UPT ;  /* 0x000000170400788c */ /* 0x000fd2000bf05270 */
[----:B------:R-:W-:Y:S05]  /*3120*/  BRA.U !UP0, `(.L_x_4302) ;  /* 0x0000000108907547 */ /* 0x000fea000b800000 */
[----:B------:R-:W-:-:S09]  /*3130*/  UISETP.NE.AND UP0, UPT, UR4, 0x18, UPT ;  /* 0x000000180400788c */ /* 0x000fd2000bf05270 */
[----:B------:R-:W-:Y:S05]  /*3140*/  BRA.U !UP0, `(.L_x_4303) ;  /* 0x0000000108447547 */ /* 0x000fea000b800000 */
.L_x_4280:
        /* <DEDUP_REMOVED lines=16> */
.L_x_4304:
[----:B------:R-:W-:Y:S05]  /*3250*/  BRA `(.L_x_4281) ;  /* 0x0000000000a87947 */ /* 0x000fea0003800000 */
.L_x_4303:
        /* <DEDUP_REMOVED lines=14> */
.L_x_4305:
[----:B------:R-:W-:-:S05]  /*3340*/  LOP3.LUT R5, R0, 0x80, R7, 0xf8, !PT ;  /* 0x0000008000057812 */ /* 0x000fca00078ef807 */
[----:B------:R0:W-:Y:S01]  /*3350*/  STG.E.U8 desc[UR36][R2.64], R5 ;  /* 0x0000000502007986 */ /* 0x0001e2000c101124 */
[----:B------:R-:W-:Y:S05]  /*3360*/  BRA `(.L_x_4281) ;  /* 0x0000000000647947 */ /* 0x000fea0003800000 */
.L_x_4302:
        /* <DEDUP_REMOVED lines=12> */
.L_x_4306:
[----:B------:R-:W-:Y:S01]  /*3430*/  IMAD.MOV.U32 R0, RZ, RZ, 0x7f ;  /* 0x0000007fff007424 */ /* 0x000fe200078e00ff */
[----:B------:R-:W-:-:S04]  /*3440*/  ISETP.GT.U32.AND P0, PT, R2, 0x7f800000, PT ;  /* 0x7f8000000200780c */ /* 0x000fc80003f04070 */
[----:B------:R-:W-:-:S09]  /*3450*/  SEL R0, R0, 0x7c, P0 ;  /* 0x0000007c00007807 */ /* 0x000fd20000000000 */
.L_x_4307:
[----:B------:R-:W0:Y:S01]  /*3460*/  LDC.64 R2, c[0x0][0x520] ;  /* 0x00014800ff027b82 */ /* 0x000e220000000a00 */
[----:B------:R-:W-:-:S04]  /*3470*/  SHF.R.U32.HI R5, RZ, 0x18, R4 ;  /* 0x00000018ff057819 */ /* 0x000fc80000011604 */
[----:B------:R-:W-:-:S05]  /*3480*/  LOP3.LUT R5, R0, 0x80, R5, 0xf8, !PT ;  /* 0x0000008000057812 */ /* 0x000fca00078ef805 */
[----:B0-----:R0:W-:Y:S01]  /*3490*/  STG.E.U8 desc[UR36][R2.64], R5 ;  /* 0x0000000502007986 */ /* 0x0011e2000c101124 */
[----:B------:R-:W-:Y:S05]  /*34a0*/  BRA `(.L_x_4281) ;  /* 0x0000000000147947 */ /* 0x000fea0003800000 */
.L_x_4301:
[----:B-1234-:R-:W0:Y:S08]  /*34b0*/  LDC.U16 R0, c[0x0][0x528] ;  /* 0x00014a00ff007b82 */ /* 0x01ee300000000400 */
[----:B-----5:R-:W1:Y:S01]  /*34c0*/  LDC.64 R2, c[0x0][0x520] ;  /* 0x00014800ff027b82 */ /* 0x020e620000000a00 */
[----:B0-----:R-:W-:-:S05]  /*34d0*/  HADD2.F32 R0, -RZ, R0.H0_H0 ;  /* 0x20000000ff007230 */ /* 0x001fca0000004100 */
[----:B------:R-:W-:-:S05]  /*34e0*/  F2FP.BF16.F32.PACK_AB R0, RZ, R0 ;  /* 0x00000000ff00723e */ /* 0x000fca00000010ff */
[----:B-1----:R0:W-:Y:S02]  /*34f0*/  STG.E.U16 desc[UR36][R2.64], R0 ;  /* 0x0000000002007986 */ /* 0x0021e4000c101524 */
.L_x_4281:
[----:B------:R-:W-:-:S07]  /*3500*/  VIADD R17, R17, 0x80 ;  /* 0x0000008011117836 */ /* 0x000fce0000000000 */
.L_x_4275:
[----:B------:R-:W-:Y:S05]  /*3510*/  BSYNC.RECONVERGENT B6 ;  /* 0x0000000000067941 */ /* 0x000fea0003800200 */
.L_x_4274:
        /* <DEDUP_REMOVED lines=20> */
.L_x_4311:
[----:B-12345:R-:W0:Y:S08]  /*3660*/  LDC.U16 R0, c[0x0][0x528] ;  /* 0x00014a00ff007b82 */ /* 0x03ee300000000400 */
[----:B------:R-:W1:Y:S01]  /*3670*/  LDC.64 R4, c[0x0][0x520] ;  /* 0x00014800ff047b82 */ /* 0x000e620000000a00 */
[----:B0-----:R-:W-:-:S04]  /*3680*/  HADD2.F32 R0, -RZ, R0.H0_H0 ;  /* 0x20000000ff007230 */ /* 0x001fc80000004100 */
[----:B------:R-:W1:Y:S02]  /*3690*/  F2I.S64.TRUNC R2, R0 ;  /* 0x0000000000027311 */ /* 0x000e64000020d900 */
[----:B-1----:R-:W-:Y:S01]  /*36a0*/  STG.E.U8 desc[UR36][R4.64], R2 ;  /* 0x0000000204007986 */ /* 0x002fe2000c101124 */
[----:B------:R-:W-:Y:S05]  /*36b0*/  EXIT ;  /* 0x000000000000794d */ /* 0x000fea0003800000 */
.L_x_4310:
        /* <DEDUP_REMOVED lines=12> */
.L_x_4314:
[----:B-12345:R-:W0:Y:S08]  /*3780*/  LDC.U16 R0, c[0x0][0x528] ;  /* 0x00014a00ff007b82 */ /* 0x03ee300000000400 */
[----:B------:R-:W1:Y:S01]  /*3790*/  LDC.64 R2, c[0x0][0x520] ;  /* 0x00014800ff027b82 */ /* 0x000e620000000a00 */
[----:B0-----:R-:W-:-:S04]  /*37a0*/  HADD2.F32 R0, -RZ, R0.H0_H0 ;  /* 0x20000000ff007230 */ /* 0x001fc80000004100 */
[----:B------:R-:W1:Y:S02]  /*37b0*/  F2I.FTZ.TRUNC.NTZ R5, R0 ;  /* 0x0000000000057305 */ /* 0x000e64000021f100 */
[----:B-1----:R-:W-:Y:S01]  /*37c0*/  STG.E desc[UR36][R2.64], R5 ;  /* 0x0000000502007986 */ /* 0x002fe2000c101924 */
[----:B------:R-:W-:Y:S05]  /*37d0*/  EXIT ;  /* 0x000000000000794d */ /* 0x000fea0003800000 */
.L_x_4313:
[----:B-12345:R-:W0:Y:S08]  /*37e0*/  LDC.U16 R0, c[0x0][0x528] ;  /* 0x00014a00ff007b82 */ /* 0x03ee300000000400 */
[----:B------:R-:W1:Y:S01]  /*37f0*/  LDC.64 R2, c[0x0][0x520] ;  /* 0x00014800ff027b82 */ /* 0x000e620000000a00 */
[----:B0-----:R-:W-:-:S04]  /*3800*/  HADD2.F32 R0, -RZ, R0.H0_H0 ;  /* 0x20000000ff007230 */ /* 0x001fc80000004100 */
[----:B------:R-:W1:Y:S02]  /*3810*/  F2I.FTZ.TRUNC.NTZ R5, R0 ;  /* 0x0000000000057305 */ /* 0x000e64000021f100 */
[----:B-1----:R-:W-:Y:S01]  /*3820*/  STG.E.U16 desc[UR36][R2.64], R5 ;  /* 0x0000000502007986 */ /* 0x002fe2000c101524 */
[----:B------:R-:W-:Y:S05]  /*3830*/  EXIT ;  /* 0x000000000000794d */ /* 0x000fea0003800000 */
.L_x_4309:
        /* <DEDUP_REMOVED lines=11> */
.L_x_4316:
[----:B-12-45:R-:W0:Y:S08]  /*38f0*/  LDC.U16 R5, c[0x0][0x528] ;  /* 0x00014a00ff057b82 */ /* 0x036e300000000400 */
[----:B---3--:R-:W0:Y:S02]  /*3900*/  LDC.64 R2, c[0x0][0x520] ;  /* 0x00014800ff027b82 */ /* 0x008e240000000a00 */
[----:B0-----:R-:W-:Y:S01]  /*3910*/  STG.E.U16 desc[UR36][R2.64], R5 ;  /* 0x0000000502007986 */ /* 0x001fe2000c101524 */
[----:B------:R-:W-:Y:S05]  /*3920*/  EXIT ;  /* 0x000000000000794d */ /* 0x000fea0003800000 */
.L_x_4315:
[----:B------:R-:W-:-:S09]  /*3930*/  UISETP.NE.AND UP0, UPT, UR4, 0x7, UPT ;  /* 0x000000070400788c */ /* 0x000fd2000bf05270 */
[----:B------:R-:W-:Y:S05]  /*3940*/  BRA.U !UP0, `(.L_x_4317) ;  /* 0x00000001083c7547 */ /* 0x000fea000b800000 */
[----:B------:R-:W-:-:S09]  /*3950*/  UISETP.NE.AND UP0, UPT, UR4, 0x8, UPT ;  /* 0x000000080400788c */ /* 0x000fd2000bf05270 */
[----:B------:R-:W-:Y:S05]  /*3960*/  BRA.U !UP0, `(.L_x_4318) ;  /* 0x0000000108247547 */ /* 0x000fea000b800000 */
[----:B------:R-:W-:-:S09]  /*3970*/  UISETP.NE.AND UP0, UPT, UR4, 0x9, UPT ;  /* 0x000000090400788c */ /* 0x000fd2000bf05270 */
[----:B------:R-:W-:Y:S05]  /*3980*/  BRA.U UP0, `(.L_x_4312) ;  /* 0x00000009004c7547 */ /* 0x000fea000b800000 */
[----:B-12345:R-:W0:Y:S08]  /*3990*/  LDC.U16 R0, c[0x0][0x528] ;  /* 0x00014a00ff007b82 */ /* 0x03ee300000000400 */
[----:B------:R-:W1:Y:S08]  /*39a0*/  LDC.U16 R5, c[0x0][0x52a] ;  /* 0x00014a80ff057b82 */ /* 0x000e700000000400 */
[----:B------:R-:W2:Y:S01]  /*39b0*/  LDC.64 R2, c[0x0][0x520] ;  /* 0x00014800ff027b82 */ /* 0x000ea20000000a00 */
[----:B0-----:R-:W-:-:S02]  /*39c0*/  HADD2.F32 R4, -RZ, R0.H0_H0 ;  /* 0x20000000ff047230 */ /* 0x001fc40000004100 */
[----:B-1----:R-:W-:-:S05]  /*39d0*/  HADD2.F32 R5, -RZ, R5.H0_H0 ;  /* 0x20000005ff057230 */ /* 0x002fca0000004100 */
[----:B--2---:R-:W-:Y:S01]  /*39e0*/  STG.E.64 desc[UR36][R2.64], R4 ;  /* 0x0000000402007986 */ /* 0x004fe2000c101b24 */
[----:B------:R-:W-:Y:S05]  /*39f0*/  EXIT ;  /* 0x000000000000794d */ /* 0x000fea0003800000 */
.L_x_4318:
[----:B-12-45:R-:W0:Y:S08]  /*3a00*/  LDC R5, c[0x0][0x528] ;  /* 0x00014a00ff057b82 */ /* 0x036e300000000800 */
[----:B---3--:R-:W0:Y:S02]  /*3a10*/  LDC.64 R2, c[0x0][0x520] ;  /* 0x00014800ff027b82 */ /* 0x008e240000000a00 */
[----:B0-----:R-:W-:Y:S01]  /*3a20*/  STG.E desc[UR36][R2.64], R5 ;  /* 0x0000000502007986 */ /* 0x001fe2000c101924 */
[----:B------:R-:W-:Y:S05]  /*3a30*/  EXIT ;  /* 0x000000000000794d */ /* 0x000fea0003800000 */
.L_x_4317:
[----:B-12345:R-:W0:Y:S08]  /*3a40*/  LDC.U16 R0, c[0x0][0x528] ;  /* 0x00014a00ff007b82 */ /* 0x03ee300000000400 */
[----:B------:R-:W1:Y:S01]  /*3a50*/  LDC.64 R4, c[0x0][0x520] ;  /* 0x00014800ff047b82 */ /* 0x000e620000000a00 */
[----:B0-----:R-:W-:-:S05]  /*3a60*/  HADD2.F32 R0, -RZ, R0.H0_H0 ;  /* 0x20000000ff007230 */ /* 0x001fca0000004100 */
[----:B------:R-:W-:-:S04]  /*3a70*/  FMUL.FTZ R0, R0, 1 ;  /* 0x3f80000000007820 */ /* 0x000fc80000410000 */
[----:B------:R-:W1:Y:S02]  /*3a80*/  F2F.F64.F32 R2, R0 ;  /* 0x0000000000027310 */ /* 0x000e640000201800 */
[----:B-1----:R-:W-:Y:S01]  /*3a90*/  STG.E.64 desc[UR36][R4.64], R2 ;  /* 0x0000000204007986 */ /* 0x002fe2000c101b24 */
[----:B------:R-:W-:Y:S05]  /*3aa0*/  EXIT ;  /* 0x000000000000794d */ /* 0x000fea0003800000 */
.L_x_4308:
        /* <DEDUP_REMOVED lines=16> */
.L_x_4322:
        /* <DEDUP_REMOVED lines=18> */
.L_x_4324:
[----:B------:R-:W-:-:S04]  /*3cd0*/  SHF.R.U32.HI R3, RZ, 0x18, R2 ;  /* 0x00000018ff037819 */ /* 0x000fc80000011602 */
[----:B------:R-:W-:-:S07]  /*3ce0*/  LOP3.LUT R0, R0, 0x80, R3, 0xf8, !PT ;  /* 0x0000008000007812 */ /* 0x000fce00078ef803 */
.L_x_4323:
[----:B------:R-:W0:Y:S02]  /*3cf0*/  LDC.64 R2, c[0x0][0x520] ;  /* 0x00014800ff027b82 */ /* 0x000e240000000a00 */
[----:B0-----:R-:W-:Y:S01]  /*3d00*/  STG.E.U8 desc[UR36][R2.64], R0 ;  /* 0x0000000002007986 */ /* 0x001fe2000c101124 */
[----:B------:R-:W-:Y:S05]  /*3d10*/  EXIT ;  /* 0x000000000000794d */ /* 0x000fea0003800000 */
.L_x_4321:
        /* <DEDUP_REMOVED lines=18> */
.L_x_4326:
[----:B------:R-:W-:-:S04]  /*3e40*/  SHF.R.U32.HI R3, RZ, 0x18, R2 ;  /* 0x00000018ff037819 */ /* 0x000fc80000011602 */
[----:B------:R-:W-:-:S07]  /*3e50*/  LOP3.LUT R0, R0, 0x80, R3, 0xf8, !PT ;  /* 0x0000008000007812 */ /* 0x000fce00078ef803 */
.L_x_4325:
[----:B------:R-:W0:Y:S02]  /*3e60*/  LDC.64 R2, c[0x0][0x520] ;  /* 0x00014800ff027b82 */ /* 0x000e240000000a00 */
[----:B0-----:R-:W-:Y:S01]  /*3e70*/  STG.E.U8 desc[UR36][R2.64], R0 ;  /* 0x0000000002007986 */ /* 0x001fe2000c101124 */
[----:B------:R-:W-:Y:S05]  /*3e80*/  EXIT ;  /* 0x000000000000794d */ /* 0x000fea0003800000 */
.L_x_4320:
        /* <DEDUP_REMOVED lines=20> */
.L_x_4329:
[----:B------:R-:W-:Y:S01]  /*3fd0*/  STG.E.U8 desc[UR36][R2.64], R0 ;  /* 0x0000000002007986 */ /* 0x000fe2000c101124 */
[----:B------:R-:W-:Y:S05]  /*3fe0*/  EXIT ;  /* 0x000000000000794d */ /* 0x000fea0003800000 */
.L_x_4328:
[----:B-12345:R-:W0:Y:S08]  /*3ff0*/  LDC.U16 R0, c[0x0][0x528] ;  /* 0x00014a00ff007b82 */ /* 0x03ee300000000400 */
[----:B------:R-:W1:Y:S01]  /*4000*/  LDC.64 R4, c[0x0][0x520] ;  /* 0x00014800ff047b82 */ /* 0x000e620000000a00 */
[----:B0-----:R-:W-:-:S04]  /*4010*/  HADD2.F32 R0, -RZ, R0.H0_H0 ;  /* 0x20000000ff007230 */ /* 0x001fc80000004100 */
[----:B------:R-:W1:Y:S02]  /*4020*/  F2I.U64.TRUNC R2, R0 ;  /* 0x0000000000027311 */ /* 0x000e64000020d800 */
[----:B-1----:R-:W-:Y:S01]  /*4030*/  STG.E.64 desc[UR36][R4.64], R2 ;  /* 0x0000000204007986 */ /* 0x002fe2000c101b24 */
[----:B------:R-:W-:Y:S05]  /*4040*/  EXIT ;  /* 0x000000000000794d */ /* 0x000fea0003800000 */
.L_x_4327:
[----:B-12345:R-:W0:Y:S08]  /*4050*/  LDC.U16 R0, c[0x0][0x528] ;  /* 0x00014a00ff007b82 */ /* 0x03ee300000000400 */
[----:B------:R-:W1:Y:S01]  /*4060*/  LDC.64 R2, c[0x0][0x520] ;  /* 0x00014800ff027b82 */ /* 0x000e620000000a00 */
[----:B0-----:R-:W-:-:S04]  /*4070*/  HADD2.F32 R0, -RZ, R0.H0_H0 ;  /* 0x20000000ff007230 */ /* 0x001fc80000004100 */
[----:B------:R-:W1:Y:S02]  /*4080*/  F2I.FTZ.U32.TRUNC.NTZ R5, R0 ;  /* 0x0000000000057305 */ /* 0x000e64000021f000 */
[----:B-1----:R-:W-:Y:S01]  /*4090*/  STG.E desc[UR36][R2.64], R5 ;  /* 0x0000000502007986 */ /* 0x002fe2000c101924 */
[----:B------:R-:W-:Y:S05]  /*40a0*/  EXIT ;  /* 0x000000000000794d */ /* 0x000fea0003800000 */
.L_x_4319:
        /* <DEDUP_REMOVED lines=9> */
[----:B------:R-:W-:-:S13]  /*4140*/  FSETP.NEU.FTZ.AND P0, PT, R0, RZ, PT ;  /* 0x000000ff0000720b */ /* 0x000fda0003f1d000 */
[----:B------:R-:W0:Y:S02]  /*4150*/  @!P0 LDC.U16 R0, c[0x0][0x52a] ;  /* 0x00014a80ff008b82 */ /* 0x000e240000000400 */
[----:B0-----:R-:W-:-:S05]  /*4160*/  @!P0 HADD2.F32 R0, -RZ, R0.H0_H0 ;  /* 0x20000000ff008230 */ /* 0x001fca0000004100 */
[----:B------:R-:W-:-:S04]  /*4170*/  FSETP.NEU.OR P0, PT, R0, RZ, P0 ;  /* 0x000000ff0000720b */ /* 0x000fc8000070d400 */
[----:B------:R-:W-:-:S05]  /*4180*/  SEL R5, RZ, 0x1, !P0 ;  /* 0x00000001ff057807 */ /* 0x000fca0004000000 */
[----:B-1----:R-:W-:Y:S01]  /*4190*/  STG.E.U8 desc[UR36][R2.64], R5 ;  /* 0x0000000502007986 */ /* 0x002fe2000c101124 */
[----:B------:R-:W-:Y:S05]  /*41a0*/  EXIT ;  /* 0x000000000000794d */ /* 0x000fea0003800000 */
.L_x_4331:
[----:B-1--4-:R-:W0:Y:S08]  /*41b0*/  LDC.U16 R4, c[0x0][0x52a] ;  /* 0x00014a80ff047b82 */ /* 0x012e300000000400 */
[----:B--23-5:R-:W1:Y:S08]  /*41c0*/  LDC.U16 R0, c[0x0][0x528] ;  /* 0x00014a00ff007b82 */ /* 0x02ce700000000400 */
[----:B------:R-:W2:Y:S01]  /*41d0*/  LDC.64 R2, c[0x0][0x520] ;  /* 0x00014800ff027b82 */ /* 0x000ea20000000a00 */
[----:B0-----:R-:W-:-:S05]  /*41e0*/  HADD2.F32 R6, -RZ, R4.H0_H0 ;  /* 0x20000004ff067230 */ /* 0x001fca0000004100 */
[----:B------:R-:W-:Y:S01]  /*41f0*/  FMUL.FTZ R6, R6, 1 ;  /* 0x3f80000006067820 */ /* 0x000fe20000410000 */
[----:B-1----:R-:W-:-:S05]  /*4200*/  HADD2.F32 R0, -RZ, R0.H0_H0 ;  /* 0x20000000ff007230 */ /* 0x002fca0000004100 */
[----:B------:R-:W-:Y:S01]  /*4210*/  F2F.F64.F32 R6, R6 ;  /* 0x0000000600067310 */ /* 0x000fe20000201800 */
[----:B------:R-:W-:-:S07]  /*4220*/  FMUL.FTZ R0, R0, 1 ;  /* 0x3f80000000007820 */ /* 0x000fce0000410000 */
[----:B------:R-:W2:Y:S02]  /*4230*/  F2F.F64.F32 R4, R0 ;  /* 0x0000000000047310 */ /* 0x000ea40000201800 */
[----:B--2---:R-:W-:Y:S01]  /*4240*/  STG.E.128 desc[UR36][R2.64], R4 ;  /* 0x0000000402007986 */ /* 0x004fe2000c101d24 */
[----:B------:R-:W-:Y:S05]  /*4250*/  EXIT ;  /* 0x000000000000794d */ /* 0x000fea0003800000 */
.L_x_4330:
[----:B------:R-:W-:-:S09]  /*4260*/  UISETP.NE.AND UP0, UPT, UR4, 0xf, UPT ;  /* 0x0000000f0400788c */ /* 0x000fd2000bf05270 */
[----:B------:R-:W-:Y:S05]  /*4270*/  BRA.U !UP0, `(.L_x_4332) ;  /* 0x0000000108e87547 */ /* 0x000fea000b800000 */
[----:B------:R-:W-:-:S09]  /*4280*/  UISETP.NE.AND UP0, UPT, UR4, 0x17, UPT ;  /* 0x000000170400788c */ /* 0x000fd2000bf05270 */
[----:B------:R-:W-:Y:S05]  /*4290*/  BRA.U !UP0, `(.L_x_4333) ;  /* 0x0000000108907547 */ /* 0x000fea000b800000 */
[----:B------:R-:W-:-:S09]  /*42a0*/  UISETP.NE.AND UP0, UPT, UR4, 0x18, UPT ;  /* 0x000000180400788c */ /* 0x000fd2000bf05270 */
[----:B------:R-:W-:Y:S05]  /*42b0*/  BRA.U !UP0, `(.L_x_4334) ;  /* 0x0000000108447547 */ /* 0x000fea000b800000 */
.L_x_4312:
[----:B-12345:R-:W-:Y:S01]  /*42c0*/  MOV R0, 0x0 ;  /* 0x0000000000007802 */ /* 0x03efe20000000f00 */
        /* <DEDUP_REMOVED lines=15> */
.L_x_4335:
[----:B------:R-:W-:Y:S05]  /*43c0*/  EXIT ;  /* 0x000000000000794d */ /* 0x000fea0003800000 */
.L_x_4334:
        /* <DEDUP_REMOVED lines=14> */
.L_x_4336:
[----:B------:R-:W-:-:S05]  /*44b0*/  LOP3.LUT R5, R0, 0x80, R7, 0xf8, !PT ;  /* 0x0000008000057812 */ /* 0x000fca00078ef807 */
[----:B------:R-:W-:Y:S01]  /*44c0*/  STG.E.U8 desc[UR36][R2.64], R5 ;  /* 0x0000000502007986 */ /* 0x000fe2000c101124 */
[----:B------:R-:W-:Y:S05]  /*44d0*/  EXIT ;  /* 0x000000000000794d */ /* 0x000fea0003800000 */
.L_x_4333:
        /* <DEDUP_REMOVED lines=12> */
.L_x_4337:
[----:B------:R-:W-:Y:S01]  /*45a0*/  IMAD.MOV.U32 R0, RZ, RZ, 0x7f ;  /* 0x0000007fff007424 */ /* 0x000fe200078e00ff */
[----:B------:R-:W-:-:S04]  /*45b0*/  ISETP.GT.U32.AND P0, PT, R2, 0x7f800000, PT ;  /* 0x7f8000000200780c */ /* 0x000fc80003f04070 */
[----:B------:R-:W-:-:S09]  /*45c0*/  SEL R0, R0, 0x7c, P0 ;  /* 0x0000007c00007807 */ /* 0x000fd20000000000 */
.L_x_4338:
[----:B------:R-:W0:Y:S01]  /*45d0*/  LDC.64 R2, c[0x0][0x520] ;  /* 0x00014800ff027b82 */ /* 0x000e220000000a00 */
[----:B------:R-:W-:-:S04]  /*45e0*/  SHF.R.U32.HI R5, RZ, 0x18, R4 ;  /* 0x00000018ff057819 */ /* 0x000fc80000011604 */
[----:B------:R-:W-:-:S05]  /*45f0*/  LOP3.LUT R5, R0, 0x80, R5, 0xf8, !PT ;  /* 0x0000008000057812 */ /* 0x000fca00078ef805 */
[----:B0-----:R-:W-:Y:S01]  /*4600*/  STG.E.U8 desc[UR36][R2.64], R5 ;  /* 0x0000000502007986 */ /* 0x001fe2000c101124 */
[----:B------:R-:W-:Y:S05]  /*4610*/  EXIT ;  /* 0x000000000000794d */ /* 0x000fea0003800000 */
.L_x_4332:
[----:B-12345:R-:W0:Y:S08]  /*4620*/  LDC.U16 R0, c[0x0][0x528] ;  /* 0x00014a00ff007b82 */ /* 0x03ee300000000400 */
[----:B------:R-:W1:Y:S01]  /*4630*/  LDC.64 R2, c[0x0][0x520] ;  /* 0x00014800ff027b82 */ /* 0x000e620000000a00 */
[----:B0-----:R-:W-:-:S05]  /*4640*/  HADD2.F32 R0, -RZ, R0.H0_H0 ;  /* 0x20000000ff007230 */ /* 0x001fca0000004100 */
[----:B------:R-:W-:-:S05]  /*4650*/  F2FP.BF16.F32.PACK_AB R0, RZ, R0 ;  /* 0x00000000ff00723e */ /* 0x000fca00000010ff */
[----:B-1----:R-:W-:Y:S01]  /*4660*/  STG.E.U16 desc[UR36][R2.64], R0 ;  /* 0x0000000002007986 */ /* 0x002fe2000c101524 */
[----:B------:R-:W-:Y:S05]  /*4670*/  EXIT ;  /* 0x000000000000794d */ /* 0x000fea0003800000 */
.L_x_4205:
        /* <DEDUP_REMOVED lines=9> */
[----:B------:R-:W-:Y:S01]  /*4710*/  HFMA2 R16, -RZ, RZ, 0, 0 ;  /* 0x00000000ff107431 */ /* 0x000fe200000001ff */
[----:B------:R-:W2:Y:S01]  /*4720*/  LDCU UR6, c[0x0][0x38c] ;  /* 0x00007180ff0677ac */ /* 0x000ea20008000800 */
[----:B------:R-:W3:Y:S01]  /*4730*/  LDCU UR7, c[0x0][0x4b8] ;  /* 0x00009700ff0777ac */ /* 0x000ee20008000800 */
[----:B------:R-:W-:Y:S02]  /*4740*/  UISETP.NE.AND UP0, UPT, UR38, URZ, UPT ;  /* 0x000000ff2600728c */ /* 0x000fe4000bf05270 */
[----:B-1----:R-:W-:-:S05]  /*4750*/  IMAD.HI.U32 R2, R17, UR4, R16 ;  /* 0x0000000411027c27 */ /* 0x002fca000f8e0010 */
[----:B------:R-:W-:-:S05]  /*4760*/  SHF.R.U32.HI R3, RZ, UR5, R2 ;  /* 0x00000005ff037c19 */ /* 0x000fca0008011602 */
[----:B------:R-:W-:-:S04]  /*4770*/  IMAD.MOV R0, RZ, RZ, -R3 ;  /* 0x000000ffff007224 */ /* 0x000fc800078e0a03 */
        /* <DEDUP_REMOVED lines=259> */
[----:B------:R-:W3:Y:S03]  /*57b0*/  LDCU UR7, c[0x0][0x518] ;  /* 0x0000a300ff0777ac */ /* 0x000ee60008000800 */
[----:B-1----:R-:W-:-:S05]  /*57c0*/  IMAD.HI.U32 R2, R5, UR4, R4 ;  /* 0x0000000405027c27 */ /* 0x002fca000f8e0004 */
[----:B------:R-:W-:-:S05]  /*57d0*/  SHF.R.U32.HI R2, RZ, UR5, R2 ;  /* 0x00000005ff027c19 */ /* 0x000fca0008011602 */
[----:B------:R-:W-:-:S04]  /*57e0*/  IMAD.MOV R3, RZ, RZ, -R2 ;  /* 0x000000ffff037224 */ /* 0x000fc800078e0a02 */
[----:B--2---:R-:W-:-:S04]  /*57f0*/  IMAD R5, R3, UR6, R5 ;  /* 0x0000000603057c24 */ /* 0x004fc8000f8e0205 */
[----:B---3--:R-:W-:-:S07]  /*5800*/  IMAD R0, R5, UR7, R0 ;  /* 0x0000000705007c24 */ /* 0x008fce000f8e0200 */
.L_x_4341:
        /* <DEDUP_REMOVED lines=19> */
.L_x_4345:
[----:B------:R-:W1:Y:S02]  /*5940*/  LDC.U16 R0, c[0x0][0x528] ;  /* 0x00014a00ff007b82 */ /* 0x000e640000000400 */
[----:B-1----:R-:W-:-:S04]  /*5950*/  HADD2.F32 R0, -RZ, R0.H0_H0 ;  /* 0x20000000ff007230 */ /* 0x002fc80000004100 */
[----:B------:R-:W1:Y:S02]  /*5960*/  F2I.S64.TRUNC R4, R0 ;  /* 0x0000000000047311 */ /* 0x000e64000020d900 */
[----:B-1----:R1:W-:Y:S01]  /*5970*/  STG.E.U8 desc[UR36][R2.64], R4 ;  /* 0x0000000402007986 */ /* 0x0023e2000c101124 */
[----:B------:R-:W-:Y:S05]  /*5980*/  BRA `(.L_x_4347) ;  /* 0x0000000c00a47947 */ /* 0x000fea0003800000 */
.L_x_4344:
        /* <DEDUP_REMOVED lines=11> */
.L_x_4349:
[----:B------:R-:W1:Y:S02]  /*5a40*/  LDC.U16 R0, c[0x0][0x528] ;  /* 0x00014a00ff007b82 */ /* 0x000e640000000400 */
[----:B-1----:R-:W-:-:S04]  /*5a50*/  HADD2.F32 R0, -RZ, R0.H0_H0 ;  /* 0x20000000ff007230 */ /* 0x002fc80000004100 */
[----:B------:R-:W1:Y:S02]  /*5a60*/  F2I.FTZ.TRUNC.NTZ R5, R0 ;  /* 0x0000000000057305 */ /* 0x000e64000021f100 */
[----:B-1----:R1:W-:Y:S01]  /*5a70*/  STG.E desc[UR36][R2.64], R5 ;  /* 0x0000000502007986 */ /* 0x0023e2000c101924 */
[----:B------:R-:W-:Y:S05]  /*5a80*/  BRA `(.L_x_4347) ;  /* 0x0000000c00647947 */ /* 0x000fea0003800000 */
.L_x_4348:
[----:B------:R-:W1:Y:S02]  /*5a90*/  LDC.U16 R0, c[0x0][0x528] ;  /* 0x00014a00ff007b82 */ /* 0x000e640000000400 */
[----:B-1----:R-:W-:-:S04]  /*5aa0*/  HADD2.F32 R0, -RZ, R0.H0_H0 ;  /* 0x20000000ff007230 */ /* 0x002fc80000004100 */
[----:B------:R-:W1:Y:S02]  /*5ab0*/  F2I.FTZ.TRUNC.NTZ R5, R0 ;  /* 0x0000000000057305 */ /* 0x000e64000021f100 */
[----:B-1----:R1:W-:Y:S01]  /*5ac0*/  STG.E.U16 desc[UR36][R2.64], R5 ;  /* 0x0000000502007986 */ /* 0x0023e2000c101524 */
[----:B------:R-:W-:Y:S05]  /*5ad0*/  BRA `(.L_x_4347) ;  /* 0x0000000c00507947 */ /* 0x000fea0003800000 */
.L_x_4343:
        /* <DEDUP_REMOVED lines=10> */
.L_x_4351:
[----:B------:R-:W1:Y:S02]  /*5b80*/  LDC.U16 R5, c[0x0][0x528] ;  /* 0x00014a00ff057b82 */ /* 0x000e640000000400 */
[----:B-1----:R1:W-:Y:S01]  /*5b90*/  STG.E.U16 desc[UR36][R2.64], R5 ;  /* 0x0000000502007986 */ /* 0x0023e2000c101524 */
[----:B------:R-:W-:Y:S05]  /*5ba0*/  BRA `(.L_x_4347) ;  /* 0x0000000c001c7947 */ /* 0x000fea0003800000 */
.L_x_4350:
[----:B------:R-:W-:-:S09]  /*5bb0*/  UISETP.NE.AND UP0, UPT, UR4, 0x7, UPT ;  /* 0x000000070400788c */ /* 0x000fd2000bf05270 */
[----:B------:R-:W-:Y:S05]  /*5bc0*/  BRA.U !UP0, `(.L_x_4352) ;  /* 0x0000000108347547 */ /* 0x000fea000b800000 */
[----:B------:R-:W-:-:S09]  /*5bd0*/  UISETP.NE.AND UP0, UPT, UR4, 0x8, UPT ;  /* 0x000000080400788c */ /* 0x000fd2000bf05270 */
[----:B------:R-:W-:Y:S05]  /*5be0*/  BRA.U !UP0, `(.L_x_4353) ;  /* 0x0000000108207547 */ /* 0x000fea000b800000 */
[----:B------:R-:W-:-:S09]  /*5bf0*/  UISETP.NE.AND UP0, UPT, UR4, 0x9, UPT ;  /* 0x000000090400788c */ /* 0x000fd2000bf05270 */
[----:B------:R-:W-:Y:S05]  /*5c00*/  BRA.U UP0, `(.L_x_4346) ;  /* 0x0000000900607547 */ /* 0x000fea000b800000 */
[----:B------:R-:W1:Y:S08]  /*5c10*/  LDC.U16 R0, c[0x0][0x528] ;  /* 0x00014a00ff007b82 */ /* 0x000e700000000400 */
[----:B------:R-:W2:Y:S01]  /*5c20*/  LDC.U16 R5, c[0x0][0x52a] ;  /* 0x00014a80ff057b82 */ /* 0x000ea20000000400 */
[----:B-1----:R-:W-:Y:S02]  /*5c30*/  HADD2.F32 R4, -RZ, R0.H0_H0 ;  /* 0x20000000ff047230 */ /* 0x002fe40000004100 */
[----:B--2---:R-:W-:-:S05]  /*5c40*/  HADD2.F32 R5, -RZ, R5.H0_H0 ;  /* 0x20000005ff057230 */ /* 0x004fca0000004100 */
[----:B------:R1:W-:Y:S01]  /*5c50*/  STG.E.64 desc[UR36][R2.64], R4 ;  /* 0x0000000402007986 */ /* 0x0003e2000c101b24 */
[----:B------:R-:W-:Y:S05]  /*5c60*/  BRA `(.L_x_4347) ;  /* 0x0000000800ec7947 */ /* 0x000fea0003800000 */
.L_x_4353:
[----:B------:R-:W1:Y:S02]  /*5c70*/  LDC R5, c[0x0][0x528] ;  /* 0x00014a00ff057b82 */ /* 0x000e640000000800 */
[----:B-1----:R1:W-:Y:S01]  /*5c80*/  STG.E desc[UR36][R2.64], R5 ;  /* 0x0000000502007986 */ /* 0x0023e2000c101924 */
[----:B------:R-:W-:Y:S05]  /*5c90*/  BRA `(.L_x_4347) ;  /* 0x0000000800e07947 */ /* 0x000fea0003800000 */
.L_x_4352:
[----:B------:R-:W1:Y:S02]  /*5ca0*/  LDC.U16 R0, c[0x0][0x528] ;  /* 0x00014a00ff007b82 */ /* 0x000e640000000400 */
[----:B-1----:R-:W-:-:S05]  /*5cb0*/  HADD2.F32 R0, -RZ, R0.H0_H0 ;  /* 0x20000000ff007230 */ /* 0x002fca0000004100 */
[----:B------:R-:W-:-:S04]  /*5cc0*/  FMUL.FTZ R0, R0, 1 ;  /* 0x3f80000000007820 */ /* 0x000fc80000410000 */
[----:B------:R-:W1:Y:S02]  /*5cd0*/  F2F.F64.F32 R4, R0 ;  /* 0x0000000000047310 */ /* 0x000e640000201800 */
[----:B-1----:R1:W-:Y:S01]  /*5ce0*/  STG.E.64 desc[UR36][R2.64], R4 ;  /* 0x0000000402007986 */ /* 0x0023e2000c101b24 */
[----:B------:R-:W-:Y:S05]  /*5cf0*/  BRA `(.L_x_4347) ;  /* 0x0000000800c87947 */ /* 0x000fea0003800000 */
.L_x_4342:
        /* <DEDUP_REMOVED lines=10> */
[----:B------:R-:W-:-:S13]  /*5da0*/  FSETP.NEU.FTZ.AND P0, PT, R0, RZ, PT ;  /* 0x000000ff0000720b */ /* 0x000fda0003f1d000 */
[----:B------:R-:W1:Y:S02]  /*5db0*/  @!P0 LDC.U16 R0, c[0x0][0x52a] ;  /* 0x00014a80ff008b82 */ /* 0x000e640000000400 */
[----:B-1----:R-:W-:-:S05]  /*5dc0*/  @!P0 HADD2.F32 R0, -RZ, R0.H0_H0 ;  /* 0x20000000ff008230 */ /* 0x002fca0000004100 */
[----:B------:R-:W-:-:S04]  /*5dd0*/  FSETP.NEU.OR P0, PT, R0, RZ, P0 ;  /* 0x000000ff0000720b */ /* 0x000fc8000070d400 */
[----:B------:R-:W-:-:S05]  /*5de0*/  SEL R5, RZ, 0x1, !P0 ;  /* 0x00000001ff057807 */ /* 0x000fca0004000000 */
[----:B------:R1:W-:Y:S01]  /*5df0*/  STG.E.U8 desc[UR36][R2.64], R5 ;  /* 0x0000000502007986 */ /* 0x0003e2000c101124 */
[----:B------:R-:W-:Y:S05]  /*5e00*/  BRA `(.L_x_4347) ;  /* 0x0000000800847947 */ /* 0x000fea0003800000 */
.L_x_4356:
[----:B------:R-:W1:Y:S08]  /*5e10*/  LDC.U16 R4, c[0x0][0x52a] ;  /* 0x00014a80ff047b82 */ /* 0x000e700000000400 */
[----:B------:R-:W2:Y:S01]  /*5e20*/  LDC.U16 R0, c[0x0][0x528] ;  /* 0x00014a00ff007b82 */ /* 0x000ea20000000400 */
[----:B-1----:R-:W-:-:S05]  /*5e30*/  HADD2.F32 R6, -RZ, R4.H0_H0 ;  /* 0x20000004ff067230 */ /* 0x002fca0000004100 */
[----:B------:R-:W-:Y:S01]  /*5e40*/  FMUL.FTZ R6, R6, 1 ;  /* 0x3f80000006067820 */ /* 0x000fe20000410000 */
[----:B--2---:R-:W-:-:S05]  /*5e50*/  HADD2.F32 R0, -RZ, R0.H0_H0 ;  /* 0x20000000ff007230 */ /* 0x004fca0000004100 */
[----:B------:R-:W-:Y:S01]  /*5e60*/  F2F.F64.F32 R6, R6 ;  /* 0x0000000600067310 */ /* 0x000fe20000201800 */
[----:B------:R-:W-:-:S07]  /*5e70*/  FMUL.FTZ R0, R0, 1 ;  /* 0x3f80000000007820 */ /* 0x000fce0000410000 */
[----:B------:R-:W1:Y:S02]  /*5e80*/  F2F.F64.F32 R4, R0 ;  /* 0x0000000000047310 */ /* 0x000e640000201800 */
[----:B-1----:R1:W-:Y:S01]  /*5e90*/  STG.E.128 desc[UR36][R2.64], R4 ;  /* 0x0000000402007986 */ /* 0x0023e2000c101d24 */
[----:B------:R-:W-:Y:S05]  /*5ea0*/  BRA `(.L_x_4347) ;  /* 0x00000008005c7947 */ /* 0x000fea0003800000 */
.L_x_4355:
        /* <DEDUP_REMOVED lines=19> */
.L_x_4359:
[----:B------:R-:W-:-:S05]  /*5fe0*/  LOP3.LUT R5, R0, 0x80, R9, 0xf8, !PT ;  /* 0x0000008000057812 */ /* 0x000fca00078ef809 */
[----:B------:R1:W-:Y:S01]  /*5ff0*/  STG.E.U8 desc[UR36][R2.64], R5 ;  /* 0x0000000502007986 */ /* 0x0003e2000c101124 */
[----:B------:R-:W-:Y:S05]  /*6000*/  BRA `(.L_x_4347) ;  /* 0x0000000800047947 */ /* 0x000fea0003800000 */
.L_x_4358:
        /* <DEDUP_REMOVED lines=15> */
.L_x_4360:
[----:B------:R-:W-:-:S05]  /*6100*/  LOP3.LUT R5, R0, 0x80, R9, 0xf8, !PT ;  /* 0x0000008000057812 */ /* 0x000fca00078ef809 */
[----:B------:R1:W-:Y:S01]  /*6110*/  STG.E.U8 desc[UR36][R2.64], R5 ;  /* 0x0000000502007986 */ /* 0x0003e2000c101124 */
[----:B------:R-:W-:Y:S05]  /*6120*/  BRA `(.L_x_4347) ;  /* 0x0000000400bc7947 */ /* 0x000fea0003800000 */
.L_x_4357:
[----:B------:R-:W1:Y:S02]  /*6130*/  LDC.U16 R0, c[0x0][0x528] ;  /* 0x00014a00ff007b82 */ /* 0x000e640000000400 */
[----:B-1----:R-:W-:-:S05]  /*6140*/  HADD2.F32 R0, -RZ, R0.H0_H0 ;  /* 0x20000000ff007230 */ /* 0x002fca0000004100 */
[----:B------:R-:W-:-:S05]  /*6150*/  F2FP.BF16.F32.PACK_AB R0, RZ, R0 ;  /* 0x00000000ff00723e */ /* 0x000fca00000010ff */
[----:B------:R1:W-:Y:S01]  /*6160*/  STG.E.U16 desc[UR36][R2.64], R0 ;  /* 0x0000000002007986 */ /* 0x0003e2000c101524 */
[----:B------:R-:W-:Y:S05]  /*6170*/  BRA `(.L_x_4347) ;  /* 0x0000000400a87947 */ /* 0x000fea0003800000 */
.L_x_4354:
        /* <DEDUP_REMOVED lines=13> */
.L_x_4363:
        /* <DEDUP_REMOVED lines=12> */
[----:B------:R-:W-:Y:S01]  /*6310*/  MOV R0, R5 ;  /* 0x0000000500007202 */ /* 0x000fe20000000f00 */
[----:B------:R-:W-:Y:S06]  /*6320*/  BRA `(.L_x_4366) ;  /* 0x0000000000147947 */ /* 0x000fec0003800000 */
.L_x_4365:
[----:B------:R-:W-:-:S04]  /*6330*/  SHF.R.U32.HI R0, RZ, 0x14, R4 ;  /* 0x00000014ff007819 */ /* 0x000fc80000011604 */
[----:B------:R-:W-:-:S04]  /*6340*/  LOP3.LUT R5, R0, 0x1, RZ, 0xc0, !PT ;  /* 0x0000000100057812 */ /* 0x000fc800078ec0ff */
[----:B------:R-:W-:-:S04]  /*6350*/  IADD3 R5, PT, PT, R4, 0x487ffff, R5 ;  /* 0x0487ffff04057810 */ /* 0x000fc80007ffe005 */
[----:B------:R-:W-:-:S04]  /*6360*/  SHF.R.U32.HI R5, RZ, 0x14, R5 ;  /* 0x00000014ff057819 */ /* 0x000fc80000011605 */
[----:B------:R-:W-:-:S07]  /*6370*/  LOP3.LUT R0, R5, 0xff, RZ, 0xc0, !PT ;  /* 0x000000ff05007812 */ /* 0x000fce00078ec0ff */
.L_x_4366:
[----:B------:R-:W-:-:S04]  /*6380*/  SHF.R.U32.HI R5, RZ, 0x18, R4 ;  /* 0x00000018ff057819 */ /* 0x000fc80000011604 */
[----:B------:R-:W-:-:S07]  /*6390*/  LOP3.LUT R0, R0, 0x80, R5, 0xf8, !PT ;  /* 0x0000008000007812 */ /* 0x000fce00078ef805 */
.L_x_4364:
[----:B------:R5:W-:Y:S01]  /*63a0*/  STG.E.U8 desc[UR36][R2.64], R0 ;  /* 0x0000000002007986 */ /* 0x000be2000c101124 */
[----:B------:R-:W-:Y:S05]  /*63b0*/  BRA `(.L_x_4347) ;  /* 0x0000000400187947 */ /* 0x000fea0003800000 */
.L_x_4362:
        /* <DEDUP_REMOVED lines=14> */
.L_x_4368:
[----:B------:R-:W-:-:S04]  /*64a0*/  SHF.R.U32.HI R0, RZ, 0x15, R4 ;  /* 0x00000015ff007819 */ /* 0x000fc80000011604 */
[----:B------:R-:W-:-:S04]  /*64b0*/  LOP3.LUT R5, R0, 0x1, RZ, 0xc0, !PT ;  /* 0x0000000100057812 */ /* 0x000fc800078ec0ff */
[----:B------:R-:W-:-:S04]  /*64c0*/  IADD3 R5, PT, PT, R4, 0x88fffff, R5 ;  /* 0x088fffff04057810 */ /* 0x000fc80007ffe005 */
[----:B------:R-:W-:-:S04]  /*64d0*/  SHF.R.U32.HI R5, RZ, 0x15, R5 ;  /* 0x00000015ff057819 */ /* 0x000fc80000011605 */
[----:B------:R-:W-:-:S07]  /*64e0*/  LOP3.LUT R0, R5, 0xff, RZ, 0xc0, !PT ;  /* 0x000000ff05007812 */ /* 0x000fce00078ec0ff */
.L_x_4369:
[----:B------:R-:W-:-:S04]  /*64f0*/  SHF.R.U32.HI R5, RZ, 0x18, R4 ;  /* 0x00000018ff057819 */ /* 0x000fc80000011604 */
[----:B------:R-:W-:-:S07]  /*6500*/  LOP3.LUT R0, R0, 0x80, R5, 0xf8, !PT ;  /* 0x0000008000007812 */ /* 0x000fce00078ef805 */
.L_x_4367:
[----:B------:R4:W-:Y:S01]  /*6510*/  STG.E.U8 desc[UR36][R2.64], R0 ;  /* 0x0000000002007986 */ /* 0x0009e2000c101124 */
[----:B------:R-:W-:Y:S05]  /*6520*/  BRA `(.L_x_4347) ;  /* 0x0000000000bc7947 */ /* 0x000fea0003800000 */
.L_x_4361:
[----:B------:R-:W-:-:S09]  /*6530*/  UISETP.NE.AND UP0, UPT, UR4, 0x1c, UPT ;  /* 0x0000001c0400788c */ /* 0x000fd2000bf05270 */
[----:B------:R-:W-:Y:S05]  /*6540*/  BRA.U !UP0, `(.L_x_4370) ;  /* 0x0000000108a47547 */ /* 0x000fea000b800000 */
[----:B------:R-:W-:-:S09]  /*6550*/  UISETP.NE.AND UP0, UPT, UR4, 0x1d, UPT ;  /* 0x0000001d0400788c */ /* 0x000fd2000bf05270 */
[----:B------:R-:W-:Y:S05]  /*6560*/  BRA.U !UP0, `(.L_x_4371) ;  /* 0x0000000108887547 */ /* 0x000fea000b800000 */
[----:B------:R-:W-:-:S09]  /*6570*/  UISETP.NE.AND UP0, UPT, UR4, 0x2c, UPT ;  /* 0x0000002c0400788c */ /* 0x000fd2000bf05270 */
[----:B------:R-:W-:Y:S05]  /*6580*/  BRA.U !UP0, `(.L_x_4372) ;  /* 0x0000000108447547 */ /* 0x000fea000b800000 */
.L_x_4346:
        /* <DEDUP_REMOVED lines=10> */
[----:B----4-:R-:W-:Y:S01]  /*6630*/  IMAD.U32 R6, RZ, RZ, UR6 ;  /* 0x00000006ff067e24 */ /* 0x010fe2000f8e00ff */
[----:B------:R-:W-:Y:S01]  /*6640*/  MOV R7, UR7 ;  /* 0x0000000700077c02 */ /* 0x000fe20008000f00 */
[----:B-----5:R-:W-:Y:S01]  /*6650*/  IMAD.U32 R10, RZ, RZ, UR8 ;  /* 0x00000008ff0a7e24 */ /* 0x020fe2000f8e00ff */
[----:B--2---:R-:W-:-:S07]  /*6660*/  MOV R11, UR9 ;  /* 0x00000009000b7c02 */ /* 0x004fce0008000f00 */
[----:B------:R-:W-:-:S07]  /*6670*/  LEPC R20, `(.L_x_4373) ;  /* 0x000000001014794e */ /* 0x000fce0000000000 */
[----:B0--3--:R-:W-:Y:S05]  /*6680*/  CALL.ABS.NOINC R2 ;  /* 0x0000000002007343 */ /* 0x009fea0003c00000 */
.L_x_4373:
[----:B------:R-:W-:Y:S05]  /*6690*/  BRA `(.L_x_4347) ;  /* 0x0000000000607947 */ /* 0x000fea0003800000 */
.L_x_4372:
[----:B------:R-:W1:Y:S02]  /*66a0*/  LDC.U16 R0, c[0x0][0x528] ;  /* 0x00014a00ff007b82 */ /* 0x000e640000000400 */
[----:B-1----:R-:W-:Y:S01]  /*66b0*/  HADD2.F32 R4, -RZ, R0.H0_H0 ;  /* 0x20000000ff047230 */ /* 0x002fe20000004100 */
[----:B------:R-:W-:-:S04]  /*66c0*/  MOV R0, 0xff ;  /* 0x000000ff00007802 */ /* 0x000fc80000000f00 */
        /* <DEDUP_REMOVED lines=10> */
.L_x_4374:
[----:B------:R3:W-:Y:S01]  /*6770*/  STG.E.U8 desc[UR36][R2.64], R0 ;  /* 0x0000000002007986 */ /* 0x0007e2000c101124 */
[----:B------:R-:W-:Y:S05]  /*6780*/  BRA `(.L_x_4347) ;  /* 0x0000000000247947 */ /* 0x000fea0003800000 */
.L_x_4371:
[----:B------:R-:W1:Y:S02]  /*6790*/  LDC.U16 R0, c[0x0][0x528] ;  /* 0x00014a00ff007b82 */ /* 0x000e640000000400 */
[----:B-1----:R-:W-:-:S04]  /*67a0*/  HADD2.F32 R0, -RZ, R0.H0_H0 ;  /* 0x20000000ff007230 */ /* 0x002fc80000004100 */
[----:B------:R-:W1:Y:S02]  /*67b0*/  F2I.U64.TRUNC R4, R0 ;  /* 0x0000000000047311 */ /* 0x000e64000020d800 */
[----:B-1----:R2:W-:Y:S01]  /*67c0*/  STG.E.64 desc[UR36][R2.64], R4 ;  /* 0x0000000402007986 */ /* 0x0025e2000c101b24 */
[----:B------:R-:W-:Y:S05]  /*67d0*/  BRA `(.L_x_4347) ;  /* 0x0000000000107947 */ /* 0x000fea0003800000 */
.L_x_4370:
[----:B------:R-:W1:Y:S02]  /*67e0*/  LDC.U16 R0, c[0x0][0x528] ;  /* 0x00014a00ff007b82 */ /* 0x000e640000000400 */
[----:B-1----:R-:W-:-:S04]  /*67f0*/  HADD2.F32 R0, -RZ, R0.H0_H0 ;  /* 0x20000000ff007230 */ /* 0x002fc80000004100 */
[----:B------:R-:W1:Y:S02]  /*6800*/  F2I.FTZ.U32.TRUNC.NTZ R5, R0 ;  /* 0x0000000000057305 */ /* 0x000e64000021f000 */
[----:B-1----:R1:W-:Y:S02]  /*6810*/  STG.E desc[UR36][R2.64], R5 ;  /* 0x0000000502007986 */ /* 0x0023e4000c101924 */
.L_x_4347:
[----:B------:R-:W-:-:S07]  /*6820*/  VIADD R17, R17, 0x80 ;  /* 0x0000008011117836 */ /* 0x000fce0000000000 */
.L_x_4340:
[----:B------:R-:W-:Y:S05]  /*6830*/  BSYNC.RECONVERGENT B6 ;  /* 0x0000000000067941 */ /* 0x000fea0003800200 */
.L_x_4339:
[----:B------:R-:W0:Y:S01]  /*6840*/  LDCU UR4, c[0x0][0x380] ;  /* 0x00007000ff0477ac */ /* 0x000e220008000800 */
[----:B------:R-:W-:Y:S01]  /*6850*/  BSSY.RECONVERGENT B6, `(.L_x_4375) ;  /* 0x0000215000067945 */ /* 0x000fe20003800200 */
[----:B0-----:R-:W-:-:S13]  /*6860*/  ISETP.GE.AND P0, PT, R17, UR4, PT ;  /* 0x0000000411007c0c */ /* 0x001fda000bf06270 */
[----:B------:R-:W-:Y:S05]  /*6870*/  @P0 BRA `(.L_x_4376) ;  /* 0x0000002000480947 */ /* 0x000fea0003800000 */
[----:B------:R-:W1:Y:S01]  /*6880*/  LDCU.64 UR4, c[0x0][0x390] ;  /* 0x00007200ff0477ac */ /* 0x000e620008000a00 */
[----:B------:R-:W-:Y:S01]  /*6890*/  HFMA2 R16, -RZ, RZ, 0, 0 ;  /* 0x00000000ff107431 */ /* 0x000fe200000001ff */
        /* <DEDUP_REMOVED lines=267> */
[----:B------:R-:W-:-:S05]  /*7950*/  SHF.R.U32.HI R2, RZ, UR5, R2 ;  /* 0x00000005ff027c19 */ /* 0x000fca0008011602 */
[----:B------:R-:W-:-:S04]  /*7960*/  IMAD.MOV R3, RZ, RZ, -R2 ;  /* 0x000000ffff037224 */ /* 0x000fc800078e0a02 */
[----:B-1----:R-:W-:-:S04]  /*7970*/  IMAD R5, R3, UR6, R5 ;  /* 0x0000000603057c24 */ /* 0x002fc8000f8e0205 */
[----:B--2---:R-:W-:-:S07]  /*7980*/  IMAD R0, R5, UR7, R0 ;  /* 0x0000000705007c24 */ /* 0x004fce000f8e0200 */
.L_x_4377:
        /* <DEDUP_REMOVED lines=19> */
.L_x_4381:
[----:B------:R-:W0:Y:S02]  /*7ac0*/  LDC.U16 R0, c[0x0][0x528] ;  /* 0x00014a00ff007b82 */ /* 0x000e240000000400 */
[----:B0-----:R-:W-:-:S04]  /*7ad0*/  HADD2.F32 R0, -RZ, R0.H0_H0 ;  /* 0x20000000ff007230 */ /* 0x001fc80000004100 */
[----:B------:R-:W0:Y:S02]  /*7ae0*/  F2I.S64.TRUNC R4, R0 ;  /* 0x0000000000047311 */ /* 0x000e24000020d900 */
[----:B0-----:R0:W-:Y:S01]  /*7af0*/  STG.E.U8 desc[UR36][R2.64], R4 ;  /* 0x0000000402007986 */ /* 0x0011e2000c101124 */
[----:B------:R-:W-:Y:S05]  /*7b00*/  BRA `(.L_x_4383) ;  /* 0x0000000c00a07947 */ /* 0x000fea0003800000 */
.L_x_4380:
        /* <DEDUP_REMOVED lines=11> */
.L_x_4385:
[----:B------:R-:W0:Y:S02]  /*7bc0*/  LDC.U16 R0, c[0x0][0x528] ;  /* 0x00014a00ff007b82 */ /* 0x000e240000000400 */
[----:B0-----:R-:W-:-:S04]  /*7bd0*/  HADD2.F32 R0, -RZ, R0.H0_H0 ;  /* 0x20000000ff007230 */ /* 0x001fc80000004100 */
[----:B------:R-:W0:Y:S02]  /*7be0*/  F2I.FTZ.TRUNC.NTZ R5, R0 ;  /* 0x0000000000057305 */ /* 0x000e24000021f100 */
[----:B0-----:R0:W-:Y:S01]  /*7bf0*/  STG.E desc[UR36][R2.64], R5 ;  /* 0x0000000502007986 */ /* 0x0011e2000c101924 */
[----:B------:R-:W-:Y:S05]  /*7c00*/  BRA `(.L_x_4383) ;  /* 0x0000000c00607947 */ /* 0x000fea0003800000 */
.L_x_4384:
[----:B------:R-:W0:Y:S02]  /*7c10*/  LDC.U16 R0, c[0x0][0x528] ;  /* 0x00014a00ff007b82 */ /* 0x000e240000000400 */
[----:B0-----:R-:W-:-:S04]  /*7c20*/  HADD2.F32 R0, -RZ, R0.H0_H0 ;  /* 0x20000000ff007230 */ /* 0x001fc80000004100 */
[----:B------:R-:W0:Y:S02]  /*7c30*/  F2I.FTZ.TRUNC.NTZ R5, R0 ;  /* 0x0000000000057305 */ /* 0x000e24000021f100 */
[----:B0-----:R0:W-:Y:S01]  /*7c40*/  STG.E.U16 desc[UR36][R2.64], R5 ;  /* 0x0000000502007986 */ /* 0x0011e2000c101524 */
[----:B------:R-:W-:Y:S05]  /*7c50*/  BRA `(.L_x_4383) ;  /* 0x0000000c004c7947 */ /* 0x000fea0003800000 */
.L_x_4379:
        /* <DEDUP_REMOVED lines=10> */
.L_x_4387:
[----:B------:R-:W0:Y:S02]  /*7d00*/  LDC.U16 R5, c[0x0][0x528] ;  /* 0x00014a00ff057b82 */ /* 0x000e240000000400 */
[----:B0-----:R0:W-:Y:S01]  /*7d10*/  STG.E.U16 desc[UR36][R2.64], R5 ;  /* 0x0000000502007986 */ /* 0x0011e2000c101524 */
[----:B------:R-:W-:Y:S05]  /*7d20*/  BRA `(.L_x_4383) ;  /* 0x0000000c00187947 */ /* 0x000fea0003800000 */
.L_x_4386:
[----:B------:R-:W-:-:S09]  /*7d30*/  UISETP.NE.AND UP0, UPT, UR4, 0x7, UPT ;  /* 0x000000070400788c */ /* 0x000fd2000bf05270 */
[----:B------:R-:W-:Y:S05]  /*7d40*/  BRA.U !UP0, `(.L_x_4388) ;  /* 0x0000000108347547 */ /* 0x000fea000b800000 */
[----:B------:R-:W-:-:S09]  /*7d50*/  UISETP.NE.AND UP0, UPT, UR4, 0x8, UPT ;  /* 0x000000080400788c */ /* 0x000fd2000bf05270 */
[----:B------:R-:W-:Y:S05]  /*7d60*/  BRA.U !UP0, `(.L_x_4389) ;  /* 0x0000000108207547 */ /* 0x000fea000b800000 */
[----:B------:R-:W-:-:S09]  /*7d70*/  UISETP.NE.AND UP0, UPT, UR4, 0x9, UPT ;  /* 0x000000090400788c */ /* 0x000fd2000bf05270 */
[----:B------:R-:W-:Y:S05]  /*7d80*/  BRA.U UP0, `(.L_x_4382) ;  /* 0x0000000900207547 */ /* 0x000fea000b800000 */
[----:B------:R-:W0:Y:S08]  /*7d90*/  LDC.U16 R0, c[0x0][0x528] ;  /* 0x00014a00ff007b82 */ /* 0x000e300000000400 */
[----:B------:R-:W1:Y:S01]  /*7da0*/  LDC.U16 R5, c[0x0][0x52a] ;  /* 0x00014a80ff057b82 */ /* 0x000e620000000400 */
[----:B0-----:R-:W-:Y:S02]  /*7db0*/  HADD2.F32 R4, -RZ, R0.H0_H0 ;  /* 0x20000000ff047230 */ /* 0x001fe40000004100 */
[----:B-1----:R-:W-:-:S05]  /*7dc0*/  HADD2.F32 R5, -RZ, R5.H0_H0 ;  /* 0x20000005ff057230 */ /* 0x002fca0000004100 */
[----:B------:R0:W-:Y:S01]  /*7dd0*/  STG.E.64 desc[UR36][R2.64], R4 ;  /* 0x0000000402007986 */ /* 0x0001e2000c101b24 */
[----:B------:R-:W-:Y:S05]  /*7de0*/  BRA `(.L_x_4383) ;  /* 0x0000000800e87947 */ /* 0x000fea0003800000 */
.L_x_4389:
[----:B------:R-:W0:Y:S02]  /*7df0*/  LDC R5, c[0x0][0x528] ;  /* 0x00014a00ff057b82 */ /* 0x000e240000000800 */
[----:B0-----:R0:W-:Y:S01]  /*7e00*/  STG.E desc[UR36][R2.64], R5 ;  /* 0x0000000502007986 */ /* 0x0011e2000c101924 */
[----:B------:R-:W-:Y:S05]  /*7e10*/  BRA `(.L_x_4383) ;  /* 0x0000000800dc7947 */ /* 0x000fea0003800000 */
.L_x_4388:
[----:B------:R-:W0:Y:S02]  /*7e20*/  LDC.U16 R0, c[0x0][0x528] ;  /* 0x00014a00ff007b82 */ /* 0x000e240000000400 */
[----:B0-----:R-:W-:-:S05]  /*7e30*/  HADD2.F32 R0, -RZ, R0.H0_H0 ;  /* 0x20000000ff007230 */ /* 0x001fca0000004100 */
[----:B------:R-:W-:-:S04]  /*7e40*/  FMUL.FTZ R0, R0, 1 ;  /* 0x3f80000000007820 */ /* 0x000fc80000410000 */
[----:B------:R-:W0:Y:S02]  /*7e50*/  F2F.F64.F32 R4, R0 ;  /* 0x0000000000047310 */ /* 0x000e240000201800 */
[----:B0-----:R0:W-:Y:S01]  /*7e60*/  STG.E.64 desc[UR36][R2.64], R4 ;  /* 0x0000000402007986 */ /* 0x0011e2000c101b24 */
[----:B------:R-:W-:Y:S05]  /*7e70*/  BRA `(.L_x_4383) ;  /* 0x0000000800c47947 */ /* 0x000fea0003800000 */
.L_x_4378:
        /* <DEDUP_REMOVED lines=15> */
.L_x_4393:
        /* <DEDUP_REMOVED lines=18> */
.L_x_4395:
[----:B------:R-:W-:-:S04]  /*8090*/  SHF.R.U32.HI R5, RZ, 0x18, R4 ;  /* 0x00000018ff057819 */ /* 0x000fc80000011604 */
[----:B------:R-:W-:-:S07]  /*80a0*/  LOP3.LUT R0, R0, 0x80, R5, 0xf8, !PT ;  /* 0x0000008000007812 */ /* 0x000fce00078ef805 */
.L_x_4394:
[----:B------:R0:W-:Y:S01]  /*80b0*/  STG.E.U8 desc[UR36][R2.64], R0 ;  /* 0x0000000002007986 */ /* 0x0001e2000c101124 */
[----:B------:R-:W-:Y:S05]  /*80c0*/  BRA `(.L_x_4383) ;  /* 0x0000000800307947 */ /* 0x000fea0003800000 */
.L_x_4392:
        /* <DEDUP_REMOVED lines=18> */
.L_x_4397:
[----:B------:R-:W-:-:S04]  /*81f0*/  SHF.R.U32.HI R5, RZ, 0x18, R4 ;  /* 0x00000018ff057819 */ /* 0x000fc80000011604 */
[----:B------:R-:W-:-:S07]  /*8200*/  LOP3.LUT R0, R0, 0x80, R5, 0xf8, !PT ;  /* 0x0000008000007812 */ /* 0x000fce00078ef805 */
.L_x_4396:
[----:B------:R0:W-:Y:S01]  /*8210*/  STG.E.U8 desc[UR36][R2.64], R0 ;  /* 0x0000000002007986 */ /* 0x0001e2000c101124 */
[----:B------:R-:W-:Y:S05]  /*8220*/  BRA `(.L_x_4383) ;  /* 0x0000000400d87947 */ /* 0x000fea0003800000 */
.L_x_4391:
        /* <DEDUP_REMOVED lines=19> */
.L_x_4400:
[----:B------:R0:W-:Y:S01]  /*8360*/  STG.E.U8 desc[UR36][R2.64], R0 ;  /* 0x0000000002007986 */ /* 0x0001e2000c101124 */
[----:B------:R-:W-:Y:S05]  /*8370*/  BRA `(.L_x_4383) ;  /* 0x0000000400847947 */ /* 0x000fea0003800000 */
.L_x_4399:
[----:B------:R-:W0:Y:S02]  /*8380*/  LDC.U16 R0, c[0x0][0x528] ;  /* 0x00014a00ff007b82 */ /* 0x000e240000000400 */
[----:B0-----:R-:W-:-:S04]  /*8390*/  HADD2.F32 R0, -RZ, R0.H0_H0 ;  /* 0x20000000ff007230 */ /* 0x001fc80000004100 */
[----:B------:R-:W0:Y:S02]  /*83a0*/  F2I.U64.TRUNC R4, R0 ;  /* 0x0000000000047311 */ /* 0x000e24000020d800 */
[----:B0-----:R5:W-:Y:S01]  /*83b0*/  STG.E.64 desc[UR36][R2.64], R4 ;  /* 0x0000000402007986 */ /* 0x001be2000c101b24 */
[----:B------:R-:W-:Y:S05]  /*83c0*/  BRA `(.L_x_4383) ;  /* 0x0000000400707947 */ /* 0x000fea0003800000 */
.L_x_4398:
[----:B------:R-:W0:Y:S02]  /*83d0*/  LDC.U16 R0, c[0x0][0x528] ;  /* 0x00014a00ff007b82 */ /* 0x000e240000000400 */
[----:B0-----:R-:W-:-:S04]  /*83e0*/  HADD2.F32 R0, -RZ, R0.H0_H0 ;  /* 0x20000000ff007230 */ /* 0x001fc80000004100 */
[----:B------:R-:W0:Y:S02]  /*83f0*/  F2I.FTZ.U32.TRUNC.NTZ R5, R0 ;  /* 0x0000000000057305 */ /* 0x000e24000021f000 */
[----:B0-----:R0:W-:Y:S01]  /*8400*/  STG.E desc[UR36][R2.64], R5 ;  /* 0x0000000502007986 */ /* 0x0011e2000c101924 */
[----:B------:R-:W-:Y:S05]  /*8410*/  BRA `(.L_x_4383) ;  /* 0x00000004005c7947 */ /* 0x000fea0003800000 */
.L_x_4390:
        /* <DEDUP_REMOVED lines=8> */
[----:B------:R-:W-:-:S13]  /*84a0*/  FSETP.NEU.FTZ.AND P0, PT, R0, RZ, PT ;  /* 0x000000ff0000720b */ /* 0x000fda0003f1d000 */
[----:B------:R-:W0:Y:S02]  /*84b0*/  @!P0 LDC.U16 R0, c[0x0][0x52a] ;  /* 0x00014a80ff008b82 */ /* 0x000e240000000400 */
[----:B0-----:R-:W-:-:S05]  /*84c0*/  @!P0 HADD2.F32 R0, -RZ, R0.H0_H0 ;  /* 0x20000000ff008230 */ /* 0x001fca0000004100 */
[----:B------:R-:W-:-:S04]  /*84d0*/  FSETP.NEU.OR P0, PT, R0, RZ, P0 ;  /* 0x000000ff0000720b */ /* 0x000fc8000070d400 */
[----:B------:R-:W-:-:S05]  /*84e0*/  SEL R5, RZ, 0x1, !P0 ;  /* 0x00000001ff057807 */ /* 0x000fca0004000000 */
[----:B------:R1:W-:Y:S01]  /*84f0*/  STG.E.U8 desc[UR36][R2.64], R5 ;  /* 0x0000000502007986 */ /* 0x0003e2000c101124 */
[----:B------:R-:W-:Y:S05]  /*8500*/  BRA `(.L_x_4383) ;  /* 0x0000000400207947 */ /* 0x000fea0003800000 */
.L_x_4402:
[----:B------:R-:W0:Y:S08]  /*8510*/  LDC.U16 R4, c[0x0][0x52a] ;  /* 0x00014a80ff047b82 */ /* 0x000e300000000400 */
[----:B------:R-:W1:Y:S01]  /*8520*/  LDC.U16 R0, c[0x0][0x528] ;  /* 0x00014a00ff007b82 */ /* 0x000e620000000400 */
[----:B0-----:R-:W-:-:S05]  /*8530*/  HADD2.F32 R6, -RZ, R4.H0_H0 ;  /* 0x20000004ff067230 */ /* 0x001fca0000004100 */
[----:B------:R-:W-:Y:S01]  /*8540*/  FMUL.FTZ R6, R6, 1 ;  /* 0x3f80000006067820 */ /* 0x000fe20000410000 */
[----:B-1----:R-:W-:-:S05]  /*8550*/  HADD2.F32 R0, -RZ, R0.H0_H0 ;  /* 0x20000000ff007230 */ /* 0x002fca0000004100 */
[----:B------:R-:W-:Y:S01]  /*8560*/  F2F.F64.F32 R6, R6 ;  /* 0x0000000600067310 */ /* 0x000fe20000201800 */
[----:B------:R-:W-:-:S07]  /*8570*/  FMUL.FTZ R0, R0, 1 ;  /* 0x3f80000000007820 */ /* 0x000fce0000410000 */
[----:B------:R-:W0:Y:S02]  /*8580*/  F2F.F64.F32 R4, R0 ;  /* 0x0000000000047310 */ /* 0x000e240000201800 */
[----:B0-----:R0:W-:Y:S01]  /*8590*/  STG.E.128 desc[UR36][R2.64], R4 ;  /* 0x0000000402007986 */ /* 0x0011e2000c101d24 */
[----:B------:R-:W-:Y:S05]  /*85a0*/  BRA `(.L_x_4383) ;  /* 0x0000000000f87947 */ /* 0x000fea0003800000 */
.L_x_4401:
[----:B------:R-:W-:-:S09]  /*85b0*/  UISETP.NE.AND UP0, UPT, UR4, 0xf, UPT ;  /* 0x0000000f0400788c */ /* 0x000fd2000bf05270 */
[----:B------:R-:W-:Y:S05]  /*85c0*/  BRA.U !UP0, `(.L_x_4403) ;  /* 0x0000000108e07547 */ /* 0x000fea000b800000 */
[----:B------:R-:W-:-:S09]  /*85d0*/  UISETP.NE.AND UP0, UPT, UR4, 0x17, UPT ;  /* 0x000000170400788c */ /* 0x000fd2000bf05270 */
[----:B------:R-:W-:Y:S05]  /*85e0*/  BRA.U !UP0, `(.L_x_4404) ;  /* 0x00000001088c7547 */ /* 0x000fea000b800000 */
[----:B------:R-:W-:-:S09]  /*85f0*/  UISETP.NE.AND UP0, UPT, UR4, 0x18, UPT ;  /* 0x000000180400788c */ /* 0x000fd2000bf05270 */
[----:B------:R-:W-:Y:S05]  /*8600*/  BRA.U !UP0, `(.L_x_4405) ;  /* 0x0000000108447547 */ /* 0x000fea000b800000 */
.L_x_4382:
        /* <DEDUP_REMOVED lines=16> */
.L_x_4406:
[----:B------:R-:W-:Y:S05]  /*8710*/  BRA `(.L_x_4383) ;  /* 0x00000000009c7947 */ /* 0x000fea0003800000 */
.L_x_4405:
        /* <DEDUP_REMOVED lines=13> */
.L_x_4407:
[----:B------:R-:W-:-:S05]  /*87f0*/  LOP3.LUT R5, R0, 0x80, R7, 0xf8, !PT ;  /* 0x0000008000057812 */ /* 0x000fca00078ef807 */
[----:B------:R4:W-:Y:S01]  /*8800*/  STG.E.U8 desc[UR36][R2.64], R5 ;  /* 0x0000000502007986 */ /* 0x0009e2000c101124 */
[----:B------:R-:W-:Y:S05]  /*8810*/  BRA `(.L_x_4383) ;  /* 0x00000000005c7947 */ /* 0x000fea0003800000 */
.L_x_4404:
        /* <DEDUP_REMOVED lines=12> */
.L_x_4408:
[----:B------:R-:W-:Y:S01]  /*88e0*/  HFMA2 R0, -RZ, RZ, 0, 7.569789886474609375e-06 ;  /* 0x0000007fff007431 */ /* 0x000fe200000001ff */
[----:B------:R-:W-:-:S04]  /*88f0*/  ISETP.GT.U32.AND P0, PT, R6, 0x7f800000, PT ;  /* 0x7f8000000600780c */ /* 0x000fc80003f04070 */
[----:B------:R-:W-:-:S09]  /*8900*/  SEL R0, R0, 0x7c, P0 ;  /* 0x0000007c00007807 */ /* 0x000fd20000000000 */
.L_x_4409:
[----:B------:R-:W-:-:S04]  /*8910*/  SHF.R.U32.HI R5, RZ, 0x18, R4 ;  /* 0x00000018ff057819 */ /* 0x000fc80000011604 */
[----:B------:R-:W-:-:S05]  /*8920*/  LOP3.LUT R5, R0, 0x80, R5, 0xf8, !PT ;  /* 0x0000008000057812 */ /* 0x000fca00078ef805 */
[----:B------:R3:W-:Y:S01]  /*8930*/  STG.E.U8 desc[UR36][R2.64], R5 ;  /* 0x0000000502007986 */ /* 0x0007e2000c101124 */
[----:B------:R-:W-:Y:S05]  /*8940*/  BRA `(.L_x_4383) ;  /* 0x0000000000107947 */ /* 0x000fea0003800000 */
.L_x_4403:
[----:B------:R-:W0:Y:S02]  /*8950*/  LDC.U16 R0, c[0x0][0x528] ;  /* 0x00014a00ff007b82 */ /* 0x000e240000000400 */
[----:B0-----:R-:W-:-:S05]  /*8960*/  HADD2.F32 R0, -RZ, R0.H0_H0 ;  /* 0x20000000ff007230 */ /* 0x001fca0000004100 */
[----:B------:R-:W-:-:S05]  /*8970*/  F2FP.BF16.F32.PACK_AB R0, RZ, R0 ;  /* 0x00000000ff00723e */ /* 0x000fca00000010ff */
[----:B------:R2:W-:Y:S02]  /*8980*/  STG.E.U16 desc[UR36][R2.64], R0 ;  /* 0x0000000002007986 */ /* 0x0005e4000c101524 */
.L_x_4383:
[----:B------:R-:W-:-:S07]  /*8990*/  VIADD R17, R17, 0x80 ;  /* 0x0000008011117836 */ /* 0x000fce0000000000 */
.L_x_4376:
[----:B------:R-:W-:Y:S05]  /*89a0*/  BSYNC.RECONVERGENT B6 ;  /* 0x0000000000067941 */ /* 0x000fea0003800200 */
.L_x_4375:
        /* <DEDUP_REMOVED lines=277> */
.L_x_4412:
        /* <DEDUP_REMOVED lines=19> */
.L_x_4416:
[----:B------:R-:W0:Y:S02]  /*9c30*/  LDC.U16 R0, c[0x0][0x528] ;  /* 0x00014a00ff007b82 */ /* 0x000e240000000400 */
[----:B0-----:R-:W-:-:S04]  /*9c40*/  HADD2.F32 R0, -RZ, R0.H0_H0 ;  /* 0x20000000ff007230 */ /* 0x001fc80000004100 */
[----:B------:R-:W0:Y:S02]  /*9c50*/  F2I.S64.TRUNC R4, R0 ;  /* 0x0000000000047311 */ /* 0x000e24000020d900 */
[----:B0-----:R0:W-:Y:S01]  /*9c60*/  STG.E.U8 desc[UR36][R2.64], R4 ;  /* 0x0000000402007986 */ /* 0x0011e2000c101124 */
[----:B------:R-:W-:Y:S05]  /*9c70*/  BRA `(.L_x_4418) ;  /* 0x0000000c00a07947 */ /* 0x000fea0003800000 */
.L_x_4415:
        /* <DEDUP_REMOVED lines=11> */
.L_x_4420:
[----:B------:R-:W0:Y:S02]  /*9d30*/  LDC.U16 R0, c[0x0][0x528] ;  /* 0x00014a00ff007b82 */ /* 0x000e240000000400 */
[----:B0-----:R-:W-:-:S04]  /*9d40*/  HADD2.F32 R0, -RZ, R0.H0_H0 ;  /* 0x20000000ff007230 */ /* 0x001fc80000004100 */
[----:B------:R-:W0:Y:S02]  /*9d50*/  F2I.FTZ.TRUNC.NTZ R5, R0 ;  /* 0x0000000000057305 */ /* 0x000e24000021f100 */
[----:B0-----:R0:W-:Y:S01]  /*9d60*/  STG.E desc[UR36][R2.64], R5 ;  /* 0x0000000502007986 */ /* 0x0011e2000c101924 */
[----:B------:R-:W-:Y:S05]  /*9d70*/  BRA `(.L_x_4418) ;  /* 0x0000000c00607947 */ /* 0x000fea0003800000 */
.L_x_4419:
[----:B------:R-:W0:Y:S02]  /*9d80*/  LDC.U16 R0, c[0x0][0x528] ;  /* 0x00014a00ff007b82 */ /* 0x000e240000000400 */
[----:B0-----:R-:W-:-:S04]  /*9d90*/  HADD2.F32 R0, -RZ, R0.H0_H0 ;  /* 0x20000000ff007230 */ /* 0x001fc80000004100 */
[----:B------:R-:W0:Y:S02]  /*9da0*/  F2I.FTZ.TRUNC.NTZ R5, R0 ;  /* 0x0000000000057305 */ /* 0x000e24000021f100 */
[----:B0-----:R5:W-:Y:S01]  /*9db0*/  STG.E.U16 desc[UR36][R2.64], R5 ;  /* 0x0000000502007986 */ /* 0x001be2000c101524 */
[----:B------:R-:W-:Y:S05]  /*9dc0*/  BRA `(.L_x_4418) ;  /* 0x0000000c004c7947 */ /* 0x000fea0003800000 */
.L_x_4414:
        /* <DEDUP_REMOVED lines=10> */
.L_x_4422:
[----:B------:R-:W0:Y:S02]  /*9e70*/  LDC.U16 R5, c[0x0][0x528] ;  /* 0x00014a00ff057b82 */ /* 0x000e240000000400 */
[----:B0-----:R1:W-:Y:S01]  /*9e80*/  STG.E.U16 desc[UR36][R2.64], R5 ;  /* 0x0000000502007986 */ /* 0x0013e2000c101524 */
[----:B------:R-:W-:Y:S05]  /*9e90*/  BRA `(.L_x_4418) ;  /* 0x0000000c00187947 */ /* 0x000fea0003800000 */
.L_x_4421:
        /* <DEDUP_REMOVED lines=12> */
.L_x_4424:
[----:B------:R-:W0:Y:S02]  /*9f60*/  LDC R5, c[0x0][0x528] ;  /* 0x00014a00ff057b82 */ /* 0x000e240000000800 */
[----:B0-----:R4:W-:Y:S01]  /*9f70*/  STG.E desc[UR36][R2.64], R5 ;  /* 0x0000000502007986 */ /* 0x0019e2000c101924 */
[----:B------:R-:W-:Y:S05]  /*9f80*/  BRA `(.L_x_4418) ;  /* 0x0000000800dc7947 */ /* 0x000fea0003800000 */
.L_x_4423:
[----:B------:R-:W0:Y:S02]  /*9f90*/  LDC.U16 R0, c[0x0][0x528] ;  /* 0x00014a00ff007b82 */ /* 0x000e240000000400 */
[----:B0-----:R-:W-:-:S05]  /*9fa0*/  HADD2.F32 R0, -RZ, R0.H0_H0 ;  /* 0x20000000ff007230 */ /* 0x001fca0000004100 */
[----:B------:R-:W-:-:S04]  /*9fb0*/  FMUL.FTZ R0, R0, 1 ;  /* 0x3f80000000007820 */ /* 0x000fc80000410000 */
[----:B------:R-:W0:Y:S02]  /*9fc0*/  F2F.F64.F32 R4, R0 ;  /* 0x0000000000047310 */ /* 0x000e240000201800 */
[----:B0-----:R2:W-:Y:S01]  /*9fd0*/  STG.E.64 desc[UR36][R2.64], R4 ;  /* 0x0000000402007986 */ /* 0x0015e2000c101b24 */
[----:B------:R-:W-:Y:S05]  /*9fe0*/  BRA `(.L_x_4418) ;  /* 0x0000000800c47947 */ /* 0x000fea0003800000 */
.L_x_4413:
        /* <DEDUP_REMOVED lines=15> */
.L_x_4428:
        /* <DEDUP_REMOVED lines=18> */
.L_x_4430:
[----:B------:R-:W-:-:S04]  /*a200*/  SHF.R.U32.HI R5, RZ, 0x18, R4 ;  /* 0x00000018ff057819 */ /* 0x000fc80000011604 */
[----:B------:R-:W-:-:S07]  /*a210*/  LOP3.LUT R0, R0, 0x80, R5, 0xf8, !PT ;  /* 0x0000008000007812 */ /* 0x000fce00078ef805 */
.L_x_4429:
[----:B------:R0:W-:Y:S01]  /*a220*/  STG.E.U8 desc[UR36][R2.64], R0 ;  /* 0x0000000002007986 */ /* 0x0001e2000c101124 */
[----:B------:R-:W-:Y:S05]  /*a230*/  BRA `(.L_x_4418) ;  /* 0x0000000800307947 */ /* 0x000fea0003800000 */
.L_x_4427:
        /* <DEDUP_REMOVED lines=18> */
.L_x_4432:
[----:B------:R-:W-:-:S04]  /*a360*/  SHF.R.U32.HI R5, RZ, 0x18, R4 ;  /* 0x00000018ff057819 */ /* 0x000fc80000011604 */
[----:B------:R-:W-:-:S07]  /*a370*/  LOP3.LUT R0, R0, 0x80, R5, 0xf8, !PT ;  /* 0x0000008000007812 */ /* 0x000fce00078ef805 */
.L_x_4431:
[----:B------:R0:W-:Y:S01]  /*a380*/  STG.E.U8 desc[UR36][R2.64], R0 ;  /* 0x0000000002007986 */ /* 0x0001e2000c101124 */
[----:B------:R-:W-:Y:S05]  /*a390*/  BRA `(.L_x_4418) ;  /* 0x0000000400d87947 */ /* 0x000fea0003800000 */
.L_x_4426:
        /* <DEDUP_REMOVED lines=19> */
.L_x_4435:
[----:B------:R0:W-:Y:S01]  /*a4d0*/  STG.E.U8 desc[UR36][R2.64], R0 ;  /* 0x0000000002007986 */ /* 0x0001e2000c101124 */
[----:B------:R-:W-:Y:S05]  /*a4e0*/  BRA `(.L_x_4418) ;  /* 0x0000000400847947 */ /* 0x000fea0003800000 */
.L_x_4434:
[----:B------:R-:W0:Y:S02]  /*a4f0*/  LDC.U16 R0, c[0x0][0x528] ;  /* 0x00014a00ff007b82 */ /* 0x000e240000000400 */
[----:B0-----:R-:W-:-:S04]  /*a500*/  HADD2.F32 R0, -RZ, R0.H0_H0 ;  /* 0x20000000ff007230 */ /* 0x001fc80000004100 */
[----:B------:R-:W0:Y:S02]  /*a510*/  F2I.U64.TRUNC R4, R0 ;  /* 0x0000000000047311 */ /* 0x000e24000020d800 */
[----:B0-----:R0:W-:Y:S01]  /*a520*/  STG.E.64 desc[UR36][R2.64], R4 ;  /* 0x0000000402007986 */ /* 0x0011e2000c101b24 */
[----:B------:R-:W-:Y:S05]  /*a530*/  BRA `(.L_x_4418) ;  /* 0x0000000400707947 */ /* 0x000fea0003800000 */
.L_x_4433:
[----:B------:R-:W0:Y:S02]  /*a540*/  LDC.U16 R0, c[0x0][0x528] ;  /* 0x00014a00ff007b82 */ /* 0x000e240000000400 */
[----:B0-----:R-:W-:-:S04]  /*a550*/  HADD2.F32 R0, -RZ, R0.H0_H0 ;  /* 0x20000000ff007230 */ /* 0x001fc80000004100 */
[----:B------:R-:W0:Y:S02]  /*a560*/  F2I.FTZ.U32.TRUNC.NTZ R5, R0 ;  /* 0x0000000000057305 */ /* 0x000e24000021f000 */
[----:B0-----:R0:W-:Y:S01]  /*a570*/  STG.E desc[UR36][R2.64], R5 ;  /* 0x0000000502007986 */ /* 0x0011e2000c101924 */
[----:B------:R-:W-:Y:S05]  /*a580*/  BRA `(.L_x_4418) ;  /* 0x00000004005c7947 */ /* 0x000fea0003800000 */
.L_x_4425:
        /* <DEDUP_REMOVED lines=15> */
.L_x_4437:
        /* <DEDUP_REMOVED lines=10> */
.L_x_4436:
[----:B------:R-:W-:-:S09]  /*a720*/  UISETP.NE.AND UP0, UPT, UR4, 0xf, UPT ;  /* 0x0000000f0400788c */ /* 0x000fd2000bf05270 */
[----:B------:R-:W-:Y:S05]  /*a730*/  BRA.U !UP0, `(.L_x_4438) ;  /* 0x0000000108e07547 */ /* 0x000fea000b800000 */
[----:B------:R-:W-:-:S09]  /*a740*/  UISETP.NE.AND UP0, UPT, UR4, 0x17, UPT ;  /* 0x000000170400788c */ /* 0x000fd2000bf05270 */
[----:B------:R-:W-:Y:S05]  /*a750*/  BRA.U !UP0, `(.L_x_4439) ;  /* 0x00000001088c7547 */ /* 0x000fea000b800000 */
[----:B------:R-:W-:-:S09]  /*a760*/  UISETP.NE.AND UP0, UPT, UR4, 0x18, UPT ;  /* 0x000000180400788c */ /* 0x000fd2000bf05270 */
[----:B------:R-:W-:Y:S05]  /*a770*/  BRA.U !UP0, `(.L_x_4440) ;  /* 0x0000000108447547 */ /* 0x000fea000b800000 */
.L_x_4417:
        /* <DEDUP_REMOVED lines=16> */
.L_x_4441:
[----:B------:R-:W-:Y:S05]  /*a880*/  BRA `(.L_x_4418) ;  /* 0x00000000009c7947 */ /* 0x000fea0003800000 */
.L_x_4440:
        /* <DEDUP_REMOVED lines=13> */
.L_x_4442:
[----:B------:R-:W-:-:S05]  /*a960*/  LOP3.LUT R5, R0, 0x80, R7, 0xf8, !PT ;  /* 0x0000008000057812 */ /* 0x000fca00078ef807 */
[----:B------:R0:W-:Y:S01]  /*a970*/  STG.E.U8 desc[UR36][R2.64], R5 ;  /* 0x0000000502007986 */ /* 0x0001e2000c101124 */
[----:B------:R-:W-:Y:S05]  /*a980*/  BRA `(.L_x_4418) ;  /* 0x00000000005c7947 */ /* 0x000fea0003800000 */
.L_x_4439:
        /* <DEDUP_REMOVED lines=12> */
.L_x_4443:
[----:B------:R-:W-:Y:S01]  /*aa50*/  HFMA2 R0, -RZ, RZ, 0, 7.569789886474609375e-06 ;  /* 0x0000007fff007431 */ /* 0x000fe200000001ff */
[----:B------:R-:W-:-:S04]  /*aa60*/  ISETP.GT.U32.AND P0, PT, R6, 0x7f800000, PT ;  /* 0x7f8000000600780c */ /* 0x000fc80003f04070 */
[----:B------:R-:W-:-:S09]  /*aa70*/  SEL R0, R0, 0x7c, P0 ;  /* 0x0000007c00007807 */ /* 0x000fd20000000000 */
.L_x_4444:
[----:B------:R-:W-:-:S04]  /*aa80*/  SHF.R.U32.HI R5, RZ, 0x18, R4 ;  /* 0x00000018ff057819 */ /* 0x000fc80000011604 */
[----:B------:R-:W-:-:S05]  /*aa90*/  LOP3.LUT R5, R0, 0x80, R5, 0xf8, !PT ;  /* 0x0000008000057812 */ /* 0x000fca00078ef805 */
[----:B------:R0:W-:Y:S01]  /*aaa0*/  STG.E.U8 desc[UR36][R2.64], R5 ;  /* 0x0000000502007986 */ /* 0x0001e2000c101124 */
[----:B------:R-:W-:Y:S05]  /*aab0*/  BRA `(.L_x_4418) ;  /* 0x0000000000107947 */ /* 0x000fea0003800000 */
.L_x_4438:
[----:B------:R-:W0:Y:S02]  /*aac0*/  LDC.U16 R0, c[0x0][0x528] ;  /* 0x00014a00ff007b82 */ /* 0x000e240000000400 */
[----:B0-----:R-:W-:-:S05]  /*aad0*/  HADD2.F32 R0, -RZ, R0.H0_H0 ;  /* 0x20000000ff007230 */ /* 0x001fca0000004100 */
[----:B------:R-:W-:-:S05]  /*aae0*/  F2FP.BF16.F32.PACK_AB R0, RZ, R0 ;  /* 0x00000000ff00723e */ /* 0x000fca00000010ff */
[----:B------:R0:W-:Y:S02]  /*aaf0*/  STG.E.U16 desc[UR36][R2.64], R0 ;  /* 0x0000000002007986 */ /* 0x0001e4000c101524 */
.L_x_4418:
[----:B------:R-:W-:-:S07]  /*ab00*/  VIADD R17, R17, 0x80 ;  /* 0x0000008011117836 */ /* 0x000fce0000000000 */
.L_x_4411:
[----:B------:R-:W-:Y:S05]  /*ab10*/  BSYNC.RECONVERGENT B6 ;  /* 0x0000000000067941 */ /* 0x000fea0003800200 */
.L_x_4410:
[----:B------:R-:W0:Y:S02]  /*ab20*/  LDCU UR4, c[0x0][0x380] ;  /* 0x00007000ff0477ac */ /* 0x000e240008000800 */
[----:B0-----:R-:W-:-:S13]  /*ab30*/  ISETP.GE.AND P0, PT, R17, UR4, PT ;  /* 0x0000000411007c0c */ /* 0x001fda000bf06270 */
[----:B------:R-:W-:Y:S05]  /*ab40*/  @P0 EXIT ;  /* 0x000000000000094d */ /* 0x000fea0003800000 */
        /* <DEDUP_REMOVED lines=273> */
.L_x_4445:
        /* <DEDUP_REMOVED lines=19> */
.L_x_4449:
[----:B------:R-:W0:Y:S02]  /*bd90*/  LDC.U16 R0, c[0x0][0x528] ;  /* 0x00014a00ff007b82 */ /* 0x000e240000000400 */
[----:B0-----:R-:W-:-:S04]  /*bda0*/  HADD2.F32 R0, -RZ, R0.H0_H0 ;  /* 0x20000000ff007230 */ /* 0x001fc80000004100 */
[----:B------:R-:W0:Y:S02]  /*bdb0*/  F2I.S64.TRUNC R4, R0 ;  /* 0x0000000000047311 */ /* 0x000e24000020d900 */
[----:B0-----:R-:W-:Y:S01]  /*bdc0*/  STG.E.U8 desc[UR36][R2.64], R4 ;  /* 0x0000000402007986 */ /* 0x001fe2000c101124 */
[----:B------:R-:W-:Y:S05]  /*bdd0*/  EXIT ;  /* 0x000000000000794d */ /* 0x000fea0003800000 */
.L_x_4448:
        /* <DEDUP_REMOVED lines=11> */
.L_x_4452:
[----:B------:R-:W0:Y:S02]  /*be90*/  LDC.U16 R0, c[0x0][0x528] ;  /* 0x00014a00ff007b82 */ /* 0x000e240000000400 */
[----:B0-----:R-:W-:-:S04]  /*bea0*/  HADD2.F32 R0, -RZ, R0.H0_H0 ;  /* 0x20000000ff007230 */ /* 0x001fc80000004100 */
[----:B------:R-:W0:Y:S02]  /*beb0*/  F2I.FTZ.TRUNC.NTZ R5, R0 ;  /* 0x0000000000057305 */ /* 0x000e24000021f100 */
[----:B0-----:R-:W-:Y:S01]  /*bec0*/  STG.E desc[UR36][R2.64], R5 ;  /* 0x0000000502007986 */ /* 0x001fe2000c101924 */
[----:B------:R-:W-:Y:S05]  /*bed0*/  EXIT ;  /* 0x000000000000794d */ /* 0x000fea0003800000 */
.L_x_4451:
[----:B------:R-:W0:Y:S02]  /*bee0*/  LDC.U16 R0, c[0x0][0x528] ;  /* 0x00014a00ff007b82 */ /* 0x000e240000000400 */
[----:B0-----:R-:W-:-:S04]  /*bef0*/  HADD2.F32 R0, -RZ, R0.H0_H0 ;  /* 0x20000000ff007230 */ /* 0x001fc80000004100 */
[----:B------:R-:W0:Y:S02]  /*bf00*/  F2I.FTZ.TRUNC.NTZ R5, R0 ;  /* 0x0000000000057305 */ /* 0x000e24000021f100 */
[----:B0-----:R-:W-:Y:S01]  /*bf10*/  STG.E.U16 desc[UR36][R2.64], R5 ;  /* 0x0000000502007986 */ /* 0x001fe2000c101524 */
[----:B------:R-:W-:Y:S05]  /*bf20*/  EXIT ;  /* 0x000000000000794d */ /* 0x000fea0003800000 */
.L_x_4447:
        /* <DEDUP_REMOVED lines=10> */
.L_x_4454:
[----:B------:R-:W0:Y:S02]  /*bfd0*/  LDC.U16 R5, c[0x0][0x528] ;  /* 0x00014a00ff057b82 */ /* 0x000e240000000400 */
[----:B0-----:R-:W-:Y:S01]  /*bfe0*/  STG.E.U16 desc[UR36][R2.64], R5 ;  /* 0x0000000502007986 */ /* 0x001fe2000c101524 */
[----:B------:R-:W-:Y:S05]  /*bff0*/  EXIT ;  /* 0x000000000000794d */ /* 0x000fea0003800000 */
.L_x_4453:
        /* <DEDUP_REMOVED lines=10> */
[----:B------:R-:W-:Y:S01]  /*c0a0*/  STG.E.64 desc[UR36][R2.64], R4 ;  /* 0x0000000402007986 */ /* 0x000fe2000c101b24 */
[----:B------:R-:W-:Y:S05]  /*c0b0*/  EXIT ;  /* 0x000000000000794d */ /* 0x000fea0003800000 */
.L_x_4456:
[----:B------:R-:W0:Y:S02]  /*c0c0*/  LDC R5, c[0x0][0x528] ;  /* 0x00014a00ff057b82 */ /* 0x000e240000000800 */
[----:B0-----:R-:W-:Y:S01]  /*c0d0*/  STG.E desc[UR36][R2.64], R5 ;  /* 0x0000000502007986 */ /* 0x001fe2000c101924 */
[----:B------:R-:W-:Y:S05]  /*c0e0*/  EXIT ;  /* 0x000000000000794d */ /* 0x000fea0003800000 */
.L_x_4455:
[----:B------:R-:W0:Y:S02]  /*c0f0*/  LDC.U16 R0, c[0x0][0x528] ;  /* 0x00014a00ff007b82 */ /* 0x000e240000000400 */
[----:B0-----:R-:W-:-:S05]  /*c100*/  HADD2.F32 R0, -RZ, R0.H0_H0 ;  /* 0x20000000ff007230 */ /* 0x001fca0000004100 */
[----:B------:R-:W-:-:S04]  /*c110*/  FMUL.FTZ R0, R0, 1 ;  /* 0x3f80000000007820 */ /* 0x000fc80000410000 */
[----:B------:R-:W0:Y:S02]  /*c120*/  F2F.F64.F32 R4, R0 ;  /* 0x0000000000047310 */ /* 0x000e240000201800 */
[----:B0-----:R-:W-:Y:S01]  /*c130*/  STG.E.64 desc[UR36][R2.64], R4 ;  /* 0x0000000402007986 */ /* 0x001fe2000c101b24 */
[----:B------:R-:W-:Y:S05]  /*c140*/  EXIT ;  /* 0x000000000000794d */ /* 0x000fea0003800000 */
.L_x_4446:
        /* <DEDUP_REMOVED lines=15> */
.L_x_4460:
        /* <DEDUP_REMOVED lines=18> */
.L_x_4462:
[----:B------:R-:W-:-:S04]  /*c360*/  SHF.R.U32.HI R5, RZ, 0x18, R4 ;  /* 0x00000018ff057819 */ /* 0x000fc80000011604 */
[----:B------:R-:W-:-:S07]  /*c370*/  LOP3.LUT R0, R0, 0x80, R5, 0xf8, !PT ;  /* 0x0000008000007812 */ /* 0x000fce00078ef805 */
.L_x_4461:
[----:B------:R-:W-:Y:S01]  /*c380*/  STG.E.U8 desc[UR36][R2.64], R0 ;  /* 0x0000000002007986 */ /* 0x000fe2000c101124 */
[----:B------:R-:W-:Y:S05]  /*c390*/  EXIT ;  /* 0x000000000000794d */ /* 0x000fea0003800000 */
.L_x_4459:
        /* <DEDUP_REMOVED lines=18> */
.L_x_4464:
[----:B------:R-:W-:-:S04]  /*c4c0*/  SHF.R.U32.HI R5, RZ, 0x18, R4 ;  /* 0x00000018ff057819 */ /* 0x000fc80000011604 */
[----:B------:R-:W-:-:S07]  /*c4d0*/  LOP3.LUT R0, R0, 0x80, R5, 0xf8, !PT ;  /* 0x0000008000007812 */ /* 0x000fce00078ef805 */
.L_x_4463:
[----:B------:R-:W-:Y:S01]  /*c4e0*/  STG.E.U8 desc[UR36][R2.64], R0 ;  /* 0x0000000002007986 */ /* 0x000fe2000c101124 */
[----:B------:R-:W-:Y:S05]  /*c4f0*/  EXIT ;  /* 0x000000000000794d */ /* 0x000fea0003800000 */
.L_x_4458:
        /* <DEDUP_REMOVED lines=19> */
.L_x_4467:
[----:B------:R-:W-:Y:S01]  /*c630*/  STG.E.U8 desc[UR36][R2.64], R0 ;  /* 0x0000000002007986 */ /* 0x000fe2000c101124 */
[----:B------:R-:W-:Y:S05]  /*c640*/  EXIT ;  /* 0x000000000000794d */ /* 0x000fea0003800000 */
.L_x_4466:
[----:B------:R-:W0:Y:S02]  /*c650*/  LDC.U16 R0, c[0x0][0x528] ;  /* 0x00014a00ff007b82 */ /* 0x000e240000000400 */
[----:B0-----:R-:W-:-:S04]  /*c660*/  HADD2.F32 R0, -RZ, R0.H0_H0 ;  /* 0x20000000ff007230 */ /* 0x001fc80000004100 */
[----:B------:R-:W0:Y:S02]  /*c670*/  F2I.U64.TRUNC R4, R0 ;  /* 0x0000000000047311 */ /* 0x000e24000020d800 */
[----:B0-----:R-:W-:Y:S01]  /*c680*/  STG.E.64 desc[UR36][R2.64], R4 ;  /* 0x0000000402007986 */ /* 0x001fe2000c101b24 */
[----:B------:R-:W-:Y:S05]  /*c690*/  EXIT ;  /* 0x000000000000794d */ /* 0x000fea0003800000 */
.L_x_4465:
[----:B------:R-:W0:Y:S02]  /*c6a0*/  LDC.U16 R0, c[0x0][0x528] ;  /* 0x00014a00ff007b82 */ /* 0x000e240000000400 */
[----:B0-----:R-:W-:-:S04]  /*c6b0*/  HADD2.F32 R0, -RZ, R0.H0_H0 ;  /* 0x20000000ff007230 */ /* 0x001fc80000004100 */
[----:B------:R-:W0:Y:S02]  /*c6c0*/  F2I.FTZ.U32.TRUNC.NTZ R5, R0 ;  /* 0x0000000000057305 */ /* 0x000e24000021f000 */
[----:B0-----:R-:W-:Y:S01]  /*c6d0*/  STG.E desc[UR36][R2.64], R5 ;  /* 0x0000000502007986 */ /* 0x001fe2000c101924 */
[----:B------:R-:W-:Y:S05]  /*c6e0*/  EXIT ;  /* 0x000000000000794d */ /* 0x000fea0003800000 */
.L_x_4457:
        /* <DEDUP_REMOVED lines=13> */
[----:B------:R-:W-:Y:S01]  /*c7c0*/  STG.E.U8 desc[UR36][R2.64], R5 ;  /* 0x0000000502007986 */ /* 0x000fe2000c101124 */
[----:B------:R-:W-:Y:S05]  /*c7d0*/  EXIT ;  /* 0x000000000000794d */ /* 0x000fea0003800000 */
.L_x_4469:
        /* <DEDUP_REMOVED lines=8> */
[----:B0-----:R-:W-:Y:S01]  /*c860*/  STG.E.128 desc[UR36][R2.64], R4 ;  /* 0x0000000402007986 */ /* 0x001fe2000c101d24 */
[----:B------:R-:W-:Y:S05]  /*c870*/  EXIT ;  /* 0x000000000000794d */ /* 0x000fea0003800000 */
.L_x_4468:
[----:B------:R-:W-:-:S09]  /*c880*/  UISETP.NE.AND UP0, UPT, UR4, 0xf, UPT ;  /* 0x0000000f0400788c */ /* 0x000fd2000bf05270 */
[----:B------:R-:W-:Y:S05]  /*c890*/  BRA.U !UP0, `(.L_x_4470) ;  /* 0x0000000108e07547 */ /* 0x000fea000b800000 */
[----:B------:R-:W-:-:S09]  /*c8a0*/  UISETP.NE.AND UP0, UPT, UR4, 0x17, UPT ;  /* 0x000000170400788c */ /* 0x000fd2000bf05270 */
[----:B------:R-:W-:Y:S05]  /*c8b0*/  BRA.U !UP0, `(.L_x_4471) ;  /* 0x00000001088c7547 */ /* 0x000fea000b800000 */
[----:B------:R-:W-:-:S09]  /*c8c0*/  UISETP.NE.AND UP0, UPT, UR4, 0x18, UPT ;  /* 0x000000180400788c */ /* 0x000fd2000bf05270 */
[----:B------:R-:W-:Y:S05]  /*c8d0*/  BRA.U !UP0, `(.L_x_4472) ;  /* 0x0000000108447547 */ /* 0x000fea000b800000 */
.L_x_4450:
        /* <DEDUP_REMOVED lines=16> */
.L_x_4473:
[----:B------:R-:W-:Y:S05]  /*c9e0*/  EXIT ;  /* 0x000000000000794d */ /* 0x000fea0003800000 */
.L_x_4472:
        /* <DEDUP_REMOVED lines=13> */
.L_x_4474:
[----:B------:R-:W-:-:S05]  /*cac0*/  LOP3.LUT R5, R0, 0x80, R7, 0xf8, !PT ;  /* 0x0000008000057812 */ /* 0x000fca00078ef807 */
[----:B------:R-:W-:Y:S01]  /*cad0*/  STG.E.U8 desc[UR36][R2.64], R5 ;  /* 0x0000000502007986 */ /* 0x000fe2000c101124 */
[----:B------:R-:W-:Y:S05]  /*cae0*/  EXIT ;  /* 0x000000000000794d */ /* 0x000fea0003800000 */
.L_x_4471:
        /* <DEDUP_REMOVED lines=12> */
.L_x_4475:
[----:B------:R-:W-:Y:S01]  /*cbb0*/  HFMA2 R0, -RZ, RZ, 0, 7.569789886474609375e-06 ;  /* 0x0000007fff007431 */ /* 0x000fe200000001ff */
[----:B------:R-:W-:-:S04]  /*cbc0*/  ISETP.GT.U32.AND P0, PT, R6, 0x7f800000, PT ;  /* 0x7f8000000600780c */ /* 0x000fc80003f04070 */
[----:B------:R-:W-:-:S09]  /*cbd0*/  SEL R0, R0, 0x7c, P0 ;  /* 0x0000007c00007807 */ /* 0x000fd20000000000 */
.L_x_4476:
[----:B------:R-:W-:-:S04]  /*cbe0*/  SHF.R.U32.HI R5, RZ, 0x18, R4 ;  /* 0x00000018ff057819 */ /* 0x000fc80000011604 */
[----:B------:R-:W-:-:S05]  /*cbf0*/  LOP3.LUT R5, R0, 0x80, R5, 0xf8, !PT ;  /* 0x0000008000057812 */ /* 0x000fca00078ef805 */
[----:B------:R-:W-:Y:S01]  /*cc00*/  STG.E.U8 desc[UR36][R2.64], R5 ;  /* 0x0000000502007986 */ /* 0x000fe2000c101124 */
[----:B------:R-:W-:Y:S05]  /*cc10*/  EXIT ;  /* 0x000000000000794d */ /* 0x000fea0003800000 */
.L_x_4470:
[----:B------:R-:W0:Y:S02]  /*cc20*/  LDC.U16 R0, c[0x0][0x528] ;  /* 0x00014a00ff007b82 */ /* 0x000e240000000400 */
[----:B0-----:R-:W-:-:S05]  /*cc30*/  HADD2.F32 R0, -RZ, R0.H0_H0 ;  /* 0x20000000ff007230 */ /* 0x001fca0000004100 */
[----:B------:R-:W-:-:S05]  /*cc40*/  F2FP.BF16.F32.PACK_AB R0, RZ, R0 ;  /* 0x00000000ff00723e */ /* 0x000fca00000010ff */
[----:B------:R-:W-:Y:S01]  /*cc50*/  STG.E.U16 desc[UR36][R2.64], R0 ;  /* 0x0000000002007986 */ /* 0x000fe2000c101524 */
[----:B------:R-:W-:Y:S05]  /*cc60*/  EXIT ;  /* 0x000000000000794d */ /* 0x000fea0003800000 */
.L_x_4477:
        /* <DEDUP_REMOVED lines=9> */
.L_x_7344:


//--------------------- .text._ZN2at6native27unrolled_elementwise_kernelINS0_11FillFunctorIN3c107complexINS3_4HalfEEEEESt5arrayIPcLm1EELi4E23TrivialOffsetCalculatorILi0EjESB_ILi1EjENS0_6memory12LoadWithCastILi0EEENSE_13StoreWithCastILi1EEEEEviT_T0_T2_T3_T4_T5_ --------------------------
	.section	.text._ZN2at6native27unrolled_elementwise_kernelINS0_11FillFunctorIN3c107complexINS3_4HalfEEEEESt5arrayIPcLm1EELi4E23TrivialOffsetCalculatorILi0EjESB_ILi1EjENS0_6memory12LoadWithCastILi0EEENSE_13StoreWithCastILi1EEEEEviT_T0_T2_T3_T4_T5_,"ax",@progbits
	.align	128
        .global         _ZN2at6native27unrolled_elementwise_kernelINS0_11FillFunctorIN3c107complexINS3_4HalfEEEEESt5arrayIPcLm1EELi4E23TrivialOffsetCalculatorILi0EjESB_ILi1EjENS0_6memory12LoadWithCastILi0EEENSE_13StoreWithCastILi1EEEEEviT_T0_T2_T3_T4_T5_
        .type           _ZN2at6native27unrolled_elementwise_kernelINS0_11FillFunctorIN3c107complexINS3_4HalfEEEEESt5arrayIPcLm1EELi4E23TrivialOffsetCalculatorILi0EjESB_ILi1EjENS0_6memory12LoadWithCastILi0EEENSE_13StoreWithCastILi1EEEEEviT_T0_T2_T3_T4_T5_,@function
        .size           _ZN2at6native27unrolled_elementwise_kernelINS0_11FillFunctorIN3c107complexINS3_4HalfEEEEESt5arrayIPcLm1EELi4E23TrivialOffsetCalculatorILi0EjESB_ILi1EjENS0_6memory12LoadWithCastILi0EEENSE_13StoreWithCastILi1EEEEEviT_T0_T2_T3_T4_T5_,(.L_x_7345 - _ZN2at6native27unrolled_elementwise_kernelINS0_11FillFunctorIN3c107complexINS3_4HalfEEEEESt5arrayIPcLm1EELi4E23TrivialOffsetCalculatorILi0EjESB_ILi1EjENS0_6memory12LoadWithCastILi0EEENSE_13StoreWithCastILi1EEEEEviT_T0_T2_T3_T4_T5_)
        .other          _ZN2at6native27unrolled_elementwise_kernelINS0_11FillFunctorIN3c107complexINS3_4HalfEEEEESt5arrayIPcLm1EELi4E23TrivialOffsetCalculatorILi0EjESB_ILi1EjENS0_6memory12LoadWithCastILi0EEENSE_13StoreWithCastILi1EEEEEviT_T0_T2_T3_T4_T5_,@"STO_CUDA_ENTRY STV_DEFAULT"
_ZN2at6native27unrolled_elementwise_kernelINS0_11FillFunctorIN3c107complexINS3_4HalfEEEEESt5arrayIPcLm1EELi4E23TrivialOffsetCalculatorILi0EjESB_ILi1EjENS0_6memory12LoadWithCastILi0EEENSE_13StoreWithCastILi1EEEEEviT_T0_T2_T3_T4_T5_:
.text._ZN2at6native27unrolled_elementwise_kernelINS0_11FillFunctorIN3c107complexINS3_4HalfEEEEESt5arrayIPcLm1EELi4E23TrivialOffsetCalculatorILi0EjESB_ILi1EjENS0_6memory12LoadWithCastILi0EEENSE_13StoreWithCastILi1EEEEEviT_T0_T2_T3_T4_T5_:
        /* <DEDUP_REMOVED lines=33> */
.L_x_4483:
[----:B------:R-:W0:Y:S02]  /*0210*/  LDC.U16 R0, c[0x0][0x384] ;  /* 0x0000e100ff007b82 */ /* 0x000e240000000400 */
[----:B0-----:R-:W-:-:S04]  /*0220*/  HADD2.F32 R0, -RZ, R0.H0_H0 ;  /* 0x20000000ff007230 */ /* 0x001fc80000004100 */
[----:B------:R-:W0:Y:S02]  /*0230*/  F2I.S64.TRUNC R4, R0 ;  /* 0x0000000000047311 */ /* 0x000e24000020d900 */
[----:B0-----:R3:W-:Y:S01]  /*0240*/  STG.E.U8 desc[UR36][R2.64], R4 ;  /* 0x0000000402007986 */ /* 0x0017e2000c101124 */
[----:B------:R-:W-:Y:S05]  /*0250*/  BRA `(.L_x_4479) ;  /* 0x0000000c00b47947 */ /* 0x000fea0003800000 */
.L_x_4482:
        /* <DEDUP_REMOVED lines=11> */
.L_x_4486:
[----:B------:R-:W0:Y:S02]  /*0310*/  LDC.U16 R0, c[0x0][0x384] ;  /* 0x0000e100ff007b82 */ /* 0x000e240000000400 */
[----:B0-----:R-:W-:-:S04]  /*0320*/  HADD2.F32 R0, -RZ, R0.H0_H0 ;  /* 0x20000000ff007230 */ /* 0x001fc80000004100 */
[----:B------:R-:W0:Y:S02]  /*0330*/  F2I.FTZ.TRUNC.NTZ R5, R0 ;  /* 0x0000000000057305 */ /* 0x000e24000021f100 */
[----:B0-----:R1:W-:Y:S01]  /*0340*/  STG.E desc[UR36][R2.64], R5 ;  /* 0x0000000502007986 */ /* 0x0013e2000c101924 */
[----:B------:R-:W-:Y:S05]  /*0350*/  BRA `(.L_x_4479) ;  /* 0x0000000c00747947 */ /* 0x000fea0003800000 */
.L_x_4485:
[----:B------:R-:W0:Y:S02]  /*0360*/  LDC.U16 R0, c[0x0][0x384] ;  /* 0x0000e100ff007b82 */ /* 0x000e240000000400 */
[----:B0-----:R-:W-:-:S04]  /*0370*/  HADD2.F32 R0, -RZ, R0.H0_H0 ;  /* 0x20000000ff007230 */ /* 0x001fc80000004100 */
[----:B------:R-:W0:Y:S02]  /*0380*/  F2I.FTZ.TRUNC.NTZ R5, R0 ;  /* 0x0000000000057305 */ /* 0x000e24000021f100 */
[----:B0-----:R2:W-:Y:S01]  /*0390*/  STG.E.U16 desc[UR36][R2.64], R5 ;  /* 0x0000000502007986 */ /* 0x0015e2000c101524 */
[----:B------:R-:W-:Y:S05]  /*03a0*/  BRA `(.L_x_4479) ;  /* 0x0000000c00607947 */ /* 0x000fea0003800000 */
.L_x_4481:
        /* <DEDUP_REMOVED lines=10> */
.L_x_4488:
[----:B------:R-:W0:Y:S02]  /*0450*/  LDC.U16 R5, c[0x0][0x384] ;  /* 0x0000e100ff057b82 */ /* 0x000e240000000400 */
[----:B0-----:R0:W-:Y:S01]  /*0460*/  STG.E.U16 desc[UR36][R2.64], R5 ;  /* 0x0000000502007986 */ /* 0x0011e2000c101524 */
[----:B------:R-:W-:Y:S05]  /*0470*/  BRA `(.L_x_4479) ;  /* 0x0000000c002c7947 */ /* 0x000fea0003800000 */
.L_x_4487:
        /* <DEDUP_REMOVED lines=12> */
.L_x_4490:
[----:B------:R-:W0:Y:S01]  /*0540*/  LDCU.U16 UR4, c[0x0][0x384] ;  /* 0x00007080ff0477ac */ /* 0x000e220008000400 */
[----:B------:R-:W1:Y:S01]  /*0550*/  LDCU.U16 UR5, c[0x0][0x386] ;  /* 0x000070c0ff0577ac */ /* 0x000e620008000400 */
[----:B0-----:R-:W-:Y:S02]  /*0560*/  IMAD.U32 R5, RZ, RZ, UR4 ;  /* 0x00000004ff057e24 */ /* 0x001fe4000f8e00ff */
[----:B-1----:R-:W-:-:S05]  /*0570*/  IMAD.U32 R0, RZ, RZ, UR5 ;  /* 0x00000005ff007e24 */ /* 0x002fca000f8e00ff */
[----:B------:R-:W-:-:S05]  /*0580*/  PRMT R5, R5, 0x5410, R0 ;  /* 0x0000541005057816 */ /* 0x000fca0000000000 */
[----:B------:R0:W-:Y:S01]  /*0590*/  STG.E desc[UR36][R2.64], R5 ;  /* 0x0000000502007986 */ /* 0x0001e2000c101924 */
[----:B------:R-:W-:Y:S05]  /*05a0*/  BRA `(.L_x_4479) ;  /* 0x0000000800e07947 */ /* 0x000fea0003800000 */
.L_x_4489:
[----:B------:R-:W0:Y:S02]  /*05b0*/  LDC.U16 R0, c[0x0][0x384] ;  /* 0x0000e100ff007b82 */ /* 0x000e240000000400 */
[----:B0-----:R-:W-:-:S05]  /*05c0*/  HADD2.F32 R0, -RZ, R0.H0_H0 ;  /* 0x20000000ff007230 */ /* 0x001fca0000004100 */
[----:B------:R-:W-:-:S06]  /*05d0*/  FMUL.FTZ R4, R0, 1 ;  /* 0x3f80000000047820 */ /* 0x000fcc0000410000 */
[----:B------:R-:W0:Y:S02]  /*05e0*/  F2F.F64.F32 R4, R4 ;  /* 0x0000000400047310 */ /* 0x000e240000201800 */
[----:B0-----:R5:W-:Y:S01]  /*05f0*/  STG.E.64 desc[UR36][R2.64], R4 ;  /* 0x0000000402007986 */ /* 0x001be2000c101b24 */
[----:B------:R-:W-:Y:S05]  /*0600*/  BRA `(.L_x_4479) ;  /* 0x0000000800c87947 */ /* 0x000fea0003800000 */
.L_x_4480:
        /* <DEDUP_REMOVED lines=17> */
.L_x_4493:
        /* <DEDUP_REMOVED lines=10> */
.L_x_4492:
        /* <DEDUP_REMOVED lines=19> */
.L_x_4496:
[----:B------:R-:W-:-:S05]  /*08f0*/  LOP3.LUT R7, R4, 0x80, R7, 0xf8, !PT ;  /* 0x0000008004077812 */ /* 0x000fca00078ef807 */
[----:B------:R0:W-:Y:S01]  /*0900*/  STG.E.U8 desc[UR36][R2.64], R7 ;  /* 0x0000000702007986 */ /* 0x0001e2000c101124 */
[----:B------:R-:W-:Y:S05]  /*0910*/  BRA `(.L_x_4479) ;  /* 0x0000000800047947 */ /* 0x000fea0003800000 */
.L_x_4495:
        /* <DEDUP_REMOVED lines=15> */
.L_x_4497:
[----:B------:R-:W-:-:S05]  /*0a10*/  LOP3.LUT R5, R0, 0x80, R7, 0xf8, !PT ;  /* 0x0000008000057812 */ /* 0x000fca00078ef807 */
[----:B------:R0:W-:Y:S01]  /*0a20*/  STG.E.U8 desc[UR36][R2.64], R5 ;  /* 0x0000000502007986 */ /* 0x0001e2000c101124 */
[----:B------:R-:W-:Y:S05]  /*0a30*/  BRA `(.L_x_4479) ;  /* 0x0000000400bc7947 */ /* 0x000fea0003800000 */
.L_x_4494:
[----:B------:R-:W0:Y:S02]  /*0a40*/  LDC.U16 R0, c[0x0][0x384] ;  /* 0x0000e100ff007b82 */ /* 0x000e240000000400 */
[----:B0-----:R-:W-:-:S05]  /*0a50*/  HADD2.F32 R0, -RZ, R0.H0_H0 ;  /* 0x20000000ff007230 */ /* 0x001fca0000004100 */
[----:B------:R-:W-:-:S05]  /*0a60*/  F2FP.BF16.F32.PACK_AB R0, RZ, R0 ;  /* 0x00000000ff00723e */ /* 0x000fca00000010ff */
[----:B------:R0:W-:Y:S01]  /*0a70*/  STG.E.U16 desc[UR36][R2.64], R0 ;  /* 0x0000000002007986 */ /* 0x0001e2000c101524 */
[----:B------:R-:W-:Y:S05]  /*0a80*/  BRA `(.L_x_4479) ;  /* 0x0000000400a87947 */ /* 0x000fea0003800000 */
.L_x_4491:
        /* <DEDUP_REMOVED lines=13> */
.L_x_4500:
        /* <DEDUP_REMOVED lines=13> */
.L_x_4502:
[----:B------:R-:W-:-:S04]  /*0c30*/  SHF.R.U32.HI R0, RZ, 0x14, R5 ;  /* 0x00000014ff007819 */ /* 0x000fc80000011605 */
[----:B------:R-:W-:-:S04]  /*0c40*/  LOP3.LUT R0, R0, 0x1, RZ, 0xc0, !PT ;  /* 0x0000000100007812 */ /* 0x000fc800078ec0ff */
[----:B------:R-:W-:-:S04]  /*0c50*/  IADD3 R0, PT, PT, R5, 0x487ffff, R0 ;  /* 0x0487ffff05007810 */ /* 0x000fc80007ffe000 */
[----:B------:R-:W-:-:S04]  /*0c60*/  SHF.R.U32.HI R0, RZ, 0x14, R0 ;  /* 0x00000014ff007819 */ /* 0x000fc80000011600 */
[----:B------:R-:W-:-:S07]  /*0c70*/  LOP3.LUT R4, R0, 0xff, RZ, 0xc0, !PT ;  /* 0x000000ff00047812 */ /* 0x000fce00078ec0ff */
.L_x_4503:
[----:B------:R-:W-:-:S04]  /*0c80*/  SHF.R.U32.HI R5, RZ, 0x18, R5 ;  /* 0x00000018ff057819 */ /* 0x000fc80000011605 */
[----:B------:R-:W-:-:S04]  /*0c90*/  LOP3.LUT R4, R4, 0x80, R5, 0xf8, !PT ;  /* 0x0000008004047812 */ /* 0x000fc800078ef805 */
[----:B------:R-:W-:-:S07]  /*0ca0*/  PRMT R0, R4, 0x7610, R0 ;  /* 0x0000761004007816 */ /* 0x000fce0000000000 */
.L_x_4501:
[----:B------:R0:W-:Y:S01]  /*0cb0*/  STG.E.U8 desc[UR36][R2.64], R0 ;  /* 0x0000000002007986 */ /* 0x0001e2000c101124 */
[----:B------:R-:W-:Y:S05]  /*0cc0*/  BRA `(.L_x_4479) ;  /* 0x0000000400187947 */ /* 0x000fea0003800000 */
.L_x_4499:
        /* <DEDUP_REMOVED lines=13> */
.L_x_4505:
[----:B------:R-:W-:-:S04]  /*0da0*/  SHF.R.U32.HI R0, RZ, 0x15, R5 ;  /* 0x00000015ff007819 */ /* 0x000fc80000011605 */
[----:B------:R-:W-:-:S04]  /*0db0*/  LOP3.LUT R0, R0, 0x1, RZ, 0xc0, !PT ;  /* 0x0000000100007812 */ /* 0x000fc800078ec0ff */
[----:B------:R-:W-:-:S04]  /*0dc0*/  IADD3 R0, PT, PT, R5, 0x88fffff, R0 ;  /* 0x088fffff05007810 */ /* 0x000fc80007ffe000 */
[----:B------:R-:W-:-:S04]  /*0dd0*/  SHF.R.U32.HI R0, RZ, 0x15, R0 ;  /* 0x00000015ff007819 */ /* 0x000fc80000011600 */
[----:B------:R-:W-:-:S07]  /*0de0*/  LOP3.LUT R4, R0, 0xff, RZ, 0xc0, !PT ;  /* 0x000000ff00047812 */ /* 0x000fce00078ec0ff */
.L_x_4506:
[----:B------:R-:W-:-:S04]  /*0df0*/  SHF.R.U32.HI R5, RZ, 0x18, R5 ;  /* 0x00000018ff057819 */ /* 0x000fc80000011605 */
[----:B------:R-:W-:-:S04]  /*0e00*/  LOP3.LUT R4, R4, 0x80, R5, 0xf8, !PT ;  /* 0x0000008004047812 */ /* 0x000fc800078ef805 */
[----:B------:R-:W-:-:S07]  /*0e10*/  PRMT R0, R4, 0x7610, R0 ;  /* 0x0000761004007816 */ /* 0x000fce0000000000 */
.L_x_4504:
[----:B------:R0:W-:Y:S01]  /*0e20*/  STG.E.U8 desc[UR36][R2.64], R0 ;  /* 0x0000000002007986 */ /* 0x0001e2000c101124 */
[----:B------:R-:W-:Y:S05]  /*0e30*/  BRA `(.L_x_4479) ;  /* 0x0000000000bc7947 */ /* 0x000fea0003800000 */
.L_x_4498:
[----:B------:R-:W-:-:S09]  /*0e40*/  UISETP.NE.AND UP0, UPT, UR4, 0x1c, UPT ;  /* 0x0000001c0400788c */ /* 0x000fd2000bf05270 */
[----:B------:R-:W-:Y:S05]  /*0e50*/  BRA.U !UP0, `(.L_x_4507) ;  /* 0x0000000108a47547 */ /* 0x000fea000b800000 */
[----:B------:R-:W-:-:S09]  /*0e60*/  UISETP.NE.AND UP0, UPT, UR4, 0x1d, UPT ;  /* 0x0000001d0400788c */ /* 0x000fd2000bf05270 */
[----:B------:R-:W-:Y:S05]  /*0e70*/  BRA.U !UP0, `(.L_x_4508) ;  /* 0x0000000108887547 */ /* 0x000fea000b800000 */
[----:B------:R-:W-:-:S09]  /*0e80*/  UISETP.NE.AND UP0, UPT, UR4, 0x2c, UPT ;  /* 0x0000002c0400788c */ /* 0x000fd2000bf05270 */
[----:B------:R-:W-:Y:S05]  /*0e90*/  BRA.U !UP0, `(.L_x_4509) ;  /* 0x0000000108447547 */ /* 0x000fea000b800000 */
.L_x_4484:
        /* <DEDUP_REMOVED lines=16> */
.L_x_4510:
[----:B------:R-:W-:Y:S05]  /*0fa0*/  BRA `(.L_x_4479) ;  /* 0x0000000000607947 */ /* 0x000fea0003800000 */
.L_x_4509:
        /* <DEDUP_REMOVED lines=13> */
.L_x_4511:
[----:B------:R0:W-:Y:S01]  /*1080*/  STG.E.U8 desc[UR36][R2.64], R4 ;  /* 0x0000000402007986 */ /* 0x0001e2000c101124 */
[----:B------:R-:W-:Y:S05]  /*1090*/  BRA `(.L_x_4479) ;  /* 0x0000000000247947 */ /* 0x000fea0003800000 */
.L_x_4508:
[----:B------:R-:W0:Y:S02]  /*10a0*/  LDC.U16 R0, c[0x0][0x384] ;  /* 0x0000e100ff007b82 */ /* 0x000e240000000400 */
[----:B0-----:R-:W-:-:S04]  /*10b0*/  HADD2.F32 R0, -RZ, R0.H0_H0 ;  /* 0x20000000ff007230 */ /* 0x001fc80000004100 */
[----:B------:R-:W0:Y:S02]  /*10c0*/  F2I.U64.TRUNC R4, R0 ;  /* 0x0000000000047311 */ /* 0x000e24000020d800 */
[----:B0-----:R0:W-:Y:S01]  /*10d0*/  STG.E.64 desc[UR36][R2.64], R4 ;  /* 0x0000000402007986 */ /* 0x0011e2000c101b24 */
[----:B------:R-:W-:Y:S05]  /*10e0*/  BRA `(.L_x_4479) ;  /* 0x0000000000107947 */ /* 0x000fea0003800000 */
.L_x_4507:
[----:B------:R-:W0:Y:S02]  /*10f0*/  LDC.U16 R0, c[0x0][0x384] ;  /* 0x0000e100ff007b82 */ /* 0x000e240000000400 */
[----:B0-----:R-:W-:-:S04]  /*1100*/  HADD2.F32 R0, -RZ, R0.H0_H0 ;  /* 0x20000000ff007230 */ /* 0x001fc80000004100 */
[----:B------:R-:W0:Y:S02]  /*1110*/  F2I.FTZ.U32.TRUNC.NTZ R5, R0 ;  /* 0x0000000000057305 */ /* 0x000e24000021f000 */
[----:B0-----:R0:W-:Y:S02]  /*1120*/  STG.E desc[UR36][R2.64], R5 ;  /* 0x0000000502007986 */ /* 0x0011e4000c101924 */
.L_x_4479:
[----:B------:R-:W-:Y:S05]  /*1130*/  BSYNC.RECONVERGENT B6 ;  /* 0x0000000000067941 */ /* 0x000fea0003800200 */
.L_x_4478:
        /* <DEDUP_REMOVED lines=25> */
.L_x_4517:
[----:B------:R-:W0:Y:S02]  /*12d0*/  LDC.U16 R0, c[0x0][0x384] ;  /* 0x0000e100ff007b82 */ /* 0x000e240000000400 */
[----:B0-----:R-:W-:-:S04]  /*12e0*/  HADD2.F32 R0, -RZ, R0.H0_H0 ;  /* 0x20000000ff007230 */ /* 0x001fc80000004100 */
[----:B------:R-:W0:Y:S02]  /*12f0*/  F2I.S64.TRUNC R4, R0 ;  /* 0x0000000000047311 */ /* 0x000e24000020d900 */
[----:B0-----:R0:W-:Y:S01]  /*1300*/  STG.E.U8 desc[UR36][R2.64], R4 ;  /* 0x0000000402007986 */ /* 0x0011e2000c101124 */
[----:B------:R-:W-:Y:S05]  /*1310*/  BRA `(.L_x_4519) ;  /* 0x0000000c00b07947 */ /* 0x000fea0003800000 */
.L_x_4516:
        /* <DEDUP_REMOVED lines=11> */
.L_x_4521:
[----:B------:R-:W0:Y:S02]  /*13d0*/  LDC.U16 R0, c[0x0][0x384] ;  /* 0x0000e100ff007b82 */ /* 0x000e240000000400 */
[----:B0-----:R-:W-:-:S04]  /*13e0*/  HADD2.F32 R0, -RZ, R0.H0_H0 ;  /* 0x20000000ff007230 */ /* 0x001fc80000004100 */
[----:B------:R-:W0:Y:S02]  /*13f0*/  F2I.FTZ.TRUNC.NTZ R5, R0 ;  /* 0x0000000000057305 */ /* 0x000e24000021f100 */
[----:B0-----:R0:W-:Y:S01]  /*1400*/  STG.E desc[UR36][R2.64], R5 ;  /* 0x0000000502007986 */ /* 0x0011e2000c101924 */
[----:B------:R-:W-:Y:S05]  /*1410*/  BRA `(.L_x_4519) ;  /* 0x0000000c00707947 */ /* 0x000fea0003800000 */
.L_x_4520:
[----:B------:R-:W0:Y:S02]  /*1420*/  LDC.U16 R0, c[0x0][0x384] ;  /* 0x0000e100ff007b82 */ /* 0x000e240000000400 */
[----:B0-----:R-:W-:-:S04]  /*1430*/  HADD2.F32 R0, -RZ, R0.H0_H0 ;  /* 0x20000000ff007230 */ /* 0x001fc80000004100 */
[----:B------:R-:W0:Y:S02]  /*1440*/  F2I.FTZ.TRUNC.NTZ R5, R0 ;  /* 0x0000000000057305 */ /* 0x000e24000021f100 */
[----:B0-----:R0:W-:Y:S01]  /*1450*/  STG.E.U16 desc[UR36][R2.64], R5 ;  /* 0x0000000502007986 */ /* 0x0011e2000c101524 */
[----:B------:R-:W-:Y:S05]  /*1460*/  BRA `(.L_x_4519) ;  /* 0x0000000c005c7947 */ /* 0x000fea0003800000 */
.L_x_4515:
        /* <DEDUP_REMOVED lines=10> */
.L_x_4523:
[----:B------:R-:W0:Y:S02]  /*1510*/  LDC.U16 R5, c[0x0][0x384] ;  /* 0x0000e100ff057b82 */ /* 0x000e240000000400 */
[----:B0-----:R0:W-:Y:S01]  /*1520*/  STG.E.U16 desc[UR36][R2.64], R5 ;  /* 0x0000000502007986 */ /* 0x0011e2000c101524 */
[----:B------:R-:W-:Y:S05]  /*1530*/  BRA `(.L_x_4519) ;  /* 0x0000000c00287947 */ /* 0x000fea0003800000 */
.L_x_4522:
        /* <DEDUP_REMOVED lines=12> */
.L_x_4525:
[----:B------:R-:W0:Y:S01]  /*1600*/  LDCU.U16 UR4, c[0x0][0x384] ;  /* 0x00007080ff0477ac */ /* 0x000e220008000400 */
[----:B------:R-:W1:Y:S01]  /*1610*/  LDCU.U16 UR5, c[0x0][0x386] ;  /* 0x000070c0ff0577ac */ /* 0x000e620008000400 */
[----:B0-----:R-:W-:Y:S02]  /*1620*/  IMAD.U32 R5, RZ, RZ, UR4 ;  /* 0x00000004ff057e24 */ /* 0x001fe4000f8e00ff */
[----:B-1----:R-:W-:-:S05]  /*1630*/  IMAD.U32 R0, RZ, RZ, UR5 ;  /* 0x00000005ff007e24 */ /* 0x002fca000f8e00ff */
[----:B------:R-:W-:-:S05]  /*1640*/  PRMT R5, R5, 0x5410, R0 ;  /* 0x0000541005057816 */ /* 0x000fca0000000000 */
[----:B------:R0:W-:Y:S01]  /*1650*/  STG.E desc[UR36][R2.64], R5 ;  /* 0x0000000502007986 */ /* 0x0001e2000c101924 */
[----:B------:R-:W-:Y:S05]  /*1660*/  BRA `(.L_x_4519) ;  /* 0x0000000800dc7947 */ /* 0x000fea0003800000 */
.L_x_4524:
[----:B------:R-:W0:Y:S02]  /*1670*/  LDC.U16 R0, c[0x0][0x384] ;  /* 0x0000e100ff007b82 */ /* 0x000e240000000400 */
[----:B0-----:R-:W-:-:S05]  /*1680*/  HADD2.F32 R0, -RZ, R0.H0_H0 ;  /* 0x20000000ff007230 */ /* 0x001fca0000004100 */
[----:B------:R-:W-:-:S04]  /*1690*/  FMUL.FTZ R0, R0, 1 ;  /* 0x3f80000000007820 */ /* 0x000fc80000410000 */
[----:B------:R-:W0:Y:S02]  /*16a0*/  F2F.F64.F32 R4, R0 ;  /* 0x0000000000047310 */ /* 0x000e240000201800 */
[----:B0-----:R0:W-:Y:S01]  /*16b0*/  STG.E.64 desc[UR36][R2.64], R4 ;  /* 0x0000000402007986 */ /* 0x0011e2000c101b24 */
[----:B------:R-:W-:Y:S05]  /*16c0*/  BRA `(.L_x_4519) ;  /* 0x0000000800c47947 */ /* 0x000fea0003800000 */
.L_x_4514:
        /* <DEDUP_REMOVED lines=15> */
.L_x_4529:
        /* <DEDUP_REMOVED lines=18> */
.L_x_4531:
[----:B------:R-:W-:-:S04]  /*18e0*/  SHF.R.U32.HI R5, RZ, 0x18, R4 ;  /* 0x00000018ff057819 */ /* 0x000fc80000011604 */
[----:B------:R-:W-:-:S07]  /*18f0*/  LOP3.LUT R0, R0, 0x80, R5, 0xf8, !PT ;  /* 0x0000008000007812 */ /* 0x000fce00078ef805 */
.L_x_4530:
[----:B------:R4:W-:Y:S01]  /*1900*/  STG.E.U8 desc[UR36][R2.64], R0 ;  /* 0x0000000002007986 */ /* 0x0009e2000c101124 */
[----:B------:R-:W-:Y:S05]  /*1910*/  BRA `(.L_x_4519) ;  /* 0x0000000800307947 */ /* 0x000fea0003800000 */
.L_x_4528:
        /* <DEDUP_REMOVED lines=18> */
.L_x_4533:
[----:B------:R-:W-:-:S04]  /*1a40*/  SHF.R.U32.HI R5, RZ, 0x18, R4 ;  /* 0x00000018ff057819 */ /* 0x000fc80000011604 */
[----:B------:R-:W-:-:S07]  /*1a50*/  LOP3.LUT R0, R0, 0x80, R5, 0xf8, !PT ;  /* 0x0000008000007812 */ /* 0x000fce00078ef805 */
.L_x_4532:
[----:B------:R3:W-:Y:S01]  /*1a60*/  STG.E.U8 desc[UR36][R2.64], R0 ;  /* 0x0000000002007986 */ /* 0x0007e2000c101124 */
[----:B------:R-:W-:Y:S05]  /*1a70*/  BRA `(.L_x_4519) ;  /* 0x0000000400d87947 */ /* 0x000fea0003800000 */
.L_x_4527:
        /* <DEDUP_REMOVED lines=19> */
.L_x_4536:
[----:B------:R2:W-:Y:S01]  /*1bb0*/  STG.E.U8 desc[UR36][R2.64], R0 ;  /* 0x0000000002007986 */ /* 0x0005e2000c101124 */
[----:B------:R-:W-:Y:S05]  /*1bc0*/  BRA `(.L_x_4519) ;  /* 0x0000000400847947 */ /* 0x000fea0003800000 */
.L_x_4535:
[----:B------:R-:W0:Y:S02]  /*1bd0*/  LDC.U16 R0, c[0x0][0x384] ;  /* 0x0000e100ff007b82 */ /* 0x000e240000000400 */
[----:B0-----:R-:W-:-:S04]  /*1be0*/  HADD2.F32 R0, -RZ, R0.H0_H0 ;  /* 0x20000000ff007230 */ /* 0x001fc80000004100 */
[----:B------:R-:W0:Y:S02]  /*1bf0*/  F2I.U64.TRUNC R4, R0 ;  /* 0x0000000000047311 */ /* 0x000e24000020d800 */
[----:B0-----:R1:W-:Y:S01]  /*1c00*/  STG.E.64 desc[UR36][R2.64], R4 ;  /* 0x0000000402007986 */ /* 0x0013e2000c101b24 */
[----:B------:R-:W-:Y:S05]  /*1c10*/  BRA `(.L_x_4519) ;  /* 0x0000000400707947 */ /* 0x000fea0003800000 */
.L_x_4534:
[----:B------:R-:W0:Y:S02]  /*1c20*/  LDC.U16 R0, c[0x0][0x384] ;  /* 0x0000e100ff007b82 */ /* 0x000e240000000400 */
[----:B0-----:R-:W-:-:S04]  /*1c30*/  HADD2.F32 R0, -RZ, R0.H0_H0 ;  /* 0x20000000ff007230 */ /* 0x001fc80000004100 */
[----:B------:R-:W0:Y:S02]  /*1c40*/  F2I.FTZ.U32.TRUNC.NTZ R5, R0 ;  /* 0x0000000000057305 */ /* 0x000e24000021f000 */
[----:B0-----:R0:W-:Y:S01]  /*1c50*/  STG.E desc[UR36][R2.64], R5 ;  /* 0x0000000502007986 */ /* 0x0011e2000c101924 */
[----:B------:R-:W-:Y:S05]  /*1c60*/  BRA `(.L_x_4519) ;  /* 0x00000004005c7947 */ /* 0x000fea0003800000 */
.L_x_4526:
        /* <DEDUP_REMOVED lines=15> */
.L_x_4538:
        /* <DEDUP_REMOVED lines=10> */
.L_x_4537:
[----:B------:R-:W-:-:S09]  /*1e00*/  UISETP.NE.AND UP0, UPT, UR4, 0xf, UPT ;  /* 0x0000000f0400788c */ /* 0x000fd2000bf05270 */
[----:B------:R-:W-:Y:S05]  /*1e10*/  BRA.U !UP0, `(.L_x_4539) ;  /* 0x0000000108e07547 */ /* 0x000fea000b800000 */
[----:B------:R-:W-:-:S09]  /*1e20*/  UISETP.NE.AND UP0, UPT, UR4, 0x17, UPT ;  /* 0x000000170400788c */ /* 0x000fd2000bf05270 */
[----:B------:R-:W-:Y:S05]  /*1e30*/  BRA.U !UP0, `(.L_x_4540) ;  /* 0x00000001088c7547 */ /* 0x000fea000b800000 */
[----:B------:R-:W-:-:S09]  /*1e40*/  UISETP.NE.AND UP0, UPT, UR4, 0x18, UPT ;  /* 0x000000180400788c */ /* 0x000fd2000bf05270 */
[----:B------:R-:W-:Y:S05]  /*1e50*/  BRA.U !UP0, `(.L_x_4541) ;  /* 0x0000000108447547 */ /* 0x000fea000b800000 */
.L_x_4518:
        /* <DEDUP_REMOVED lines=16> */
.L_x_4542:
[----:B------:R-:W-:Y:S05]  /*1f60*/  BRA `(.L_x_4519) ;  /* 0x00000000009c7947 */ /* 0x000fea0003800000 */
.L_x_4541:
        /* <DEDUP_REMOVED lines=13> */
.L_x_4543:
[----:B------:R-:W-:-:S05]  /*2040*/  LOP3.LUT R5, R0, 0x80, R7, 0xf8, !PT ;  /* 0x0000008000057812 */ /* 0x000fca00078ef807 */
[----:B------:R0:W-:Y:S01]  /*2050*/  STG.E.U8 desc[UR36][R2.64], R5 ;  /* 0x0000000502007986 */ /* 0x0001e2000c101124 */
[----:B------:R-:W-:Y:S05]  /*2060*/  BRA `(.L_x_4519) ;  /* 0x00000000005c7947 */ /* 0x000fea0003800000 */
.L_x_4540:
        /* <DEDUP_REMOVED lines=12> */
.L_x_4544:
[----:B------:R-:W-:Y:S01]  /*2130*/  IMAD.MOV.U32 R0, RZ, RZ, 0x7f ;  /* 0x0000007fff007424 */ /* 0x000fe200078e00ff */
[----:B------:R-:W-:-:S04]  /*2140*/  ISETP.GT.U32.AND P0, PT, R6, 0x7f800000, PT ;  /* 0x7f8000000600780c */ /* 0x000fc80003f04070 */
[----:B------:R-:W-:-:S09]  /*2150*/  SEL R0, R0, 0x7c, P0 ;  /* 0x0000007c00007807 */ /* 0x000fd20000000000 */
.L_x_4545:
[----:B------:R-:W-:-:S04]  /*2160*/  SHF.R.U32.HI R5, RZ, 0x18, R4 ;  /* 0x00000018ff057819 */ /* 0x000fc80000011604 */
[----:B------:R-:W-:-:S05]  /*2170*/  LOP3.LUT R5, R0, 0x80, R5, 0xf8, !PT ;  /* 0x0000008000057812 */ /* 0x000fca00078ef805 */
[----:B------:R0:W-:Y:S01]  /*2180*/  STG.E.U8 desc[UR36][R2.64], R5 ;  /* 0x0000000502007986 */ /* 0x0001e2000c101124 */
[----:B------:R-:W-:Y:S05]  /*2190*/  BRA `(.L_x_4519) ;  /* 0x0000000000107947 */ /* 0x000fea0003800000 */
.L_x_4539:
[----:B------:R-:W0:Y:S02]  /*21a0*/  LDC.U16 R0, c[0x0][0x384] ;  /* 0x0000e100ff007b82 */ /* 0x000e240000000400 */
[----:B0-----:R-:W-:-:S05]  /*21b0*/  HADD2.F32 R0, -RZ, R0.H0_H0 ;  /* 0x20000000ff007230 */ /* 0x001fca0000004100 */
[----:B------:R-:W-:-:S05]  /*21c0*/  F2FP.BF16.F32.PACK_AB R0, RZ, R0 ;  /* 0x00000000ff00723e */ /* 0x000fca00000010ff */
[----:B------:R0:W-:Y:S02]  /*21d0*/  STG.E.U16 desc[UR36][R2.64], R0 ;  /* 0x0000000002007986 */ /* 0x0001e4000c101524 */
.L_x_4519:
        /* <DEDUP_REMOVED lines=25> */
.L_x_4549:
[----:B------:R-:W0:Y:S02]  /*2370*/  LDC.U16 R0, c[0x0][0x384] ;  /* 0x0000e100ff007b82 */ /* 0x000e240000000400 */
[----:B0-----:R-:W-:-:S04]  /*2380*/  HADD2.F32 R0, -RZ, R0.H0_H0 ;  /* 0x20000000ff007230 */ /* 0x001fc80000004100 */
[----:B------:R-:W0:Y:S02]  /*2390*/  F2I.S64.TRUNC R4, R0 ;  /* 0x0000000000047311 */ /* 0x000e24000020d900 */
[----:B0-----:R3:W-:Y:S01]  /*23a0*/  STG.E.U8 desc[UR36][R2.64], R4 ;  /* 0x0000000402007986 */ /* 0x0017e2000c101124 */
[----:B------:R-:W-:Y:S05]  /*23b0*/  BRA `(.L_x_4551) ;  /* 0x0000000c00b07947 */ /* 0x000fea0003800000 */
.L_x_4548:
        /* <DEDUP_REMOVED lines=11> */
.L_x_4553:
[----:B------:R-:W0:Y:S02]  /*2470*/  LDC.U16 R0, c[0x0][0x384] ;  /* 0x0000e100ff007b82 */ /* 0x000e240000000400 */
[----:B0-----:R-:W-:-:S04]  /*2480*/  HADD2.F32 R0, -RZ, R0.H0_H0 ;  /* 0x20000000ff007230 */ /* 0x001fc80000004100 */
[----:B------:R-:W0:Y:S02]  /*2490*/  F2I.FTZ.TRUNC.NTZ R5, R0 ;  /* 0x0000000000057305 */ /* 0x000e24000021f100 */
[----:B0-----:R1:W-:Y:S01]  /*24a0*/  STG.E desc[UR36][R2.64], R5 ;  /* 0x0000000502007986 */ /* 0x0013e2000c101924 */
[----:B------:R-:W-:Y:S05]  /*24b0*/  BRA `(.L_x_4551) ;  /* 0x0000000c00707947 */ /* 0x000fea0003800000 */
.L_x_4552:
[----:B------:R-:W0:Y:S02]  /*24c0*/  LDC.U16 R0, c[0x0][0x384] ;  /* 0x0000e100ff007b82 */ /* 0x000e240000000400 */
[----:B0-----:R-:W-:-:S04]  /*24d0*/  HADD2.F32 R0, -RZ, R0.H0_H0 ;  /* 0x20000000ff007230 */ /* 0x001fc80000004100 */
[----:B------:R-:W0:Y:S02]  /*24e0*/  F2I.FTZ.TRUNC.NTZ R5, R0 ;  /* 0x0000000000057305 */ /* 0x000e24000021f100 */
[----:B0-----:R2:W-:Y:S01]  /*24f0*/  STG.E.U16 desc[UR36][R2.64], R5 ;  /* 0x0000000502007986 */ /* 0x0015e2000c101524 */
[----:B------:R-:W-:Y:S05]  /*2500*/  BRA `(.L_x_4551) ;  /* 0x0000000c005c7947 */ /* 0x000fea0003800000 */
.L_x_4547:
        /* <DEDUP_REMOVED lines=10> */
.L_x_4555:
[----:B------:R-:W0:Y:S02]  /*25b0*/  LDC.U16 R5, c[0x0][0x384] ;  /* 0x0000e100ff057b82 */ /* 0x000e240000000400 */
[----:B0-----:R0:W-:Y:S01]  /*25c0*/  STG.E.U16 desc[UR36][R2.64], R5 ;  /* 0x0000000502007986 */ /* 0x0011e2000c101524 */
[----:B------:R-:W-:Y:S05]  /*25d0*/  BRA `(.L_x_4551) ;  /* 0x0000000c00287947 */ /* 0x000fea0003800000 */
.L_x_4554:
        /* <DEDUP_REMOVED lines=12> */
.L_x_4557:
[----:B------:R-:W0:Y:S01]  /*26a0*/  LDCU.U16 UR4, c[0x0][0x384] ;  /* 0x00007080ff0477ac */ /* 0x000e220008000400 */
[----:B------:R-:W1:Y:S01]  /*26b0*/  LDCU.U16 UR5, c[0x0][0x386] ;  /* 0x000070c0ff0577ac */ /* 0x000e620008000400 */
[----:B0-----:R-:W-:Y:S02]  /*26c0*/  IMAD.U32 R5, RZ, RZ, UR4 ;  /* 0x00000004ff057e24 */ /* 0x001fe4000f8e00ff */
[----:B-1----:R-:W-:-:S05]  /*26d0*/  IMAD.U32 R0, RZ, RZ, UR5 ;  /* 0x00000005ff007e24 */ /* 0x002fca000f8e00ff */
[----:B------:R-:W-:-:S05]  /*26e0*/  PRMT R5, R5, 0x5410, R0 ;  /* 0x0000541005057816 */ /* 0x000fca0000000000 */
[----:B------:R0:W-:Y:S01]  /*26f0*/  STG.E desc[UR36][R2.64], R5 ;  /* 0x0000000502007986 */ /* 0x0001e2000c101924 */
[----:B------:R-:W-:Y:S05]  /*2700*/  BRA `(.L_x_4551) ;  /* 0x0000000800dc7947 */ /* 0x000fea0003800000 */
.L_x_4556:
[----:B------:R-:W0:Y:S02]  /*2710*/  LDC.U16 R0, c[0x0][0x384] ;  /* 0x0000e100ff007b82 */ /* 0x000e240000000400 */
[----:B0-----:R-:W-:-:S05]  /*2720*/  HADD2.F32 R0, -RZ, R0.H0_H0 ;  /* 0x20000000ff007230 */ /* 0x001fca0000004100 */
[----:B------:R-:W-:-:S04]  /*2730*/  FMUL.FTZ R0, R0, 1 ;  /* 0x3f80000000007820 */ /* 0x000fc80000410000 */
[----:B------:R-:W0:Y:S02]  /*2740*/  F2F.F64.F32 R4, R0 ;  /* 0x0000000000047310 */ /* 0x000e240000201800 */
[----:B0-----:R5:W-:Y:S01]  /*2750*/  STG.E.64 desc[UR36][R2.64], R4 ;  /* 0x0000000402007986 */ /* 0x001be2000c101b24 */
[----:B------:R-:W-:Y:S05]  /*2760*/  BRA `(.L_x_4551) ;  /* 0x0000000800c47947 */ /* 0x000fea0003800000 */
.L_x_4546:
        /* <DEDUP_REMOVED lines=15> */
.L_x_4561:
        /* <DEDUP_REMOVED lines=18> */
.L_x_4563:
[----:B------:R-:W-:-:S04]  /*2980*/  SHF.R.U32.HI R5, RZ, 0x18, R4 ;  /* 0x00000018ff057819 */ /* 0x000fc80000011604 */
[----:B------:R-:W-:-:S07]  /*2990*/  LOP3.LUT R0, R0, 0x80, R5, 0xf8, !PT ;  /* 0x0000008000007812 */ /* 0x000fce00078ef805 */
.L_x_4562:
[----:B------:R0:W-:Y:S01]  /*29a0*/  STG.E.U8 desc[UR36][R2.64], R0 ;  /* 0x0000000002007986 */ /* 0x0001e2000c101124 */
[----:B------:R-:W-:Y:S05]  /*29b0*/  BRA `(.L_x_4551) ;  /* 0x0000000800307947 */ /* 0x000fea0003800000 */
.L_x_4560:
        /* <DEDUP_REMOVED lines=18> */
.L_x_4565:
[----:B------:R-:W-:-:S04]  /*2ae0*/  SHF.R.U32.HI R5, RZ, 0x18, R4 ;  /* 0x00000018ff057819 */ /* 0x000fc80000011604 */
[----:B------:R-:W-:-:S07]  /*2af0*/  LOP3.LUT R0, R0, 0x80, R5, 0xf8, !PT ;  /* 0x0000008000007812 */ /* 0x000fce00078ef805 */
.L_x_4564:
[----:B------:R0:W-:Y:S01]  /*2b00*/  STG.E.U8 desc[UR36][R2.64], R0 ;  /* 0x0000000002007986 */ /* 0x0001e2000c101124 */
[----:B------:R-:W-:Y:S05]  /*2b10*/  BRA `(.L_x_4551) ;  /* 0x0000000400d87947 */ /* 0x000fea0003800000 */
.L_x_4559:
        /* <DEDUP_REMOVED lines=19> */
.L_x_4568:
[----:B------:R0:W-:Y:S01]  /*2c50*/  STG.E.U8 desc[UR36][R2.64], R0 ;  /* 0x0000000002007986 */ /* 0x0001e2000c101124 */
[----:B------:R-:W-:Y:S05]  /*2c60*/  BRA `(.L_x_4551) ;  /* 0x0000000400847947 */ /* 0x000fea0003800000 */
.L_x_4567:
[----:B------:R-:W0:Y:S02]  /*2c70*/  LDC.U16 R0, c[0x0][0x384] ;  /* 0x0000e100ff007b82 */ /* 0x000e240000000400 */
[----:B0-----:R-:W-:-:S04]  /*2c80*/  HADD2.F32 R0, -RZ, R0.H0_H0 ;  /* 0x20000000ff007230 */ /* 0x001fc80000004100 */
[----:B------:R-:W0:Y:S02]  /*2c90*/  F2I.U64.TRUNC R4, R0 ;  /* 0x0000000000047311 */ /* 0x000e24000020d800 */
[----:B0-----:R0:W-:Y:S01]  /*2ca0*/  STG.E.64 desc[UR36][R2.64], R4 ;  /* 0x0000000402007986 */ /* 0x0011e2000c101b24 */
[----:B------:R-:W-:Y:S05]  /*2cb0*/  BRA `(.L_x_4551) ;  /* 0x0000000400707947 */ /* 0x000fea0003800000 */
.L_x_4566:
[----:B------:R-:W0:Y:S02]  /*2cc0*/  LDC.U16 R0, c[0x0][0x384] ;  /* 0x0000e100ff007b82 */ /* 0x000e240000000400 */
[----:B0-----:R-:W-:-:S04]  /*2cd0*/  HADD2.F32 R0, -RZ, R0.H0_H0 ;  /* 0x20000000ff007230 */ /* 0x001fc80000004100 */
[----:B------:R-:W0:Y:S02]  /*2ce0*/  F2I.FTZ.U32.TRUNC.NTZ R5, R0 ;  /* 0x0000000000057305 */ /* 0x000e24000021f000 */
[----:B0-----:R0:W-:Y:S01]  /*2cf0*/  STG.E desc[UR36][R2.64], R5 ;  /* 0x0000000502007986 */ /* 0x0011e2000c101924 */
[----:B------:R-:W-:Y:S05]  /*2d00*/  BRA `(.L_x_4551) ;  /* 0x00000004005c7947 */ /* 0x000fea0003800000 */
.L_x_4558:
        /* <DEDUP_REMOVED lines=15> */
.L_x_4570:
        /* <DEDUP_REMOVED lines=10> */
.L_x_4569:
[----:B------:R-:W-:-:S09]  /*2ea0*/  UISETP.NE.AND UP0, UPT, UR4, 0xf, UPT ;  /* 0x0000000f0400788c */ /* 0x000fd2000bf05270 */
[----:B------:R-:W-:Y:S05]  /*2eb0*/  BRA.U !UP0, `(.L_x_4571) ;  /* 0x0000000108e07547 */ /* 0x000fea000b800000 */
[----:B------:R-:W-:-:S09]  /*2ec0*/  UISETP.NE.AND UP0, UPT, UR4, 0x17, UPT ;  /* 0x000000170400788c */ /* 0x000fd2000bf05270 */
[----:B------:R-:W-:Y:S05]  /*2ed0*/  BRA.U !UP0, `(.L_x_4572) ;  /* 0x00000001088c7547 */ /* 0x000fea000b800000 */
[----:B------:R-:W-:-:S09]  /*2ee0*/  UISETP.NE.AND UP0, UPT, UR4, 0x18, UPT ;  /* 0x000000180400788c */ /* 0x000fd2000bf05270 */
[----:B------:R-:W-:Y:S05]  /*2ef0*/  BRA.U !UP0, `(.L_x_4573) ;  /* 0x0000000108447547 */ /* 0x000fea000b800000 */
.L_x_4550:
        /* <DEDUP_REMOVED lines=16> */
.L_x_4574:
[----:B------:R-:W-:Y:S05]  /*3000*/  BRA `(.L_x_4551) ;  /* 0x00000000009c7947 */ /* 0x000fea0003800000 */
.L_x_4573:
        /* <DEDUP_REMOVED lines=13> */
.L_x_4575:
[----:B------:R-:W-:-:S05]  /*30e0*/  LOP3.LUT R5, R0, 0x80, R7, 0xf8, !PT ;  /* 0x0000008000057812 */ /* 0x000fca00078ef807 */
[----:B------:R0:W-:Y:S01]  /*30f0*/  STG.E.U8 desc[UR36][R2.64], R5 ;  /* 0x0000000502007986 */ /* 0x0001e2000c101124 */
[----:B------:R-:W-:Y:S05]  /*3100*/  BRA `(.L_x_4551) ;  /* 0x00000000005c7947 */ /* 0x000fea0003800000 */
.L_x_4572:
        /* <DEDUP_REMOVED lines=12> */
.L_x_4576:
[----:B------:R-:W-:Y:S01]  /*31d0*/  IMAD.MOV.U32 R0, RZ, RZ, 0x7f ;  /* 0x0000007fff007424 */ /* 0x000fe200078e00ff */
[----:B------:R-:W-:-:S04]  /*31e0*/  ISETP.GT.U32.AND P0, PT, R6, 0x7f800000, PT ;  /* 0x7f8000000600780c */ /* 0x000fc80003f04070 */
[----:B------:R-:W-:-:S09]  /*31f0*/  SEL R0, R0, 0x7c, P0 ;  /* 0x0000007c00007807 */ /* 0x000fd20000000000 */
.L_x_4577:
[----:B------:R-:W-:-:S04]  /*3200*/  SHF.R.U32.HI R5, RZ, 0x18, R4 ;  /* 0x00000018ff057819 */ /* 0x000fc80000011604 */
[----:B------:R-:W-:-:S05]  /*3210*/  LOP3.LUT R5, R0, 0x80, R5, 0xf8, !PT ;  /* 0x0000008000057812 */ /* 0x000fca00078ef805 */
[----:B------:R0:W-:Y:S01]  /*3220*/  STG.E.U8 desc[UR36][R2.64], R5 ;  /* 0x0000000502007986 */ /* 0x0001e2000c101124 */
[----:B------:R-:W-:Y:S05]  /*3230*/  BRA `(.L_x_4551) ;  /* 0x0000000000107947 */ /* 0x000fea0003800000 */
.L_x_4571:
[----:B------:R-:W0:Y:S02]  /*3240*/  LDC.U16 R0, c[0x0][0x384] ;  /* 0x0000e100ff007b82 */ /* 0x000e240000000400 */
[----:B0-----:R-:W-:-:S05]  /*3250*/  HADD2.F32 R0, -RZ, R0.H0_H0 ;  /* 0x20000000ff007230 */ /* 0x001fca0000004100 */
[----:B------:R-:W-:-:S05]  /*3260*/  F2FP.BF16.F32.PACK_AB R0, RZ, R0 ;  /* 0x00000000ff00723e */ /* 0x000fca00000010ff */
[----:B------:R0:W-:Y:S02]  /*3270*/  STG.E.U16 desc[UR36][R2.64], R0 ;  /* 0x0000000002007986 */ /* 0x0001e4000c101524 */
.L_x_4551:
[----:B------:R-:W-:-:S07]  /*3280*/  VIADD R18, R18, 0x80 ;  /* 0x0000008012127836 */ /* 0x000fce0000000000 */
.L_x_4513:
[----:B------:R-:W-:Y:S05]  /*3290*/  BSYNC.RECONVERGENT B6 ;  /* 0x0000000000067941 */ /* 0x000fea0003800200 */
.L_x_4512:
        /* <DEDUP_REMOVED lines=24> */
.L_x_4581:
[----:B------:R-:W0:Y:S02]  /*3420*/  LDC.U16 R0, c[0x0][0x384] ;  /* 0x0000e100ff007b82 */ /* 0x000e240000000400 */
[----:B0-----:R-:W-:-:S04]  /*3430*/  HADD2.F32 R0, -RZ, R0.H0_H0 ;  /* 0x20000000ff007230 */ /* 0x001fc80000004100 */
[----:B------:R-:W0:Y:S02]  /*3440*/  F2I.S64.TRUNC R4, R0 ;  /* 0x0000000000047311 */ /* 0x000e24000020d900 */
[----:B0-----:R-:W-:Y:S01]  /*3450*/  STG.E.U8 desc[UR36][R2.64], R4 ;  /* 0x0000000402007986 */ /* 0x001fe2000c101124 */
[----:B------:R-:W-:Y:S05]  /*3460*/  EXIT ;  /* 0x000000000000794d */ /* 0x000fea0003800000 */
.L_x_4580:
        /* <DEDUP_REMOVED lines=11> */
.L_x_4584:
[----:B------:R-:W0:Y:S02]  /*3520*/  LDC.U16 R0, c[0x0][0x384] ;  /* 0x0000e100ff007b82 */ /* 0x000e240000000400 */
[----:B0-----:R-:W-:-:S04]  /*3530*/  HADD2.F32 R0, -RZ, R0.H0_H0 ;  /* 0x20000000ff007230 */ /* 0x001fc80000004100 */
[----:B------:R-:W0:Y:S02]  /*3540*/  F2I.FTZ.TRUNC.NTZ R5, R0 ;  /* 0x0000000000057305 */ /* 0x000e24000021f100 */
[----:B0-----:R-:W-:Y:S01]  /*3550*/  STG.E desc[UR36][R2.64], R5 ;  /* 0x0000000502007986 */ /* 0x001fe2000c101924 */
[----:B------:R-:W-:Y:S05]  /*3560*/  EXIT ;  /* 0x000000000000794d */ /* 0x000fea0003800000 */
.L_x_4583:
[----:B------:R-:W0:Y:S02]  /*3570*/  LDC.U16 R0, c[0x0][0x384] ;  /* 0x0000e100ff007b82 */ /* 0x000e240000000400 */
[----:B0-----:R-:W-:-:S04]  /*3580*/  HADD2.F32 R0, -RZ, R0.H0_H0 ;  /* 0x20000000ff007230 */ /* 0x001fc80000004100 */
[----:B------:R-:W0:Y:S02]  /*3590*/  F2I.FTZ.TRUNC.NTZ R5, R0 ;  /* 0x0000000000057305 */ /* 0x000e24000021f100 */
[----:B0-----:R-:W-:Y:S01]  /*35a0*/  STG.E.U16 desc[UR36][R2.64], R5 ;  /* 0x0000000502007986 */ /* 0x001fe2000c101524 */
[----:B------:R-:W-:Y:S05]  /*35b0*/  EXIT ;  /* 0x000000000000794d */ /* 0x000fea0003800000 */
.L_x_4579:
        /* <DEDUP_REMOVED lines=10> */
.L_x_4586:
[----:B------:R-:W0:Y:S02]  /*3660*/  LDC.U16 R5, c[0x0][0x384] ;  /* 0x0000e100ff057b82 */ /* 0x000e240000000400 */
[----:B0-----:R-:W-:Y:S01]  /*3670*/  STG.E.U16 desc[UR36][R2.64], R5 ;  /* 0x0000000502007986 */ /* 0x001fe2000c101524 */
[----:B------:R-:W-:Y:S05]  /*3680*/  EXIT ;  /* 0x000000000000794d */ /* 0x000fea0003800000 */
.L_x_4585:
        /* <DEDUP_REMOVED lines=12> */
.L_x_4588:
[----:B------:R-:W0:Y:S01]  /*3750*/  LDCU.U16 UR4, c[0x0][0x384] ;  /* 0x00007080ff0477ac */ /* 0x000e220008000400 */
[----:B------:R-:W1:Y:S01]  /*3760*/  LDCU.U16 UR5, c[0x0][0x386] ;  /* 0x000070c0ff0577ac */ /* 0x000e620008000400 */
[----:B0-----:R-:W-:Y:S02]  /*3770*/  IMAD.U32 R5, RZ, RZ, UR4 ;  /* 0x00000004ff057e24 */ /* 0x001fe4000f8e00ff */
[----:B-1----:R-:W-:-:S05]  /*3780*/  IMAD.U32 R0, RZ, RZ, UR5 ;  /* 0x00000005ff007e24 */ /* 0x002fca000f8e00ff */
[----:B------:R-:W-:-:S05]  /*3790*/  PRMT R5, R5, 0x5410, R0 ;  /* 0x0000541005057816 */ /* 0x000fca0000000000 */
[----:B------:R-:W-:Y:S01]  /*37a0*/  STG.E desc[UR36][R2.64], R5 ;  /* 0x0000000502007986 */ /* 0x000fe2000c101924 */
[----:B------:R-:W-:Y:S05]  /*37b0*/  EXIT ;  /* 0x000000000000794d */ /* 0x000fea0003800000 */
.L_x_4587:
[----:B------:R-:W0:Y:S02]  /*37c0*/  LDC.U16 R0, c[0x0][0x384] ;  /* 0x0000e100ff007b82 */ /* 0x000e240000000400 */
[----:B0-----:R-:W-:-:S05]  /*37d0*/  HADD2.F32 R0, -RZ, R0.H0_H0 ;  /* 0x20000000ff007230 */ /* 0x001fca0000004100 */
[----:B------:R-:W-:-:S04]  /*37e0*/  FMUL.FTZ R0, R0, 1 ;  /* 0x3f80000000007820 */ /* 0x000fc80000410000 */
[----:B------:R-:W0:Y:S02]  /*37f0*/  F2F.F64.F32 R4, R0 ;  /* 0x0000000000047310 */ /* 0x000e240000201800 */
[----:B0-----:R-:W-:Y:S01]  /*3800*/  STG.E.64 desc[UR36][R2.64], R4 ;  /* 0x0000000402007986 */ /* 0x001fe2000c101b24 */
[----:B------:R-:W-:Y:S05]  /*3810*/  EXIT ;  /* 0x000000000000794d */ /* 0x000fea0003800000 */
.L_x_4578:
        /* <DEDUP_REMOVED lines=15> */
.L_x_4592:
        /* <DEDUP_REMOVED lines=18> */
.L_x_4594:
[----:B------:R-:W-:-:S04]  /*3a30*/  SHF.R.U32.HI R5, RZ, 0x18, R4 ;  /* 0x00000018ff057819 */ /* 0x000fc80000011604 */
[----:B------:R-:W-:-:S07]  /*3a40*/  LOP3.LUT R0, R0, 0x80, R5, 0xf8, !PT ;  /* 0x0000008000007812 */ /* 0x000fce00078ef805 */
.L_x_4593:
[----:B------:R-:W-:Y:S01]  /*3a50*/  STG.E.U8 desc[UR36][R2.64], R0 ;  /* 0x0000000002007986 */ /* 0x000fe2000c101124 */
[----:B------:R-:W-:Y:S05]  /*3a60*/  EXIT ;  /* 0x000000000000794d */ /* 0x000fea0003800000 */
.L_x_4591:
        /* <DEDUP_REMOVED lines=18> */
.L_x_4596:
[----:B------:R-:W-:-:S04]  /*3b90*/  SHF.R.U32.HI R5, RZ, 0x18, R4 ;  /* 0x00000018ff057819 */ /* 0x000fc80000011604 */
[----:B------:R-:W-:-:S07]  /*3ba0*/  LOP3.LUT R0, R0, 0x80, R5, 0xf8, !PT ;  /* 0x0000008000007812 */ /* 0x000fce00078ef805 */
.L_x_4595:
[----:B------:R-:W-:Y:S01]  /*3bb0*/  STG.E.U8 desc[UR36][R2.64], R0 ;  /* 0x0000000002007986 */ /* 0x000fe2000c101124 */
[----:B------:R-:W-:Y:S05]  /*3bc0*/  EXIT ;  /* 0x000000000000794d */ /* 0x000fea0003800000 */
.L_x_4590:
        /* <DEDUP_REMOVED lines=19> */
.L_x_4599:
[----:B------:R-:W-:Y:S01]  /*3d00*/  STG.E.U8 desc[UR36][R2.64], R0 ;  /* 0x0000000002007986 */ /* 0x000fe2000c101124 */
[----:B------:R-:W-:Y:S05]  /*3d10*/  EXIT ;  /* 0x000000000000794d */ /* 0x000fea0003800000 */
.L_x_4598:
[----:B------:R-:W0:Y:S02]  /*3d20*/  LDC.U16 R0, c[0x0][0x384] ;  /* 0x0000e100ff007b82 */ /* 0x000e240000000400 */
[----:B0-----:R-:W-:-:S04]  /*3d30*/  HADD2.F32 R0, -RZ, R0.H0_H0 ;  /* 0x20000000ff007230 */ /* 0x001fc80000004100 */
[----:B------:R-:W0:Y:S02]  /*3d40*/  F2I.U64.TRUNC R4, R0 ;  /* 0x0000000000047311 */ /* 0x000e24000020d800 */
[----:B0-----:R-:W-:Y:S01]  /*3d50*/  STG.E.64 desc[UR36][R2.64], R4 ;  /* 0x0000000402007986 */ /* 0x001fe2000c101b24 */
[----:B------:R-:W-:Y:S05]  /*3d60*/  EXIT ;  /* 0x000000000000794d */ /* 0x000fea0003800000 */
.L_x_4597:
[----:B------:R-:W0:Y:S02]  /*3d70*/  LDC.U16 R0, c[0x0][0x384] ;  /* 0x0000e100ff007b82 */ /* 0x000e240000000400 */
[----:B0-----:R-:W-:-:S04]  /*3d80*/  HADD2.F32 R0, -RZ, R0.H0_H0 ;  /* 0x20000000ff007230 */ /* 0x001fc80000004100 */
[----:B------:R-:W0:Y:S02]  /*3d90*/  F2I.FTZ.U32.TRUNC.NTZ R5, R0 ;  /* 0x0000000000057305 */ /* 0x000e24000021f000 */
[----:B0-----:R-:W-:Y:S01]  /*3da0*/  STG.E desc[UR36][R2.64], R5 ;  /* 0x0000000502007986 */ /* 0x001fe2000c101924 */
[----:B------:R-:W-:Y:S05]  /*3db0*/  EXIT ;  /* 0x000000000000794d */ /* 0x000fea0003800000 */
.L_x_4589:
        /* <DEDUP_REMOVED lines=15> */
.L_x_4601:
        /* <DEDUP_REMOVED lines=10> */
.L_x_4600:
[----:B------:R-:W-:-:S09]  /*3f50*/  UISETP.NE.AND UP0, UPT, UR4, 0xf, UPT ;  /* 0x0000000f0400788c */ /* 0x000fd2000bf05270 */
[----:B------:R-:W-:Y:S05]  /*3f60*/  BRA.U !UP0, `(.L_x_4602) ;  /* 0x0000000108e07547 */ /* 0x000fea000b800000 */
[----:B------:R-:W-:-:S09]  /*3f70*/  UISETP.NE.AND UP0, UPT, UR4, 0x17, UPT ;  /* 0x000000170400788c */ /* 0x000fd2000bf05270 */
[----:B------:R-:W-:Y:S05]  /*3f80*/  BRA.U !UP0, `(.L_x_4603) ;  /* 0x00000001088c7547 */ /* 0x000fea000b800000 */
[----:B------:R-:W-:-:S09]  /*3f90*/  UISETP.NE.AND UP0, UPT, UR4, 0x18, UPT ;  /* 0x000000180400788c */ /* 0x000fd2000bf05270 */
[----:B------:R-:W-:Y:S05]  /*3fa0*/  BRA.U !UP0, `(.L_x_4604) ;  /* 0x0000000108447547 */ /* 0x000fea000b800000 */
.L_x_4582:
        /* <DEDUP_REMOVED lines=16> */
.L_x_4605:
[----:B------:R-:W-:Y:S05]  /*40b0*/  EXIT ;  /* 0x000000000000794d */ /* 0x000fea0003800000 */
.L_x_4604:
        /* <DEDUP_REMOVED lines=13> */
.L_x_4606:
[----:B------:R-:W-:-:S05]  /*4190*/  LOP3.LUT R5, R0, 0x80, R7, 0xf8, !PT ;  /* 0x0000008000057812 */ /* 0x000fca00078ef807 */
[----:B------:R-:W-:Y:S01]  /*41a0*/  STG.E.U8 desc[UR36][R2.64], R5 ;  /* 0x0000000502007986 */ /* 0x000fe2000c101124 */
[----:B------:R-:W-:Y:S05]  /*41b0*/  EXIT ;  /* 0x000000000000794d */ /* 0x000fea0003800000 */
.L_x_4603:
        /* <DEDUP_REMOVED lines=12> */
.L_x_4607:
[----:B------:R-:W-:Y:S01]  /*4280*/  IMAD.MOV.U32 R0, RZ, RZ, 0x7f ;  /* 0x0000007fff007424 */ /* 0x000fe200078e00ff */
[----:B------:R-:W-:-:S04]  /*4290*/  ISETP.GT.U32.AND P0, PT, R6, 0x7f800000, PT ;  /* 0x7f8000000600780c */ /* 0x000fc80003f04070 */
[----:B------:R-:W-:-:S09]  /*42a0*/  SEL R0, R0, 0x7c, P0 ;  /* 0x0000007c00007807 */ /* 0x000fd20000000000 */
.L_x_4608:
[----:B------:R-:W-:-:S04]  /*42b0*/  SHF.R.U32.HI R5, RZ, 0x18, R4 ;  /* 0x00000018ff057819 */ /* 0x000fc80000011604 */
[----:B------:R-:W-:-:S05]  /*42c0*/  LOP3.LUT R5, R0, 0x80, R5, 0xf8, !PT ;  /* 0x0000008000057812 */ /* 0x000fca00078ef805 */
[----:B------:R-:W-:Y:S01]  /*42d0*/  STG.E.U8 desc[UR36][R2.64], R5 ;  /* 0x0000000502007986 */ /* 0x000fe2000c101124 */
[----:B------:R-:W-:Y:S05]  /*42e0*/  EXIT ;  /* 0x000000000000794d */ /* 0x000fea0003800000 */
.L_x_4602:
[----:B------:R-:W0:Y:S02]  /*42f0*/  LDC.U16 R0, c[0x0][0x384] ;  /* 0x0000e100ff007b82 */ /* 0x000e240000000400 */
[----:B0-----:R-:W-:-:S05]  /*4300*/  HADD2.F32 R0, -RZ, R0.H0_H0 ;  /* 0x20000000ff007230 */ /* 0x001fca0000004100 */
[----:B------:R-:W-:-:S05]  /*4310*/  F2FP.BF16.F32.PACK_AB R0, RZ, R0 ;  /* 0x00000000ff00723e */ /* 0x000fca00000010ff */
[----:B------:R-:W-:Y:S01]  /*4320*/  STG.E.U16 desc[UR36][R2.64], R0 ;  /* 0x0000000002007986 */ /* 0x000fe2000c101524 */
[----:B------:R-:W-:Y:S05]  /*4330*/  EXIT ;  /* 0x000000000000794d */ /* 0x000fea0003800000 */
.L_x_4609:
        /* <DEDUP_REMOVED lines=12> */
.L_x_7345:


//--------------------- .text._ZN2at6native18elementwise_kernelILi128ELi2EZNS0_22gpu_kernel_impl_nocastINS0_11FillFunctorIN3c107complexINS4_4HalfEEEEEEEvRNS_18TensorIteratorBaseERKT_EUliE_EEviT1_ --------------------------
	.section	.text._ZN2at6native18elementwise_kernelILi128ELi2EZNS0_22gpu_kernel_impl_nocastINS0_11FillFunctorIN3c107complexINS4_4HalfEEEEEEEvRNS_18TensorIteratorBaseERKT_EUliE_EEviT1_,"ax",@progbits
	.align	128
        .global         _ZN2at6native18elementwise_kernelILi128ELi2EZNS0_22gpu_kernel_impl_nocastINS0_11FillFunctorIN3c107complexINS4_4HalfEEEEEEEvRNS_18TensorIteratorBaseERKT_EUliE_EEviT1_
        .type           _ZN2at6native18elementwise_kernelILi128ELi2EZNS0_22gpu_kernel_impl_nocastINS0_11FillFunctorIN3c107complexINS4_4HalfEEEEEEEvRNS_18TensorIteratorBaseERKT_EUliE_EEviT1_,@function
        .size           _ZN2at6native18elementwise_kernelILi128ELi2EZNS0_22gpu_kernel_impl_nocastINS0_11FillFunctorIN3c107complexINS4_4HalfEEEEEEEvRNS_18TensorIteratorBaseERKT_EUliE_EEviT1_,(.L_x_7346 - _ZN2at6native18elementwise_kernelILi128ELi2EZNS0_22gpu_kernel_impl_nocastINS0_11FillFunctorIN3c107complexINS4_4HalfEEEEEEEvRNS_18TensorIteratorBaseERKT_EUliE_EEviT1_)
        .other          _ZN2at6native18elementwise_kernelILi128ELi2EZNS0_22gpu_kernel_impl_nocastINS0_11FillFunctorIN3c107complexINS4_4HalfEEEEEEEvRNS_18TensorIteratorBaseERKT_EUliE_EEviT1_,@"STO_CUDA_ENTRY STV_DEFAULT"
_ZN2at6native18elementwise_kernelILi128ELi2EZNS0_22gpu_kernel_impl_nocastINS0_11FillFunctorIN3c107complexINS4_4HalfEEEEEEEvRNS_18TensorIteratorBaseERKT_EUliE_EEviT1_:
.text._ZN2at6native18elementwise_kernelILi128ELi2EZNS0_22gpu_kernel_impl_nocastINS0_11FillFunctorIN3c107complexINS4_4HalfEEEEEEEvRNS_18TensorIteratorBaseERKT_EUliE_EEviT1_:
        /* <DEDUP_REMOVED lines=16> */
.L_x_4610:
        /* <DEDUP_REMOVED lines=281> */
.L_x_4613:
[----:B------:R-:W0:Y:S01]  /*1290*/  LDCU.64 UR10, c[0x0][0x520] ;  /* 0x0000a400ff0a77ac */ /* 0x000e220008000a00 */
[----:B------:R-:W1:Y:S01]  /*12a0*/  LDC R7, c[0x0][0x528] ;  /* 0x00014a00ff077b82 */ /* 0x000e620000000800 */
[----:B------:R-:W-:Y:S02]  /*12b0*/  IADD3 R3, PT, PT, R3, 0x80, RZ ;  /* 0x0000008003037810 */ /* 0x000fe40007ffe0ff */
[----:B0-----:R-:W-:-:S04]  /*12c0*/  IADD3 R4, P0, PT, R0, UR10, RZ ;  /* 0x0000000a00047c10 */ /* 0x001fc8000ff1e0ff */
[----:B------:R-:W-:-:S05]  /*12d0*/  IADD3.X R5, PT, PT, RZ, UR11, RZ, P0, !PT ;  /* 0x0000000bff057c10 */ /* 0x000fca00087fe4ff */
[----:B-1----:R0:W-:Y:S04]  /*12e0*/  STG.E desc[UR6][R4.64], R7 ;  /* 0x0000000704007986 */ /* 0x0021e8000c101906 */
.L_x_4612:
[----:B------:R-:W-:Y:S05]  /*12f0*/  BSYNC.RECONVERGENT B0 ;  /* 0x0000000000007941 */ /* 0x000fea0003800200 */
.L_x_4611:
        /* <DEDUP_REMOVED lines=275> */
.L_x_4614:
[----:B------:R-:W0:Y:S01]  /*2430*/  LDCU.64 UR8, c[0x0][0x520] ;  /* 0x0000a400ff0877ac */ /* 0x000e220008000a00 */
[----:B------:R-:W1:Y:S01]  /*2440*/  LDC R5, c[0x0][0x528] ;  /* 0x00014a00ff057b82 */ /* 0x000e620000000800 */
[----:B0-----:R-:W-:-:S04]  /*2450*/  IADD3 R2, P0, PT, R0, UR8, RZ ;  /* 0x0000000800027c10 */ /* 0x001fc8000ff1e0ff */
[----:B------:R-:W-:-:S05]  /*2460*/  IADD3.X R3, PT, PT, RZ, UR9, RZ, P0, !PT ;  /* 0x00000009ff037c10 */ /* 0x000fca00087fe4ff */
[----:B-1----:R-:W-:Y:S01]  /*2470*/  STG.E desc[UR6][R2.64], R5 ;  /* 0x0000000502007986 */ /* 0x002fe2000c101906 */
[----:B------:R-:W-:Y:S05]  /*2480*/  EXIT ;  /* 0x000000000000794d */ /* 0x000fea0003800000 */
.L_x_4615:
        /* <DEDUP_REMOVED lines=15> */
.L_x_7346:


//--------------------- .text._ZN2at6native27unrolled_elementwise_kernelINS0_11FillFunctorIN3c107complexINS3_4HalfEEEEESt5arrayIPcLm1EELi4E23TrivialOffsetCalculatorILi0EjESB_ILi1EjENS0_6memory15LoadWithoutCastENSE_16StoreWithoutCastEEEviT_T0_T2_T3_T4_T5_ --------------------------
	.section	.text._ZN2at6native27unrolled_elementwise_kernelINS0_11FillFunctorIN3c107complexINS3_4HalfEEEEESt5arrayIPcLm1EELi4E23TrivialOffsetCalculatorILi0EjESB_ILi1EjENS0_6memory15LoadWithoutCastENSE_16StoreWithoutCastEEEviT_T0_T2_T3_T4_T5_,"ax",@progbits
	.align	128
        .global         _ZN2at6native27unrolled_elementwise_kernelINS0_11FillFunctorIN3c107complexINS3_4HalfEEEEESt5arrayIPcLm1EELi4E23TrivialOffsetCalculatorILi0EjESB_ILi1EjENS0_6memory15LoadWithoutCastENSE_16StoreWithoutCastEEEviT_T0_T2_T3_T4_T5_
        .type           _ZN2at6native27unrolled_elementwise_kernelINS0_11FillFunctorIN3c107complexINS3_4HalfEEEEESt5arrayIPcLm1EELi4E23TrivialOffsetCalculatorILi0EjESB_ILi1EjENS0_6memory15LoadWithoutCastENSE_16StoreWithoutCastEEEviT_T0_T2_T3_T4_T5_,@function
        .size           _ZN2at6native27unrolled_elementwise_kernelINS0_11FillFunctorIN3c107complexINS3_4HalfEEEEESt5arrayIPcLm1EELi4E23TrivialOffsetCalculatorILi0EjESB_ILi1EjENS0_6memory15LoadWithoutCastENSE_16StoreWithoutCastEEEviT_T0_T2_T3_T4_T5_,(.L_x_7347 - _ZN2at6native27unrolled_elementwise_kernelINS0_11FillFunctorIN3c107complexINS3_4HalfEEEEESt5arrayIPcLm1EELi4E23TrivialOffsetCalculatorILi0EjESB_ILi1EjENS0_6memory15LoadWithoutCastENSE_16StoreWithoutCastEEEviT_T0_T2_T3_T4_T5_)
        .other          _ZN2at6native27unrolled_elementwise_kernelINS0_11FillFunctorIN3c107complexINS3_4HalfEEEEESt5arrayIPcLm1EELi4E23TrivialOffsetCalculatorILi0EjESB_ILi1EjENS0_6memory15LoadWithoutCastENSE_16StoreWithoutCastEEEviT_T0_T2_T3_T4_T5_,@"STO_CUDA_ENTRY STV_DEFAULT"
_ZN2at6native27unrolled_elementwise_kernelINS0_11FillFunctorIN3c107complexINS3_4HalfEEEEESt5arrayIPcLm1EELi4E23TrivialOffsetCalculatorILi0EjESB_ILi1EjENS0_6memory15LoadWithoutCastENSE_16StoreWithoutCastEEEviT_T0_T2_T3_T4_T5_:
.text._ZN2at6native27unrolled_elementwise_kernelINS0_11FillFunctorIN3c107complexINS3_4HalfEEEEESt5arrayIPcLm1EELi4E23TrivialOffsetCalculatorILi0EjESB_ILi1EjENS0_6memory15LoadWithoutCastENSE_16StoreWithoutCastEEEviT_T0_T2_T3_T4_T5_:
        /* <DEDUP_REMOVED lines=9> */
[----:B------:R-:W-:Y:S02]  /*0090*/  @!P0 IMAD R5, R6, 0x200, R7 ;  /* 0x0000020006058824 */ /* 0x000fe400078e0207 */
[----:B------:R-:W-:-:S05]  /*00a0*/  @!P0 VIADD R8, R7, 0x80 ;  /* 0x0000008007088836 */ /* 0x000fca0000000000 */
[----:B------:R-:W2:Y:S01]  /*00b0*/  @!P0 LDC.U16 R4, c[0x0][0x384] ;  /* 0x0000e100ff048b82 */ /* 0x000ea20000000400 */
[----:B------:R-:W-:-:S04]  /*00c0*/  @!P0 MOV R7, R8 ;  /* 0x0000000800078202 */ /* 0x000fc80000000f00 */
[----:B------:R-:W-:-:S03]  /*00d0*/  ISETP.GE.AND P1, PT, R7, R0, PT ;  /* 0x000000000700720c */ /* 0x000fc60003f26270 */
[----:B------:R-:W2:Y:S01]  /*00e0*/  @!P0 LDC.U16 R9, c[0x0][0x386] ;  /* 0x0000e180ff098b82 */ /* 0x000ea20000000400 */
[----:B0-----:R-:W-:Y:S01]  /*00f0*/  @!P0 IMAD.WIDE.U32 R2, R5, 0x4, R2 ;  /* 0x0000000405028825 */ /* 0x001fe200078e0002 */
[----:B--2---:R-:W-:-:S05]  /*0100*/  @!P0 PRMT R5, R4, 0x5410, R9 ;  /* 0x0000541004058816 */ /* 0x004fca0000000009 */
[----:B-1----:R0:W-:Y:S03]  /*0110*/  @!P0 STG.E desc[UR4][R2.64], R5 ;  /* 0x0000000502008986 */ /* 0x0021e6000c101904 */
[----:B------:R-:W-:Y:S05]  /*0120*/  @P1 BRA `(.L_x_4617) ;  /* 0x00000000003c1947 */ /* 0x000fea0003800000 */
[----:B0-----:R-:W0:Y:S01]  /*0130*/  LDC.64 R2, c[0x0][0x388] ;  /* 0x0000e200ff027b82 */ /* 0x001e220000000a00 */
[----:B------:R-:W-:Y:S01]  /*0140*/  IMAD R5, R6, 0x200, R7 ;  /* 0x0000020006057824 */ /* 0x000fe200078e0207 */
[----:B------:R-:W1:Y:S01]  /*0150*/  LDCU.U16 UR7, c[0x0][0x386] ;  /* 0x000070c0ff0777ac */ /* 0x000e620008000400 */
[----:B------:R-:W-:Y:S01]  /*0160*/  IADD3 R7, PT, PT, R7, 0x80, RZ ;  /* 0x0000008007077810 */ /* 0x000fe20007ffe0ff */
[----:B------:R-:W2:Y:S03]  /*0170*/  LDCU.U16 UR6, c[0x0][0x384] ;  /* 0x00007080ff0677ac */ /* 0x000ea60008000400 */
[----:B------:R-:W-:-:S13]  /*0180*/  ISETP.GE.AND P0, PT, R7, R0, PT ;  /* 0x000000000700720c */ /* 0x000fda0003f06270 */
[----:B------:R-:W-:Y:S01]  /*0190*/  @!P0 IMAD R9, R6, 0x200, R7 ;  /* 0x0000020006098824 */ /* 0x000fe200078e0207 */
[----:B------:R-:W-:Y:S01]  /*01a0*/  @!P0 IADD3 R7, PT, PT, R7, 0x80, RZ ;  /* 0x0000008007078810 */ /* 0x000fe20007ffe0ff */
[----:B-1----:R-:W-:Y:S01]  /*01b0*/  IMAD.U32 R11, RZ, RZ, UR7 ;  /* 0x00000007ff0b7e24 */ /* 0x002fe2000f8e00ff */
[----:B--2---:R-:W-:Y:S01]  /*01c0*/  MOV R8, UR6 ;  /* 0x0000000600087c02 */ /* 0x004fe20008000f00 */
[----:B0-----:R-:W-:-:S04]  /*01d0*/  IMAD.WIDE.U32 R4, R5, 0x4, R2 ;  /* 0x0000000405047825 */ /* 0x001fc800078e0002 */
[----:B------:R-:W-:Y:S01]  /*01e0*/  @!P0 IMAD.WIDE.U32 R2, R9, 0x4, R2 ;  /* 0x0000000409028825 */ /* 0x000fe200078e0002 */
[----:B------:R-:W-:-:S05]  /*01f0*/  PRMT R9, R8, 0x5410, R11 ;  /* 0x0000541008097816 */ /* 0x000fca000000000b */
[----:B------:R1:W-:Y:S04]  /*0200*/  STG.E desc[UR4][R4.64], R9 ;  /* 0x0000000904007986 */ /* 0x0003e8000c101904 */
[----:B------:R1:W-:Y:S02]  /*0210*/  @!P0 STG.E desc[UR4][R2.64], R9 ;  /* 0x0000000902008986 */ /* 0x0003e4000c101904 */
.L_x_4617:
[----:B------:R-:W-:Y:S05]  /*0220*/  BSYNC.RECONVERGENT B0 ;  /* 0x0000000000007941 */ /* 0x000fea0003800200 */
.L_x_4616:
[----:B------:R-:W-:-:S13]  /*0230*/  ISETP.GE.AND P0, PT, R7, R0, PT ;  /* 0x000000000700720c */ /* 0x000fda0003f06270 */
[----:B------:R-:W-:Y:S05]  /*0240*/  @P0 EXIT ;  /* 0x000000000000094d */ /* 0x000fea0003800000 */
[----:B01----:R-:W0:Y:S01]  /*0250*/  LDC.64 R2, c[0x0][0x388] ;  /* 0x0000e200ff027b82 */ /* 0x003e220000000a00 */
[----:B------:R-:W1:Y:S01]  /*0260*/  LDCU.U16 UR7, c[0x0][0x386] ;  /* 0x000070c0ff0777ac */ /* 0x000e620008000400 */
[----:B------:R-:W-:Y:S01]  /*0270*/  IMAD R7, R6, 0x200, R7 ;  /* 0x0000020006077824 */ /* 0x000fe200078e0207 */
[----:B------:R-:W2:Y:S01]  /*0280*/  LDCU.U16 UR6, c[0x0][0x384] ;  /* 0x00007080ff0677ac */ /* 0x000ea20008000400 */
[----:B-1----:R-:W-:Y:S01]  /*0290*/  IMAD.U32 R0, RZ, RZ, UR7 ;  /* 0x00000007ff007e24 */ /* 0x002fe2000f8e00ff */
[----:B--2---:R-:W-:Y:S01]  /*02a0*/  MOV R5, UR6 ;  /* 0x0000000600057c02 */ /* 0x004fe20008000f00 */
[----:B0-----:R-:W-:-:S03]  /*02b0*/  IMAD.WIDE.U32 R2, R7, 0x4, R2 ;  /* 0x0000000407027825 */ /* 0x001fc600078e0002 */
[----:B------:R-:W-:-:S05]  /*02c0*/  PRMT R5, R5, 0x5410, R0 ;  /* 0x0000541005057816 */ /* 0x000fca0000000000 */
[----:B------:R-:W-:Y:S01]  /*02d0*/  STG.E desc[UR4][R2.64], R5 ;  /* 0x0000000502007986 */ /* 0x000fe2000c101904 */
[----:B------:R-:W-:Y:S05]  /*02e0*/  EXIT ;  /* 0x000000000000794d */ /* 0x000fea0003800000 */
.L_x_4618:
        /* <DEDUP_REMOVED lines=9> */
.L_x_7347:


//--------------------- .text._ZN2at6native29vectorized_elementwise_kernelILi2ENS0_11FillFunctorIN3c107complexINS3_4HalfEEEEESt5arrayIPcLm1EEEEviT0_T1_ --------------------------
	.section	.text._ZN2at6native29vectorized_elementwise_kernelILi2ENS0_11FillFunctorIN3c107complexINS3_4HalfEEEEESt5arrayIPcLm1EEEEviT0_T1_,"ax",@progbits
	.align	128
        .global         _ZN2at6native29vectorized_elementwise_kernelILi2ENS0_11FillFunctorIN3c107complexINS3_4HalfEEEEESt5arrayIPcLm1EEEEviT0_T1_
        .type           _ZN2at6native29vectorized_elementwise_kernelILi2ENS0_11FillFunctorIN3c107complexINS3_4HalfEEEEESt5arrayIPcLm1EEEEviT0_T1_,@function
        .size           _ZN2at6native29vectorized_elementwise_kernelILi2ENS0_11FillFunctorIN3c107complexINS3_4HalfEEEEESt5arrayIPcLm1EEEEviT0_T1_,(.L_x_7348 - _ZN2at6native29vectorized_elementwise_kernelILi2ENS0_11FillFunctorIN3c107complexINS3_4HalfEEEEESt5arrayIPcLm1EEEEviT0_T1_)
        .other          _ZN2at6native29vectorized_elementwise_kernelILi2ENS0_11FillFunctorIN3c107complexINS3_4HalfEEEEESt5arrayIPcLm1EEEEviT0_T1_,@"STO_CUDA_ENTRY STV_DEFAULT"
_ZN2at6native29vectorized_elementwise_kernelILi2ENS0_11FillFunctorIN3c107complexINS3_4HalfEEEEESt5arrayIPcLm1EEEEviT0_T1_:
.text._ZN2at6native29vectorized_elementwise_kernelILi2ENS0_11FillFunctorIN3c107complexINS3_4HalfEEEEESt5arrayIPcLm1EEEEviT0_T1_:
        /* <DEDUP_REMOVED lines=13> */
[----:B------:R-:W-:-:S07]  /*00d0*/  @!P0 IMAD.IADD R7, R0, 0x1, R3 ;  /* 0x0000000100078824 */ /* 0x000fce00078e0203 */
[----:B------:R-:W1:Y:S08]  /*00e0*/  @!P0 LDC.U16 R6, c[0x0][0x384] ;  /* 0x0000e100ff068b82 */ /* 0x000e700000000400 */
[----:B------:R-:W1:Y:S01]  /*00f0*/  @!P0 LDC.U16 R9, c[0x0][0x386] ;  /* 0x0000e180ff098b82 */ /* 0x000e620000000400 */
[----:B0-----:R-:W-:Y:S01]  /*0100*/  @!P0 IMAD.WIDE.U32 R4, R7, 0x4, R4 ;  /* 0x0000000407048825 */ /* 0x001fe200078e0004 */
[----:B-1----:R-:W-:-:S02]  /*0110*/  @!P0 PRMT R7, R6, 0x5410, R9 ;  /* 0x0000541006078816 */ /* 0x002fc40000000009 */
[----:B------:R-:W-:-:S03]  /*0120*/  @!P0 IADD3 R6, PT, PT, R3, 0x80, RZ ;  /* 0x0000008003068810 */ /* 0x000fc60007ffe0ff */
[----:B------:R0:W-:Y:S02]  /*0130*/  @!P0 STG.E desc[UR4][R4.64], R7 ;  /* 0x0000000704008986 */ /* 0x0001e4000c101904 */
[----:B------:R-:W-:-:S05]  /*0140*/  @!P0 IMAD.MOV.U32 R3, RZ, RZ, R6 ;  /* 0x000000ffff038224 */ /* 0x000fca00078e0006 */
[----:B------:R-:W-:-:S13]  /*0150*/  ISETP.GE.U32.AND P0, PT, R3, R2, PT ;  /* 0x000000020300720c */ /* 0x000fda0003f06070 */
[----:B0-----:R-:W-:Y:S05]  /*0160*/  @P0 BRA `(.L_x_4622) ;  /* 0x0000000000580947 */ /* 0x001fea0003800000 */
[----:B------:R-:W0:Y:S01]  /*0170*/  LDC.64 R4, c[0x0][0x388] ;  /* 0x0000e200ff047b82 */ /* 0x000e220000000a00 */
[----:B------:R-:W1:Y:S01]  /*0180*/  LDCU.U16 UR7, c[0x0][0x386] ;  /* 0x000070c0ff0777ac */ /* 0x000e620008000400 */
[----:B------:R-:W-:Y:S02]  /*0190*/  IMAD.IADD R7, R0, 0x1, R3 ;  /* 0x0000000100077824 */ /* 0x000fe400078e0203 */
[----:B------:R-:W-:Y:S01]  /*01a0*/  VIADD R3, R3, 0x80 ;  /* 0x0000008003037836 */ /* 0x000fe20000000000 */
[----:B------:R-:W2:Y:S04]  /*01b0*/  LDCU.U16 UR6, c[0x0][0x384] ;  /* 0x00007080ff0677ac */ /* 0x000ea80008000400 */
[----:B------:R-:W-:Y:S01]  /*01c0*/  ISETP.GE.U32.AND P0, PT, R3, R2, PT ;  /* 0x000000020300720c */ /* 0x000fe20003f06070 */
[----:B-1----:R-:W-:Y:S01]  /*01d0*/  IMAD.U32 R9, RZ, RZ, UR7 ;  /* 0x00000007ff097e24 */ /* 0x002fe2000f8e00ff */
[----:B--2---:R-:W-:Y:S01]  /*01e0*/  MOV R6, UR6 ;  /* 0x0000000600067c02 */ /* 0x004fe20008000f00 */
[----:B0-----:R-:W-:-:S03]  /*01f0*/  IMAD.WIDE.U32 R4, R7, 0x4, R4 ;  /* 0x0000000407047825 */ /* 0x001fc600078e0004 */
[----:B------:R-:W-:-:S05]  /*0200*/  PRMT R7, R6, 0x5410, R9 ;  /* 0x0000541006077816 */ /* 0x000fca0000000009 */
[----:B------:R0:W-:Y:S02]  /*0210*/  STG.E desc[UR4][R4.64], R7 ;  /* 0x0000000704007986 */ /* 0x0001e4000c101904 */
[----:B------:R-:W-:Y:S05]  /*0220*/  @P0 BRA `(.L_x_4623) ;  /* 0x0000000000580947 */ /* 0x000fea0003800000 */
[----:B0-----:R-:W0:Y:S01]  /*0230*/  LDC.64 R4, c[0x0][0x388] ;  /* 0x0000e200ff047b82 */ /* 0x001e220000000a00 */
[----:B------:R-:W1:Y:S01]  /*0240*/  LDCU.U16 UR6, c[0x0][0x384] ;  /* 0x00007080ff0677ac */ /* 0x000e620008000400 */
[----:B------:R-:W-:Y:S02]  /*0250*/  IADD3 R7, PT, PT, R0, R3, RZ ;  /* 0x0000000300077210 */ /* 0x000fe40007ffe0ff */
[----:B------:R-:W-:Y:S01]  /*0260*/  IADD3 R3, PT, PT, R3, 0x80, RZ ;  /* 0x0000008003037810 */ /* 0x000fe20007ffe0ff */
[----:B------:R-:W2:Y:S01]  /*0270*/  LDCU.U16 UR7, c[0x0][0x386] ;  /* 0x000070c0ff0777ac */ /* 0x000ea20008000400 */
[----:B-1----:R-:W-:Y:S02]  /*0280*/  IMAD.U32 R6, RZ, RZ, UR6 ;  /* 0x00000006ff067e24 */ /* 0x002fe4000f8e00ff */
[----:B--2---:R-:W-:Y:S02]  /*0290*/  IMAD.U32 R9, RZ, RZ, UR7 ;  /* 0x00000007ff097e24 */ /* 0x004fe4000f8e00ff */
[----:B0-----:R-:W-:-:S03]  /*02a0*/  IMAD.WIDE.U32 R4, R7, 0x4, R4 ;  /* 0x0000000407047825 */ /* 0x001fc600078e0004 */
[----:B------:R-:W-:-:S05]  /*02b0*/  PRMT R7, R6, 0x5410, R9 ;  /* 0x0000541006077816 */ /* 0x000fca0000000009 */
[----:B------:R0:W-:Y:S02]  /*02c0*/  STG.E desc[UR4][R4.64], R7 ;  /* 0x0000000704007986 */ /* 0x0001e4000c101904 */
.L_x_4622:
[----:B------:R-:W-:-:S13]  /*02d0*/  ISETP.GE.U32.AND P0, PT, R3, R2, PT ;  /* 0x000000020300720c */ /* 0x000fda0003f06070 */
[----:B------:R-:W-:Y:S05]  /*02e0*/  @P0 BRA `(.L_x_4624) ;  /* 0x0000000000580947 */ /* 0x000fea0003800000 */
[----:B0-----:R-:W0:Y:S01]  /*02f0*/  LDC.64 R4, c[0x0][0x388] ;  /* 0x0000e200ff047b82 */ /* 0x001e220000000a00 */
[----:B------:R-:W1:Y:S01]  /*0300*/  LDCU.U16 UR6, c[0x0][0x384] ;  /* 0x00007080ff0677ac */ /* 0x000e620008000400 */
[----:B------:R-:W-:Y:S02]  /*0310*/  IMAD.IADD R7, R0, 0x1, R3 ;  /* 0x0000000100077824 */ /* 0x000fe400078e0203 */
[----:B------:R-:W-:Y:S01]  /*0320*/  VIADD R3, R3, 0x80 ;  /* 0x0000008003037836 */ /* 0x000fe20000000000 */
[----:B------:R-:W2:Y:S01]  /*0330*/  LDCU.U16 UR7, c[0x0][0x386] ;  /* 0x000070c0ff0777ac */ /* 0x000ea20008000400 */
[----:B-1----:R-:W-:Y:S01]  /*0340*/  IMAD.U32 R6, RZ, RZ, UR6 ;  /* 0x00000006ff067e24 */ /* 0x002fe2000f8e00ff */
[----:B--2---:R-:W-:Y:S01]  /*0350*/  MOV R9, UR7 ;  /* 0x0000000700097c02 */ /* 0x004fe20008000f00 */
[----:B0-----:R-:W-:-:S03]  /*0360*/  IMAD.WIDE.U32 R4, R7, 0x4, R4 ;  /* 0x0000000407047825 */ /* 0x001fc600078e0004 */
[----:B------:R-:W-:-:S05]  /*0370*/  PRMT R7, R6, 0x5410, R9 ;  /* 0x0000541006077816 */ /* 0x000fca0000000009 */
[----:B------:R1:W-:Y:S02]  /*0380*/  STG.E desc[UR4][R4.64], R7 ;  /* 0x0000000704007986 */ /* 0x0003e4000c101904 */
.L_x_4623:
[----:B------:R-:W-:-:S13]  /*0390*/  ISETP.GE.U32.AND P0, PT, R3, R2, PT ;  /* 0x000000020300720c */ /* 0x000fda0003f06070 */
[----:B------:R-:W-:Y:S05]  /*03a0*/  @P0 BRA `(.L_x_4625) ;  /* 0x00000000005c0947 */ /* 0x000fea0003800000 */
[----:B01----:R-:W0:Y:S01]  /*03b0*/  LDC.64 R4, c[0x0][0x388] ;  /* 0x0000e200ff047b82 */ /* 0x003e220000000a00 */
[----:B------:R-:W1:Y:S01]  /*03c0*/  LDCU.U16 UR7, c[0x0][0x386] ;  /* 0x000070c0ff0777ac */ /* 0x000e620008000400 */
[----:B------:R-:W-:Y:S01]  /*03d0*/  IMAD.IADD R7, R0, 0x1, R3 ;  /* 0x0000000100077824 */ /* 0x000fe200078e0203 */
[----:B------:R-:W-:Y:S01]  /*03e0*/  IADD3 R3, PT, PT, R3, 0x80, RZ ;  /* 0x0000008003037810 */ /* 0x000fe20007ffe0ff */
[----:B------:R-:W2:Y:S01]  /*03f0*/  LDCU.U16 UR6, c[0x0][0x384] ;  /* 0x00007080ff0677ac */ /* 0x000ea20008000400 */
[----:B-1----:R-:W-:Y:S01]  /*0400*/  IMAD.U32 R9, RZ, RZ, UR7 ;  /* 0x00000007ff097e24 */ /* 0x002fe2000f8e00ff */
[----:B--2---:R-:W-:Y:S01]  /*0410*/  MOV R6, UR6 ;  /* 0x0000000600067c02 */ /* 0x004fe20008000f00 */
[----:B0-----:R-:W-:-:S03]  /*0420*/  IMAD.WIDE.U32 R4, R7, 0x4, R4 ;  /* 0x0000000407047825 */ /* 0x001fc600078e0004 */
[----:B------:R-:W-:-:S05]  /*0430*/  PRMT R7, R6, 0x5410, R9 ;  /* 0x0000541006077816 */ /* 0x000fca0000000009 */
[----:B------:R1:W-:Y:S02]  /*0440*/  STG.E desc[UR4][R4.64], R7 ;  /* 0x0000000704007986 */ /* 0x0003e4000c101904 */
.L_x_4624:
[----:B------:R-:W-:-:S13]  /*0450*/  ISETP.GE.U32.AND P0, PT, R3, R2, PT ;  /* 0x000000020300720c */ /* 0x000fda0003f06070 */
[----:B------:R-:W-:Y:S05]  /*0460*/  @P0 BREAK.RELIABLE B1 ;  /* 0x0000000000010942 */ /* 0x000fea0003800100 */
        /* <DEDUP_REMOVED lines=11> */
.L_x_4625:
[----:B------:R-:W-:Y:S05]  /*0520*/  BSYNC.RELIABLE B1 ;  /* 0x0000000000017941 */ /* 0x000fea0003800100 */
.L_x_4621:
[----:B------:R-:W-:-:S13]  /*0530*/  ISETP.GE.U32.AND P0, PT, R3, R2, PT ;  /* 0x000000020300720c */ /* 0x000fda0003f06070 */
[----:B012---:R-:W0:Y:S01]  /*0540*/  @!P0 LDC.64 R4, c[0x0][0x388] ;  /* 0x0000e200ff048b82 */ /* 0x007e220000000a00 */
[----:B------:R-:W-:Y:S01]  /*0550*/  @!P0 IMAD.IADD R7, R0, 0x1, R3 ;  /* 0x0000000100078824 */ /* 0x000fe200078e0203 */
[----:B------:R-:W-:-:S06]  /*0560*/  @!P0 IADD3 R3, PT, PT, R3, 0x80, RZ ;  /* 0x0000008003038810 */ /* 0x000fcc0007ffe0ff */
[----:B------:R-:W1:Y:S08]  /*0570*/  @!P0 LDC.U16 R6, c[0x0][0x384] ;  /* 0x0000e100ff068b82 */ /* 0x000e700000000400 */
[----:B------:R-:W1:Y:S01]  /*0580*/  @!P0 LDC.U16 R9, c[0x0][0x386] ;  /* 0x0000e180ff098b82 */ /* 0x000e620000000400 */
[----:B0-----:R-:W-:Y:S01]  /*0590*/  @!P0 IMAD.WIDE.U32 R4, R7, 0x4, R4 ;  /* 0x0000000407048825 */ /* 0x001fe200078e0004 */
[----:B-1----:R-:W-:-:S05]  /*05a0*/  @!P0 PRMT R9, R6, 0x5410, R9 ;  /* 0x0000541006098816 */ /* 0x002fca0000000009 */
[----:B------:R2:W-:Y:S02]  /*05b0*/  @!P0 STG.E desc[UR4][R4.64], R9 ;  /* 0x0000000904008986 */ /* 0x0005e4000c101904 */
.L_x_4626:
[----:B------:R-:W-:Y:S05]  /*05c0*/  BSYNC.RECONVERGENT B0 ;  /* 0x0000000000007941 */ /* 0x000fea0003800200 */
.L_x_4620:
[----:B------:R-:W-:Y:S05]  /*05d0*/  WARPSYNC.ALL ;  /* 0x0000000000007948 */ /* 0x000fea0003800000 */
[----:B------:R-:W-:-:S13]  /*05e0*/  ISETP.GE.U32.AND P0, PT, R3, R2, PT ;  /* 0x000000020300720c */ /* 0x000fda0003f06070 */
[----:B------:R-:W-:Y:S05]  /*05f0*/  @P0 EXIT ;  /* 0x000000000000094d */ /* 0x000fea0003800000 */
[----:B012---:R-:W0:Y:S01]  /*0600*/  LDC.64 R4, c[0x0][0x388] ;  /* 0x0000e200ff047b82 */ /* 0x007e220000000a00 */
[----:B------:R-:W1:Y:S01]  /*0610*/  LDCU.U16 UR7, c[0x0][0x386] ;  /* 0x000070c0ff0777ac */ /* 0x000e620008000400 */
[----:B------:R-:W-:Y:S01]  /*0620*/  IMAD.IADD R3, R0, 0x1, R3 ;  /* 0x0000000100037824 */ /* 0x000fe200078e0203 */
[----:B------:R-:W2:Y:S01]  /*0630*/  LDCU.U16 UR6, c[0x0][0x384] ;  /* 0x00007080ff0677ac */ /* 0x000ea20008000400 */
[----:B-1----:R-:W-:Y:S01]  /*0640*/  IMAD.U32 R7, RZ, RZ, UR7 ;  /* 0x00000007ff077e24 */ /* 0x002fe2000f8e00ff */
[----:B--2---:R-:W-:Y:S01]  /*0650*/  MOV R0, UR6 ;  /* 0x0000000600007c02 */ /* 0x004fe20008000f00 */
[----:B0-----:R-:W-:-:S03]  /*0660*/  IMAD.WIDE.U32 R2, R3, 0x4, R4 ;  /* 0x0000000403027825 */ /* 0x001fc600078e0004 */
[----:B------:R-:W-:-:S05]  /*0670*/  PRMT R5, R0, 0x5410, R7 ;  /* 0x0000541000057816 */ /* 0x000fca0000000007 */
[----:B------:R-:W-:Y:S01]  /*0680*/  STG.E desc[UR4][R2.64], R5 ;  /* 0x0000000502007986 */ /* 0x000fe2000c101904 */
[----:B------:R-:W-:Y:S05]  /*0690*/  EXIT ;  /* 0x000000000000794d */ /* 0x000fea0003800000 */
.L_x_4619:
[----:B------:R-:W0:Y:S01]  /*06a0*/  S2R R5, SR_TID.X ;  /* 0x0000000000057919 */ /* 0x000e220000002100 */
[----:B------:R-:W1:Y:S01]  /*06b0*/  LDC.64 R2, c[0x0][0x388] ;  /* 0x0000e200ff027b82 */ /* 0x000e620000000a00 */
[----:B------:R-:W2:Y:S01]  /*06c0*/  LDCU.U16 UR7, c[0x0][0x386] ;  /* 0x000070c0ff0777ac */ /* 0x000ea20008000400 */
[----:B------:R-:W3:Y:S01]  /*06d0*/  LDCU.U16 UR6, c[0x0][0x384] ;  /* 0x00007080ff0677ac */ /* 0x000ee20008000400 */
[----:B--2---:R-:W-:Y:S01]  /*06e0*/  IMAD.U32 R7, RZ, RZ, UR7 ;  /* 0x00000007ff077e24 */ /* 0x004fe2000f8e00ff */
[----:B---3--:R-:W-:Y:S01]  /*06f0*/  MOV R4, UR6 ;  /* 0x0000000600047c02 */ /* 0x008fe20008000f00 */
[----:B-1----:R-:W-:-:S03]  /*0700*/  IMAD.WIDE.U32 R2, R0, 0x4, R2 ;  /* 0x0000000400027825 */ /* 0x002fc600078e0002 */
[----:B------:R-:W-:Y:S01]  /*0710*/  PRMT R4, R4, 0x5410, R7 ;  /* 0x0000541004047816 */ /* 0x000fe20000000007 */
[----:B0-----:R-:W-:-:S03]  /*0720*/  IMAD.WIDE.U32 R2, R5, 0x8, R2 ;  /* 0x0000000805027825 */ /* 0x001fc600078e0002 */
[-C--:B------:R-:W-:Y:S02]  /*0730*/  MOV R6, R4.reuse ;  /* 0x0000000400067202 */ /* 0x080fe40000000f00 */
        /* <DEDUP_REMOVED lines=11> */
.L_x_4627:
        /* <DEDUP_REMOVED lines=9> */
.L_x_7348:


//--------------------- .text._ZN2at6native29vectorized_elementwise_kernelILi4ENS0_11FillFunctorIN3c107complexINS3_4HalfEEEEESt5arrayIPcLm1EEEEviT0_T1_ --------------------------
	.section	.text._ZN2at6native29vectorized_elementwise_kernelILi4ENS0_11FillFunctorIN3c107complexINS3_4HalfEEEEESt5arrayIPcLm1EEEEviT0_T1_,"ax",@progbits
	.align	128
        .global         _ZN2at6native29vectorized_elementwise_kernelILi4ENS0_11FillFunctorIN3c107complexINS3_4HalfEEEEESt5arrayIPcLm1EEEEviT0_T1_
        .type           _ZN2at6native29vectorized_elementwise_kernelILi4ENS0_11FillFunctorIN3c107complexINS3_4HalfEEEEESt5arrayIPcLm1EEEEviT0_T1_,@function
        .size           _ZN2at6native29vectorized_elementwise_kernelILi4ENS0_11FillFunctorIN3c107complexINS3_4HalfEEEEESt5arrayIPcLm1EEEEviT0_T1_,(.L_x_7349 - _ZN2at6native29vectorized_elementwise_kernelILi4ENS0_11FillFunctorIN3c107complexINS3_4HalfEEEEESt5arrayIPcLm1EEEEviT0_T1_)
        .other          _ZN2at6native29vectorized_elementwise_kernelILi4ENS0_11FillFunctorIN3c107complexINS3_4HalfEEEEESt5arrayIPcLm1EEEEviT0_T1_,@"STO_CUDA_ENTRY STV_DEFAULT"
_ZN2at6native29vectorized_elementwise_kernelILi4ENS0_11FillFunctorIN3c107complexINS3_4HalfEEEEESt5arrayIPcLm1EEEEviT0_T1_:
.text._ZN2at6native29vectorized_elementwise_kernelILi4ENS0_11FillFunctorIN3c107complexINS3_4HalfEEEEESt5arrayIPcLm1EEEEviT0_T1_:
        /* <DEDUP_REMOVED lines=45> */
.L_x_4631:
        /* <DEDUP_REMOVED lines=12> */
.L_x_4632:
        /* <DEDUP_REMOVED lines=12> */
.L_x_4633:
        /* <DEDUP_REMOVED lines=13> */
.L_x_4634:
[----:B------:R-:W-:Y:S05]  /*0520*/  BSYNC.RELIABLE B1 ;  /* 0x0000000000017941 */ /* 0x000fea0003800100 */
.L_x_4630:
        /* <DEDUP_REMOVED lines=9> */
.L_x_4635:
[----:B------:R-:W-:Y:S05]  /*05c0*/  BSYNC.RECONVERGENT B0 ;  /* 0x0000000000007941 */ /* 0x000fea0003800200 */
.L_x_4629:
        /* <DEDUP_REMOVED lines=13> */
.L_x_4628:
        /* <DEDUP_REMOVED lines=16> */
[----:B------:R-:W-:Y:S04]  /*07a0*/  STG.E.128 desc[UR4][R2.64], R4 ;  /* 0x0000000402007986 */ /* 0x000fe8000c101d04 */
[----:B------:R-:W-:Y:S01]  /*07b0*/  STG.E.128 desc[UR4][R2.64+0x800], R8 ;  /* 0x0008000802007986 */ /* 0x000fe2000c101d04 */
[----:B------:R-:W-:Y:S05]  /*07c0*/  EXIT ;  /* 0x000000000000794d */ /* 0x000fea0003800000 */
.L_x_4636:
        /* <DEDUP_REMOVED lines=11> */
.L_x_7349:


//--------------------- .text._ZN2at6native29vectorized_elementwise_kernelILi8ENS0_11FillFunctorIN3c107complexINS3_4HalfEEEEESt5arrayIPcLm1EEEEviT0_T1_ --------------------------
	.section	.text._ZN2at6native29vectorized_elementwise_kernelILi8ENS0_11FillFunctorIN3c107complexINS3_4HalfEEEEESt5arrayIPcLm1EEEEviT0_T1_,"ax",@progbits
	.align	128
        .global         _ZN2at6native29vectorized_elementwise_kernelILi8ENS0_11FillFunctorIN3c107complexINS3_4HalfEEEEESt5arrayIPcLm1EEEEviT0_T1_
        .type           _ZN2at6native29vectorized_elementwise_kernelILi8ENS0_11FillFunctorIN3c107complexINS3_4HalfEEEEESt5arrayIPcLm1EEEEviT0_T1_,@function
        .size           _ZN2at6native29vectorized_elementwise_kernelILi8ENS0_11FillFunctorIN3c107complexINS3_4HalfEEEEESt5arrayIPcLm1EEEEviT0_T1_,(.L_x_7350 - _ZN2at6native29vectorized_elementwise_kernelILi8ENS0_11FillFunctorIN3c107complexINS3_4HalfEEEEESt5arrayIPcLm1EEEEviT0_T1_)
        .other          _ZN2at6native29vectorized_elementwise_kernelILi8ENS0_11FillFunctorIN3c107complexINS3_4HalfEEEEESt5arrayIPcLm1EEEEviT0_T1_,@"STO_CUDA_ENTRY STV_DEFAULT"
_ZN2at6native29vectorized_elementwise_kernelILi8ENS0_11FillFunctorIN3c107complexINS3_4HalfEEEEESt5arrayIPcLm1EEEEviT0_T1_:
.text._ZN2at6native29vectorized_elementwise_kernelILi8ENS0_11FillFunctorIN3c107complexINS3_4HalfEEEEESt5arrayIPcLm1EEEEviT0_T1_:
        /* <DEDUP_REMOVED lines=45> */
.L_x_4640:
        /* <DEDUP_REMOVED lines=12> */
.L_x_4641:
        /* <DEDUP_REMOVED lines=12> */
.L_x_4642:
        /* <DEDUP_REMOVED lines=13> */
.L_x_4643:
[----:B------:R-:W-:Y:S05]  /*0520*/  BSYNC.RELIABLE B1 ;  /* 0x0000000000017941 */ /* 0x000fea0003800100 */
.L_x_4639:
        /* <DEDUP_REMOVED lines=9> */
.L_x_4644:
[----:B------:R-:W-:Y:S05]  /*05c0*/  BSYNC.RECONVERGENT B0 ;  /* 0x0000000000007941 */ /* 0x000fea0003800200 */
.L_x_4638:
        /* <DEDUP_REMOVED lines=13> */
.L_x_4637:
        /* <DEDUP_REMOVED lines=18> */
.L_x_4645:
        /* <DEDUP_REMOVED lines=12> */
.L_x_7350:


//--------------------- .text._ZN2at6native18elementwise_kernelILi128ELi4EZNS0_15gpu_kernel_implINS0_11FillFunctorIN3c107complexIfEEEEEEvRNS_18TensorIteratorBaseERKT_EUliE_EEviT1_ --------------------------
	.section	.text._ZN2at6native18elementwise_kernelILi128ELi4EZNS0_15gpu_kernel_implINS0_11FillFunctorIN3c107complexIfEEEEEEvRNS_18TensorIteratorBaseERKT_EUliE_EEviT1_,"ax",@progbits
	.align	128
        .global         _ZN2at6native18elementwise_kernelILi128ELi4EZNS0_15gpu_kernel_implINS0_11FillFunctorIN3c107complexIfEEEEEEvRNS_18TensorIteratorBaseERKT_EUliE_EEviT1_
        .type           _ZN2at6native18elementwise_kernelILi128ELi4EZNS0_15gpu_kernel_implINS0_11FillFunctorIN3c107complexIfEEEEEEvRNS_18TensorIteratorBaseERKT_EUliE_EEviT1_,@function
        .size           _ZN2at6native18elementwise_kernelILi128ELi4EZNS0_15gpu_kernel_implINS0_11FillFunctorIN3c107complexIfEEEEEEvRNS_18TensorIteratorBaseERKT_EUliE_EEviT1_,(.L_x_7351 - _ZN2at6native18elementwise_kernelILi128ELi4EZNS0_15gpu_kernel_implINS0_11FillFunctorIN3c107complexIfEEEEEEvRNS_18TensorIteratorBaseERKT_EUliE_EEviT1_)
        .other          _ZN2at6native18elementwise_kernelILi128ELi4EZNS0_15gpu_kernel_implINS0_11FillFunctorIN3c107complexIfEEEEEEvRNS_18TensorIteratorBaseERKT_EUliE_EEviT1_,@"STO_CUDA_ENTRY STV_DEFAULT"
_ZN2at6native18elementwise_kernelILi128ELi4EZNS0_15gpu_kernel_implINS0_11FillFunctorIN3c107complexIfEEEEEEvRNS_18TensorIteratorBaseERKT_EUliE_EEviT1_:
.text._ZN2at6native18elementwise_kernelILi128ELi4EZNS0_15gpu_kernel_implINS0_11FillFunctorIN3c107complexIfEEEEEEvRNS_18TensorIteratorBaseERKT_EUliE_EEviT1_:
        /* <DEDUP_REMOVED lines=11> */
[--C-:B-1----:R-:W-:Y:S01]  /*00b0*/  SHF.R.U32.HI R3, RZ, 0x17, R4.reuse ;  /* 0x00000017ff037819 */ /* 0x102fe20000011604 */
[----:B------:R-:W1:Y:S01]  /*00c0*/  F2I.S64.TRUNC R42, R4 ;  /* 0x00000004002a7311 */ /* 0x000e62000020d900 */
[--C-:B------:R-:W-:Y:S01]  /*00d0*/  SHF.R.U32.HI R0, RZ, 0x16, R4.reuse ;  /* 0x00000016ff007819 */ /* 0x100fe20000011604 */
[----:B------:R-:W-:Y:S01]  /*00e0*/  FMUL.FTZ R16, R4, 1 ;  /* 0x3f80000004107820 */ /* 0x000fe20000410000 */
[----:B------:R-:W-:Y:S01]  /*00f0*/  LOP3.LUT R41, R3, 0xff, RZ, 0xc0, !PT ;  /* 0x000000ff03297812 */ /* 0x000fe200078ec0ff */
[----:B------:R-:W-:Y:S01]  /*0100*/  FMUL.FTZ R18, R5, 1 ;  /* 0x3f80000005127820 */ /* 0x000fe20000410000 */
[----:B------:R-:W-:Y:S01]  /*0110*/  LOP3.LUT R0, R0, 0x1, RZ, 0xc0, !PT ;  /* 0x0000000100007812 */ /* 0x000fe200078ec0ff */
[----:B------:R-:W-:Y:S01]  /*0120*/  VIADD R40, R3, 0x1 ;  /* 0x0000000103287836 */ /* 0x000fe20000000000 */
[--C-:B------:R-:W-:Y:S01]  /*0130*/  LOP3.LUT P0, RZ, R41, 0x3fffff, R4.reuse, 0xf8, !PT ;  /* 0x003fffff29ff7812 */ /* 0x100fe2000780f804 */
[----:B-----5:R-:W-:Y:S01]  /*0140*/  USHF.L.U32 UR4, UR4, 0x9, URZ ;  /* 0x0000000904047899 */ /* 0x020fe200080006ff */
[----:B------:R-:W-:Y:S01]  /*0150*/  SHF.R.U32.HI R6, RZ, 0x15, R4 ;  /* 0x00000015ff067819 */ /* 0x000fe20000011604 */
[----:B------:R3:W5:Y:S01]  /*0160*/  F2I.FTZ.U32.TRUNC.NTZ R2, R4 ;  /* 0x0000000400027305 */ /* 0x000762000021f000 */
[----:B------:R-:W-:Y:S01]  /*0170*/  ISETP.EQ.U32.AND P0, PT, R0, 0x1, P0 ;  /* 0x000000010000780c */ /* 0x000fe20000702070 */
[----:B------:R-:W-:Y:S01]  /*0180*/  UISETP.LT.U32.AND UP0, UPT, UR40, 0x18, UPT ;  /* 0x000000182800788c */ /* 0x000fe2000bf01070 */
[----:B------:R-:W-:Y:S01]  /*0190*/  LOP3.LUT R7, R6, 0x1, RZ, 0xc0, !PT ;  /* 0x0000000106077812 */ /* 0x000fe200078ec0ff */
[----:B-1----:R-:W-:Y:S01]  /*01a0*/  IMAD.MOV.U32 R0, RZ, RZ, R42 ;  /* 0x000000ffff007224 */ /* 0x002fe200078e002a */
[----:B--2---:R-:W-:Y:S01]  /*01b0*/  LOP3.LUT R27, R27, UR4, RZ, 0xfc, !PT ;  /* 0x000000041b1b7c12 */ /* 0x004fe2000f8efcff */
[----:B------:R-:W-:-:S02]  /*01c0*/  USEL UR38, UR40, 0x18, UP0 ;  /* 0x0000001828267887 */ /* 0x000fc40008000000 */
[----:B------:R3:W1:Y:S01]  /*01d0*/  F2I.FTZ.TRUNC.NTZ R23, R4 ;  /* 0x0000000400177305 */ /* 0x000662000021f100 */
[----:B------:R-:W-:Y:S02]  /*01e0*/  LOP3.LUT R25, R4, 0x7fffffff, RZ, 0xc0, !PT ;  /* 0x7fffffff04197812 */ /* 0x000fe400078ec0ff */
[----:B------:R-:W-:Y:S01]  /*01f0*/  PRMT R22, R0, 0x7610, R22 ;  /* 0x0000761000167816 */ /* 0x000fe20000000016 */
[----:B------:R-:W-:Y:S01]  /*0200*/  UIADD3 UR38, UPT, UPT, UR38, 0x1, URZ ;  /* 0x0000000126267890 */ /* 0x000fe2000fffe0ff */
[--C-:B------:R-:W-:Y:S01]  /*0210*/  SHF.R.U32.HI R0, RZ, 0x14, R4.reuse ;  /* 0x00000014ff007819 */ /* 0x100fe20000011604 */
[----:B------:R-:W-:Y:S01]  /*0220*/  FADD.FTZ R28, R25, 8192 ;  /* 0x46000000191c7421 */ /* 0x000fe20000010000 */
[----:B------:R-:W-:Y:S01]  /*0230*/  @!P0 IADD3 R40, PT, PT, R3, RZ, RZ ;  /* 0x000000ff03288210 */ /* 0x000fe20007ffe0ff */
[----:B------:R3:W2:Y:S01]  /*0240*/  F2I.U64.TRUNC R44, R4 ;  /* 0x00000004002c7311 */ /* 0x0006a2000020d800 */
[----:B----4-:R-:W-:Y:S01]  /*0250*/  ISETP.GE.AND P2, PT, R27, UR5, PT ;  /* 0x000000051b007c0c */ /* 0x010fe2000bf46270 */
[C---:B------:R-:W-:Y:S01]  /*0260*/  FADD.FTZ R29, R25.reuse, 64 ;  /* 0x42800000191d7421 */ /* 0x040fe20000010000 */
[----:B------:R-:W-:Y:S01]  /*0270*/  LOP3.LUT R3, R0, 0x1, RZ, 0xc0, !PT ;  /* 0x0000000100037812 */ /* 0x000fe200078ec0ff */
[----:B------:R-:W-:Y:S01]  /*0280*/  FADD.FTZ R30, R25, 16384 ;  /* 0x46800000191e7421 */ /* 0x000fe20000010000 */
[----:B------:R-:W-:Y:S01]  /*0290*/  IADD3 R7, PT, PT, R7, R4, RZ ;  /* 0x0000000407077210 */ /* 0x000fe20007ffe0ff */
[----:B------:R-:W-:Y:S01]  /*02a0*/  FADD.FTZ R31, R25, 128 ;  /* 0x43000000191f7421 */ /* 0x000fe20000010000 */
[----:B------:R-:W-:Y:S01]  /*02b0*/  FSETP.NEU.FTZ.AND P0, PT, R4, RZ, PT ;  /* 0x000000ff0400720b */ /* 0x000fe20003f1d000 */
[----:B------:R-:W4:Y:S01]  /*02c0*/  F2F.F64.F32 R16, R16 ;  /* 0x0000001000107310 */ /* 0x000f220000201800 */
[----:B------:R-:W-:Y:S01]  /*02d0*/  FSETP.NEU.FTZ.AND P1, PT, R5, RZ, PT ;  /* 0x000000ff0500720b */ /* 0x000fe20003f3d000 */
[--C-:B------:R-:W-:Y:S01]  /*02e0*/  IMAD.IADD R3, R3, 0x1, R4.reuse ;  /* 0x0000000103037824 */ /* 0x100fe200078e0204 */
[----:B------:R-:W-:Y:S01]  /*02f0*/  SHF.R.U32.HI R26, RZ, 0x18, R4 ;  /* 0x00000018ff1a7819 */ /* 0x000fe20000011604 */
[----:B------:R-:W-:Y:S01]  /*0300*/  VIADD R38, R7, 0x80fffff ;  /* 0x080fffff07267836 */ /* 0x000fe20000000000 */
[----:B------:R-:W-:Y:S01]  /*0310*/  PLOP3.LUT P0, PT, P0, P1, PT, 0xf8, 0x8f ;  /* 0x00000000008f781c */ /* 0x000fe20000703f70 */
[----:B------:R-:W-:Y:S01]  /*0320*/  VIADD R37, R3, 0x487ffff ;  /* 0x0487ffff03257836 */ /* 0x000fe20000000000 */
[----:B------:R-:W-:Y:S01]  /*0330*/  ISETP.GT.U32.AND P1, PT, R25, 0x7f800000, PT ;  /* 0x7f8000001900780c */ /* 0x000fe20003f24070 */
[----:B------:R-:W0:Y:S01]  /*0340*/  F2F.F64.F32 R18, R18 ;  /* 0x0000001200127310 */ /* 0x000e220000201800 */
[----:B------:R-:W-:Y:S01]  /*0350*/  VIADD R39, R3, 0x407ffff ;  /* 0x0407ffff03277836 */ /* 0x000fe20000000000 */
[----:B------:R-:W-:-:S02]  /*0360*/  IADD3 R36, PT, PT, R7, 0x88fffff, RZ ;  /* 0x088fffff07247810 */ /* 0x000fc40007ffe0ff */
[----:B------:R-:W-:Y:S02]  /*0370*/  LOP3.LUT R26, R26, 0x80, RZ, 0xc0, !PT ;  /* 0x000000801a1a7812 */ /* 0x000fe400078ec0ff */
[----:B------:R-:W-:Y:S02]  /*0380*/  SEL R33, R33, 0x7c, P1 ;  /* 0x0000007c21217807 */ /* 0x000fe40000800000 */
[----:B------:R-:W-:Y:S02]  /*0390*/  LOP3.LUT R32, R28, 0xff, RZ, 0xc0, !PT ;  /* 0x000000ff1c207812 */ /* 0x000fe400078ec0ff */
[----:B------:R-:W-:Y:S02]  /*03a0*/  LOP3.LUT R34, R29, 0xff, RZ, 0xc0, !PT ;  /* 0x000000ff1d227812 */ /* 0x000fe400078ec0ff */
[----:B------:R-:W-:Y:S02]  /*03b0*/  SEL R35, RZ, 0x1, !P0 ;  /* 0x00000001ff237807 */ /* 0x000fe40004000000 */
[----:B------:R-:W-:-:S02]  /*03c0*/  SHF.R.U32.HI R37, RZ, 0x14, R37 ;  /* 0x00000014ff257819 */ /* 0x000fc40000011625 */
        /* <DEDUP_REMOVED lines=281> */
.L_x_4649:
[----:B------:R-:W-:Y:S01]  /*1560*/  IMAD.MOV.U32 R6, RZ, RZ, R0 ;  /* 0x000000ffff067224 */ /* 0x000fe200078e0000 */
[----:B------:R-:W-:-:S07]  /*1570*/  MOV R7, RZ ;  /* 0x000000ff00077202 */ /* 0x000fce0000000f00 */
.L_x_4648:
        /* <DEDUP_REMOVED lines=16> */
.L_x_4653:
[----:B------:R0:W-:Y:S01]  /*1680*/  STG.E.U8 desc[UR36][R6.64], R22 ;  /* 0x0000001606007986 */ /* 0x0001e2000c101124 */
[----:B------:R-:W-:Y:S05]  /*1690*/  BRA `(.L_x_4655) ;  /* 0x00000008001c7947 */ /* 0x000fea0003800000 */
.L_x_4652:
        /* <DEDUP_REMOVED lines=8> */
.L_x_4657:
[----:B------:R0:W-:Y:S01]  /*1720*/  STG.E desc[UR36][R6.64], R23 ;  /* 0x0000001706007986 */ /* 0x0001e2000c101924 */
[----:B------:R-:W-:Y:S05]  /*1730*/  BRA `(.L_x_4655) ;  /* 0x0000000400f47947 */ /* 0x000fea0003800000 */
.L_x_4656:
[----:B------:R0:W-:Y:S01]  /*1740*/  STG.E.U16 desc[UR36][R6.64], R23 ;  /* 0x0000001706007986 */ /* 0x0001e2000c101524 */
[----:B------:R-:W-:Y:S05]  /*1750*/  BRA `(.L_x_4655) ;  /* 0x0000000400ec7947 */ /* 0x000fea0003800000 */
.L_x_4651:
        /* <DEDUP_REMOVED lines=8> */
.L_x_4659:
[----:B------:R-:W-:-:S05]  /*17e0*/  F2FP.F16.F32.PACK_AB R4, RZ, R4 ;  /* 0x00000004ff04723e */ /* 0x000fca00000000ff */
[----:B------:R0:W-:Y:S01]  /*17f0*/  STG.E.U16 desc[UR36][R6.64], R4 ;  /* 0x0000000406007986 */ /* 0x0001e2000c101524 */
[----:B------:R-:W-:Y:S05]  /*1800*/  BRA `(.L_x_4655) ;  /* 0x0000000400c07947 */ /* 0x000fea0003800000 */
.L_x_4658:
        /* <DEDUP_REMOVED lines=8> */
.L_x_4661:
[----:B------:R-:W-:-:S05]  /*1890*/  F2FP.F16.F32.PACK_AB R5, R5, R4 ;  /* 0x000000040505723e */ /* 0x000fca00000000ff */
[----:B------:R0:W-:Y:S01]  /*18a0*/  STG.E desc[UR36][R6.64], R5 ;  /* 0x0000000506007986 */ /* 0x0001e2000c101924 */
[----:B------:R-:W-:Y:S05]  /*18b0*/  BRA `(.L_x_4655) ;  /* 0x0000000400947947 */ /* 0x000fea0003800000 */
.L_x_4660:
[----:B------:R0:W-:Y:S01]  /*18c0*/  STG.E.64 desc[UR36][R6.64], R16 ;  /* 0x0000001006007986 */ /* 0x0001e2000c101b24 */
[----:B------:R-:W-:Y:S05]  /*18d0*/  BRA `(.L_x_4655) ;  /* 0x00000004008c7947 */ /* 0x000fea0003800000 */
.L_x_4650:
        /* <DEDUP_REMOVED lines=10> */
.L_x_4664:
[----:B------:R0:W-:Y:S01]  /*1980*/  STG.E.128 desc[UR36][R6.64], R16 ;  /* 0x0000001006007986 */ /* 0x0001e2000c101d24 */
[----:B------:R-:W-:Y:S05]  /*1990*/  BRA `(.L_x_4655) ;  /* 0x00000004005c7947 */ /* 0x000fea0003800000 */
.L_x_4663:
        /* <DEDUP_REMOVED lines=13> */
.L_x_4666:
[C---:B------:R-:W-:Y:S02]  /*1a70*/  ISETP.GE.U32.AND P1, PT, R25.reuse, 0x38800000, PT ;  /* 0x388000001900780c */ /* 0x040fe40003f26070 */
[----:B------:R-:W-:Y:S02]  /*1a80*/  ISETP.GT.U32.AND P0, PT, R25, 0x477fffff, PT ;  /* 0x477fffff1900780c */ /* 0x000fe40003f04070 */
[----:B------:R-:W-:-:S04]  /*1a90*/  SEL R0, R31, R38, !P1 ;  /* 0x000000261f007207 */ /* 0x000fc80004800000 */
[----:B------:R-:W-:-:S04]  /*1aa0*/  SEL R3, R33, R0, P0 ;  /* 0x0000000021037207 */ /* 0x000fc80000000000 */
[----:B------:R-:W-:-:S05]  /*1ab0*/  LOP3.LUT R3, R3, R26, RZ, 0xfc, !PT ;  /* 0x0000001a03037212 */ /* 0x000fca00078efcff */
[----:B------:R0:W-:Y:S01]  /*1ac0*/  STG.E.U8 desc[UR36][R6.64], R3 ;  /* 0x0000000306007986 */ /* 0x0001e2000c101124 */
[----:B------:R-:W-:Y:S05]  /*1ad0*/  BRA `(.L_x_4655) ;  /* 0x00000004000c7947 */ /* 0x000fea0003800000 */
.L_x_4665:
[----:B------:R-:W-:-:S05]  /*1ae0*/  F2FP.BF16.F32.PACK_AB R4, RZ, R4 ;  /* 0x00000004ff04723e */ /* 0x000fca00000010ff */
[----:B------:R0:W-:Y:S01]  /*1af0*/  STG.E.U16 desc[UR36][R6.64], R4 ;  /* 0x0000000406007986 */ /* 0x0001e2000c101524 */
[----:B------:R-:W-:Y:S05]  /*1b00*/  BRA `(.L_x_4655) ;  /* 0x0000000400007947 */ /* 0x000fea0003800000 */
.L_x_4662:
        /* <DEDUP_REMOVED lines=10> */
.L_x_4669:
        /* <DEDUP_REMOVED lines=10> */
.L_x_4670:
[----:B------:R4:W-:Y:S01]  /*1c50*/  STG.E.U8 desc[UR36][R6.64], R3 ;  /* 0x0000000306007986 */ /* 0x0009e2000c101124 */
[----:B------:R-:W-:Y:S05]  /*1c60*/  BRA `(.L_x_4655) ;  /* 0x0000000000a87947 */ /* 0x000fea0003800000 */
.L_x_4668:
        /* <DEDUP_REMOVED lines=10> */
.L_x_4671:
[----:B------:R5:W-:Y:S01]  /*1d10*/  STG.E.U8 desc[UR36][R6.64], R3 ;  /* 0x0000000306007986 */ /* 0x000be2000c101124 */
[----:B------:R-:W-:Y:S05]  /*1d20*/  BRA `(.L_x_4655) ;  /* 0x0000000000787947 */ /* 0x000fea0003800000 */
.L_x_4667:
[----:B------:R-:W-:-:S13]  /*1d30*/  ISETP.NE.AND P0, PT, R0, 0x1c, PT ;  /* 0x0000001c0000780c */ /* 0x000fda0003f05270 */
[----:B------:R-:W-:Y:S05]  /*1d40*/  @!P0 BRA `(.L_x_4672) ;  /* 0x00000000006c8947 */ /* 0x000fea0003800000 */
[----:B------:R-:W-:-:S13]  /*1d50*/  ISETP.NE.AND P0, PT, R0, 0x1d, PT ;  /* 0x0000001d0000780c */ /* 0x000fda0003f05270 */
[----:B------:R-:W-:Y:S05]  /*1d60*/  @!P0 BRA `(.L_x_4673) ;  /* 0x00000000005c8947 */ /* 0x000fea0003800000 */
[----:B------:R-:W-:-:S13]  /*1d70*/  ISETP.NE.AND P0, PT, R0, 0x2c, PT ;  /* 0x0000002c0000780c */ /* 0x000fda0003f05270 */
[----:B------:R-:W-:Y:S05]  /*1d80*/  @!P0 BRA `(.L_x_4674) ;  /* 0x0000000000448947 */ /* 0x000fea0003800000 */
.L_x_4654:
        /* <DEDUP_REMOVED lines=16> */
.L_x_4675:
[----:B------:R-:W-:Y:S05]  /*1e90*/  BRA `(.L_x_4655) ;  /* 0x00000000001c7947 */ /* 0x000fea0003800000 */
.L_x_4674:
[----:B------:R-:W-:-:S04]  /*1ea0*/  ISETP.NE.AND P0, PT, R41, 0xff, PT ;  /* 0x000000ff2900780c */ /* 0x000fc80003f05270 */
[----:B------:R-:W-:-:S05]  /*1eb0*/  SEL R3, R40, 0xffff, P0 ;  /* 0x0000ffff28037807 */ /* 0x000fca0000000000 */
[----:B------:R2:W-:Y:S01]  /*1ec0*/  STG.E.U8 desc[UR36][R6.64], R3 ;  /* 0x0000000306007986 */ /* 0x0005e2000c101124 */
[----:B------:R-:W-:Y:S05]  /*1ed0*/  BRA `(.L_x_4655) ;  /* 0x00000000000c7947 */ /* 0x000fea0003800000 */
.L_x_4673:
[----:B------:R1:W-:Y:S01]  /*1ee0*/  STG.E.64 desc[UR36][R6.64], R44 ;  /* 0x0000002c06007986 */ /* 0x0003e2000c101b24 */
[----:B------:R-:W-:Y:S05]  /*1ef0*/  BRA `(.L_x_4655) ;  /* 0x0000000000047947 */ /* 0x000fea0003800000 */
.L_x_4672:
[----:B------:R0:W-:Y:S02]  /*1f00*/  STG.E desc[UR36][R6.64], R2 ;  /* 0x0000000206007986 */ /* 0x0001e4000c101924 */
.L_x_4655:
[----:B------:R-:W-:-:S07]  /*1f10*/  IADD3 R27, PT, PT, R27, 0x80, RZ ;  /* 0x000000801b1b7810 */ /* 0x000fce0007ffe0ff */
.L_x_4647:
[----:B------:R-:W-:Y:S05]  /*1f20*/  BSYNC.RECONVERGENT B6 ;  /* 0x0000000000067941 */ /* 0x000fea0003800200 */
.L_x_4646:
        /* <DEDUP_REMOVED lines=282> */
.L_x_4679:
[----:B------:R-:W-:Y:S02]  /*30d0*/  IMAD.MOV.U32 R4, RZ, RZ, R0 ;  /* 0x000000ffff047224 */ /* 0x000fe400078e0000 */
[----:B------:R-:W-:-:S07]  /*30e0*/  IMAD.MOV.U32 R5, RZ, RZ, RZ ;  /* 0x000000ffff057224 */ /* 0x000fce00078e00ff */
.L_x_4678:
[----:B------:R-:W1:Y:S01]  /*30f0*/  LDCU.64 UR4, c[0x0][0x520] ;  /* 0x0000a400ff0477ac */ /* 0x000e620008000a00 */
[----:B------:R-:W-:-:S04]  /*3100*/  PRMT R0, R24, 0x9910, RZ ;  /* 0x0000991018007816 */ /* 0x000fc800000000ff */
[----:B------:R-:W-:Y:S02]  /*3110*/  ISETP.GT.AND P1, PT, R0, 0x9, PT ;  /* 0x000000090000780c */ /* 0x000fe40003f24270 */
[----:B-12345:R-:W-:-:S04]  /*3120*/  IADD3 R6, P0, PT, R4, UR4, RZ ;  /* 0x0000000404067c10 */ /* 0x03efc8000ff1e0ff */
        /* <DEDUP_REMOVED lines=12> */
.L_x_4683:
[----:B------:R0:W-:Y:S01]  /*31f0*/  STG.E.U8 desc[UR36][R6.64], R22 ;  /* 0x0000001606007986 */ /* 0x0001e2000c101124 */
[----:B------:R-:W-:Y:S05]  /*3200*/  BRA `(.L_x_4685) ;  /* 0x00000008002c7947 */ /* 0x000fea0003800000 */
.L_x_4682:
        /* <DEDUP_REMOVED lines=8> */
.L_x_4687:
[----:B------:R0:W-:Y:S01]  /*3290*/  STG.E desc[UR36][R6.64], R23 ;  /* 0x0000001706007986 */ /* 0x0001e2000c101924 */
[----:B------:R-:W-:Y:S05]  /*32a0*/  BRA `(.L_x_4685) ;  /* 0x0000000800047947 */ /* 0x000fea0003800000 */
.L_x_4686:
[----:B------:R0:W-:Y:S01]  /*32b0*/  STG.E.U16 desc[UR36][R6.64], R23 ;  /* 0x0000001706007986 */ /* 0x0001e2000c101524 */
[----:B------:R-:W-:Y:S05]  /*32c0*/  BRA `(.L_x_4685) ;  /* 0x0000000400fc7947 */ /* 0x000fea0003800000 */
.L_x_4681:
[----:B------:R-:W-:-:S13]  /*32d0*/  ISETP.GT.AND P0, PT, R0, 0x6, PT ;  /* 0x000000060000780c */ /* 0x000fda0003f04270 */
[----:B------:R-:W-:Y:S05]  /*32e0*/  @P0 BRA `(.L_x_4688) ;  /* 0x00000000002c0947 */ /* 0x000fea0003800000 */
[----:B------:R-:W-:-:S13]  /*32f0*/  ISETP.NE.AND P0, PT, R0, 0x5, PT ;  /* 0x000000050000780c */ /* 0x000fda0003f05270 */
[----:B------:R-:W-:Y:S05]  /*3300*/  @!P0 BRA `(.L_x_4689) ;  /* 0x0000000000148947 */ /* 0x000fea0003800000 */
[----:B------:R-:W-:-:S13]  /*3310*/  ISETP.NE.AND P0, PT, R0, 0x6, PT ;  /* 0x000000060000780c */ /* 0x000fda0003f05270 */
[----:B------:R-:W-:Y:S05]  /*3320*/  @P0 BRA `(.L_x_4684) ;  /* 0x0000000400940947 */ /* 0x000fea0003800000 */
[----:B------:R-:W0:Y:S02]  /*3330*/  LDC R3, c[0x0][0x528] ;  /* 0x00014a00ff037b82 */ /* 0x000e240000000800 */
[----:B0-----:R0:W-:Y:S01]  /*3340*/  STG.E desc[UR36][R6.64], R3 ;  /* 0x0000000306007986 */ /* 0x0011e2000c101924 */
[----:B------:R-:W-:Y:S05]  /*3350*/  BRA `(.L_x_4685) ;  /* 0x0000000400d87947 */ /* 0x000fea0003800000 */
.L_x_4689:
[----:B------:R-:W0:Y:S02]  /*3360*/  LDCU UR4, c[0x0][0x528] ;  /* 0x0000a500ff0477ac */ /* 0x000e240008000800 */
[----:B0-----:R-:W-:-:S05]  /*3370*/  F2FP.F16.F32.PACK_AB R0, RZ, UR4 ;  /* 0x00000004ff007c3e */ /* 0x001fca00080000ff */
[----:B------:R0:W-:Y:S01]  /*3380*/  STG.E.U16 desc[UR36][R6.64], R0 ;  /* 0x0000000006007986 */ /* 0x0001e2000c101524 */
[----:B------:R-:W-:Y:S05]  /*3390*/  BRA `(.L_x_4685) ;  /* 0x0000000400c87947 */ /* 0x000fea0003800000 */
.L_x_4688:
[----:B------:R-:W-:-:S13]  /*33a0*/  ISETP.NE.AND P0, PT, R0, 0x7, PT ;  /* 0x000000070000780c */ /* 0x000fda0003f05270 */
[----:B------:R-:W-:Y:S05]  /*33b0*/  @!P0 BRA `(.L_x_4690) ;  /* 0x00000000002c8947 */ /* 0x000fea0003800000 */
[----:B------:R-:W-:-:S13]  /*33c0*/  ISETP.NE.AND P0, PT, R0, 0x8, PT ;  /* 0x000000080000780c */ /* 0x000fda0003f05270 */
[----:B------:R-:W-:Y:S05]  /*33d0*/  @!P0 BRA `(.L_x_4691) ;  /* 0x0000000000148947 */ /* 0x000fea0003800000 */
[----:B------:R-:W-:-:S13]  /*33e0*/  ISETP.NE.AND P0, PT, R0, 0x9, PT ;  /* 0x000000090000780c */ /* 0x000fda0003f05270 */
[----:B------:R-:W-:Y:S05]  /*33f0*/  @P0 BRA `(.L_x_4684) ;  /* 0x0000000400600947 */ /* 0x000fea0003800000 */
[----:B------:R-:W0:Y:S02]  /*3400*/  LDC.64 R4, c[0x0][0x528] ;  /* 0x00014a00ff047b82 */ /* 0x000e240000000a00 */
[----:B0-----:R0:W-:Y:S01]  /*3410*/  STG.E.64 desc[UR36][R6.64], R4 ;  /* 0x0000000406007986 */ /* 0x0011e2000c101b24 */
[----:B------:R-:W-:Y:S05]  /*3420*/  BRA `(.L_x_4685) ;  /* 0x0000000400a47947 */ /* 0x000fea0003800000 */
.L_x_4691:
[----:B------:R-:W0:Y:S02]  /*3430*/  LDC.64 R4, c[0x0][0x528] ;  /* 0x00014a00ff047b82 */ /* 0x000e240000000a00 */
[----:B0-----:R-:W-:-:S05]  /*3440*/  F2FP.F16.F32.PACK_AB R5, R5, R4 ;  /* 0x000000040505723e */ /* 0x001fca00000000ff */
[----:B------:R0:W-:Y:S01]  /*3450*/  STG.E desc[UR36][R6.64], R5 ;  /* 0x0000000506007986 */ /* 0x0001e2000c101924 */
[----:B------:R-:W-:Y:S05]  /*3460*/  BRA `(.L_x_4685) ;  /* 0x0000000400947947 */ /* 0x000fea0003800000 */
.L_x_4690:
[----:B------:R0:W-:Y:S01]  /*3470*/  STG.E.64 desc[UR36][R6.64], R16 ;  /* 0x0000001006007986 */ /* 0x0001e2000c101b24 */
[----:B------:R-:W-:Y:S05]  /*3480*/  BRA `(.L_x_4685) ;  /* 0x00000004008c7947 */ /* 0x000fea0003800000 */
.L_x_4680:
        /* <DEDUP_REMOVED lines=10> */
.L_x_4694:
[----:B------:R0:W-:Y:S01]  /*3530*/  STG.E.128 desc[UR36][R6.64], R16 ;  /* 0x0000001006007986 */ /* 0x0001e2000c101d24 */
[----:B------:R-:W-:Y:S05]  /*3540*/  BRA `(.L_x_4685) ;  /* 0x00000004005c7947 */ /* 0x000fea0003800000 */
.L_x_4693:
        /* <DEDUP_REMOVED lines=13> */
.L_x_4696:
[C---:B------:R-:W-:Y:S02]  /*3620*/  ISETP.GE.U32.AND P0, PT, R25.reuse, 0x38800000, PT ;  /* 0x388000001900780c */ /* 0x040fe40003f06070 */
[----:B------:R-:W-:Y:S02]  /*3630*/  ISETP.GT.U32.AND P1, PT, R25, 0x477fffff, PT ;  /* 0x477fffff1900780c */ /* 0x000fe40003f24070 */
[----:B------:R-:W-:-:S04]  /*3640*/  SEL R0, R31, R38, !P0 ;  /* 0x000000261f007207 */ /* 0x000fc80004000000 */
[----:B------:R-:W-:-:S04]  /*3650*/  SEL R3, R33, R0, P1 ;  /* 0x0000000021037207 */ /* 0x000fc80000800000 */
[----:B------:R-:W-:-:S05]  /*3660*/  LOP3.LUT R3, R3, R26, RZ, 0xfc, !PT ;  /* 0x0000001a03037212 */ /* 0x000fca00078efcff */
[----:B------:R0:W-:Y:S01]  /*3670*/  STG.E.U8 desc[UR36][R6.64], R3 ;  /* 0x0000000306007986 */ /* 0x0001e2000c101124 */
[----:B------:R-:W-:Y:S05]  /*3680*/  BRA `(.L_x_4685) ;  /* 0x00000004000c7947 */ /* 0x000fea0003800000 */
.L_x_4695:
[----:B------:R-:W0:Y:S02]  /*3690*/  LDCU UR4, c[0x0][0x528] ;  /* 0x0000a500ff0477ac */ /* 0x000e240008000800 */
[----:B0-----:R-:W-:-:S05]  /*36a0*/  F2FP.BF16.F32.PACK_AB R0, RZ, UR4 ;  /* 0x00000004ff007c3e */ /* 0x001fca00080010ff */
[----:B------:R0:W-:Y:S01]  /*36b0*/  STG.E.U16 desc[UR36][R6.64], R0 ;  /* 0x0000000006007986 */ /* 0x0001e2000c101524 */
[----:B------:R-:W-:Y:S05]  /*36c0*/  BRA `(.L_x_4685) ;  /* 0x0000000000fc7947 */ /* 0x000fea0003800000 */
.L_x_4692:
        /* <DEDUP_REMOVED lines=10> */
.L_x_4699:
        /* <DEDUP_REMOVED lines=10> */
.L_x_4700:
[----:B------:R4:W-:Y:S01]  /*3810*/  STG.E.U8 desc[UR36][R6.64], R3 ;  /* 0x0000000306007986 */ /* 0x0009e2000c101124 */
[----:B------:R-:W-:Y:S05]  /*3820*/  BRA `(.L_x_4685) ;  /* 0x0000000000a47947 */ /* 0x000fea0003800000 */
.L_x_4698:
        /* <DEDUP_REMOVED lines=10> */
.L_x_4701:
[----:B------:R5:W-:Y:S01]  /*38d0*/  STG.E.U8 desc[UR36][R6.64], R3 ;  /* 0x0000000306007986 */ /* 0x000be2000c101124 */
[----:B------:R-:W-:Y:S05]  /*38e0*/  BRA `(.L_x_4685) ;  /* 0x0000000000747947 */ /* 0x000fea0003800000 */
.L_x_4697:
        /* <DEDUP_REMOVED lines=9> */
.L_x_4684:
[----:B------:R-:W-:Y:S01]  /*3980*/  MOV R14, 0x0 ;  /* 0x00000000000e7802 */ /* 0x000fe20000000f00 */
[----:B------:R-:W0:Y:S01]  /*3990*/  LDCU.64 UR4, c[0x4][0x190] ;  /* 0x01003200ff0477ac */ /* 0x000e220008000a00 */
[----:B------:R-:W-:Y:S02]  /*39a0*/  HFMA2 R12, -RZ, RZ, 0, 5.9604644775390625e-08 ;  /* 0x00000001ff0c7431 */ /* 0x000fe400000001ff */
[----:B------:R-:W-:Y:S01]  /*39b0*/  IMAD.MOV.U32 R8, RZ, RZ, 0x65 ;  /* 0x00000065ff087424 */ /* 0x000fe200078e00ff */
[----:B------:R-:W2:Y:S01]  /*39c0*/  LDCU.64 UR6, c[0x4][0x198] ;  /* 0x01003300ff0677ac */ /* 0x000ea20008000a00 */
[----:B------:R-:W1:Y:S01]  /*39d0*/  LDC.64 R14, c[0x4][R14] ;  /* 0x010000000e0e7b82 */ /* 0x000e620000000a00 */
[----:B------:R-:W-:Y:S01]  /*39e0*/  IMAD.MOV.U32 R13, RZ, RZ, RZ ;  /* 0x000000ffff0d7224 */ /* 0x000fe200078e00ff */
[----:B------:R-:W3:Y:S01]  /*39f0*/  LDCU.64 UR8, c[0x4][0x48] ;  /* 0x01000900ff0877ac */ /* 0x000ee20008000a00 */
[----:B0-----:R-:W-:Y:S01]  /*3a00*/  IMAD.U32 R4, RZ, RZ, UR4 ;  /* 0x00000004ff047e24 */ /* 0x001fe2000f8e00ff */
[----:B------:R-:W-:Y:S01]  /*3a10*/  MOV R5, UR5 ;  /* 0x0000000500057c02 */ /* 0x000fe20008000f00 */
[----:B--2---:R-:W-:-:S02]  /*3a20*/  IMAD.U32 R6, RZ, RZ, UR6 ;  /* 0x00000006ff067e24 */ /* 0x004fc4000f8e00ff */
[----:B------:R-:W-:Y:S01]  /*3a30*/  IMAD.U32 R7, RZ, RZ, UR7 ;  /* 0x00000007ff077e24 */ /* 0x000fe2000f8e00ff */
[----:B---3--:R-:W-:Y:S01]  /*3a40*/  MOV R10, UR8 ;  /* 0x00000008000a7c02 */ /* 0x008fe20008000f00 */
[----:B------:R-:W-:-:S07]  /*3a50*/  IMAD.U32 R11, RZ, RZ, UR9 ;  /* 0x00000009ff0b7e24 */ /* 0x000fce000f8e00ff */
[----:B------:R-:W-:-:S07]  /*3a60*/  LEPC R20, `(.L_x_4704) ;  /* 0x000000001014794e */ /* 0x000fce0000000000 */
[----:B-1----:R-:W-:Y:S05]  /*3a70*/  CALL.ABS.NOINC R14 ;  /* 0x000000000e007343 */ /* 0x002fea0003c00000 */
.L_x_4704:
[----:B------:R-:W-:Y:S05]  /*3a80*/  BRA `(.L_x_4685) ;  /* 0x00000000000c7947 */ /* 0x000fea0003800000 */
.L_x_4703:
[----:B------:R1:W-:Y:S01]  /*3a90*/  STG.E.64 desc[UR36][R6.64], R44 ;  /* 0x0000002c06007986 */ /* 0x0003e2000c101b24 */
[----:B------:R-:W-:Y:S05]  /*3aa0*/  BRA `(.L_x_4685) ;  /* 0x0000000000047947 */ /* 0x000fea0003800000 */
.L_x_4702:
[----:B------:R0:W-:Y:S02]  /*3ab0*/  STG.E desc[UR36][R6.64], R2 ;  /* 0x0000000206007986 */ /* 0x0001e4000c101924 */
.L_x_4685:
[----:B------:R-:W-:-:S07]  /*3ac0*/  VIADD R27, R27, 0x80 ;  /* 0x000000801b1b7836 */ /* 0x000fce0000000000 */
.L_x_4677:
[----:B------:R-:W-:Y:S05]  /*3ad0*/  BSYNC.RECONVERGENT B6 ;  /* 0x0000000000067941 */ /* 0x000fea0003800200 */
.L_x_4676:
        /* <DEDUP_REMOVED lines=9> */
[----:B------:R-:W-:Y:S01]  /*3b70*/  MOV R4, RZ ;  /* 0x000000ff00047202 */ /* 0x000fe20000000f00 */
[----:B------:R-:W-:Y:S01]  /*3b80*/  IMAD.MOV.U32 R5, RZ, RZ, R27 ;  /* 0x000000ffff057224 */ /* 0x000fe200078e001b */
[----:B------:R-:W0:Y:S01]  /*3b90*/  LDCU UR6, c[0x0][0x38c] ;  /* 0x00007180ff0677ac */ /* 0x000e220008000800 */
[----:B------:R-:W0:Y:S01]  /*3ba0*/  LDCU UR7, c[0x0][0x4b8] ;  /* 0x00009700ff0777ac */ /* 0x000e220008000800 */
[----:B------:R-:W-:Y:S01]  /*3bb0*/  UISETP.NE.AND UP0, UPT, UR40, URZ, UPT ;  /* 0x000000ff2800728c */ /* 0x000fe2000bf05270 */
        /* <DEDUP_REMOVED lines=268> */
.L_x_4708:
[----:B------:R-:W-:Y:S01]  /*4c80*/  MOV R4, R0 ;  /* 0x0000000000047202 */ /* 0x000fe20000000f00 */
[----:B------:R-:W-:-:S07]  /*4c90*/  IMAD.MOV.U32 R5, RZ, RZ, RZ ;  /* 0x000000ffff057224 */ /* 0x000fce00078e00ff */
.L_x_4707:
        /* <DEDUP_REMOVED lines=16> */
.L_x_4712:
[----:B------:R3:W-:Y:S01]  /*4da0*/  STG.E.U8 desc[UR36][R6.64], R22 ;  /* 0x0000001606007986 */ /* 0x0007e2000c101124 */
[----:B------:R-:W-:Y:S05]  /*4db0*/  BRA `(.L_x_4714) ;  /* 0x00000008002c7947 */ /* 0x000fea0003800000 */
.L_x_4711:
        /* <DEDUP_REMOVED lines=8> */
.L_x_4716:
[----:B------:R1:W-:Y:S01]  /*4e40*/  STG.E desc[UR36][R6.64], R23 ;  /* 0x0000001706007986 */ /* 0x0003e2000c101924 */
[----:B------:R-:W-:Y:S05]  /*4e50*/  BRA `(.L_x_4714) ;  /* 0x0000000800047947 */ /* 0x000fea0003800000 */
.L_x_4715:
[----:B------:R2:W-:Y:S01]  /*4e60*/  STG.E.U16 desc[UR36][R6.64], R23 ;  /* 0x0000001706007986 */ /* 0x0005e2000c101524 */
[----:B------:R-:W-:Y:S05]  /*4e70*/  BRA `(.L_x_4714) ;  /* 0x0000000400fc7947 */ /* 0x000fea0003800000 */
.L_x_4710:
        /* <DEDUP_REMOVED lines=9> */
.L_x_4718:
[----:B------:R-:W0:Y:S02]  /*4f10*/  LDCU UR4, c[0x0][0x528] ;  /* 0x0000a500ff0477ac */ /* 0x000e240008000800 */
[----:B0-----:R-:W-:-:S05]  /*4f20*/  F2FP.F16.F32.PACK_AB R0, RZ, UR4 ;  /* 0x00000004ff007c3e */ /* 0x001fca00080000ff */
[----:B------:R0:W-:Y:S01]  /*4f30*/  STG.E.U16 desc[UR36][R6.64], R0 ;  /* 0x0000000006007986 */ /* 0x0001e2000c101524 */
[----:B------:R-:W-:Y:S05]  /*4f40*/  BRA `(.L_x_4714) ;  /* 0x0000000400c87947 */ /* 0x000fea0003800000 */
.L_x_4717:
        /* <DEDUP_REMOVED lines=9> */
.L_x_4720:
[----:B------:R-:W0:Y:S02]  /*4fe0*/  LDC.64 R4, c[0x0][0x528] ;  /* 0x00014a00ff047b82 */ /* 0x000e240000000a00 */
[----:B0-----:R-:W-:-:S05]  /*4ff0*/  F2FP.F16.F32.PACK_AB R5, R5, R4 ;  /* 0x000000040505723e */ /* 0x001fca00000000ff */
[----:B------:R0:W-:Y:S01]  /*5000*/  STG.E desc[UR36][R6.64], R5 ;  /* 0x0000000506007986 */ /* 0x0001e2000c101924 */
[----:B------:R-:W-:Y:S05]  /*5010*/  BRA `(.L_x_4714) ;  /* 0x0000000400947947 */ /* 0x000fea0003800000 */
.L_x_4719:
[----:B------:R5:W-:Y:S01]  /*5020*/  STG.E.64 desc[UR36][R6.64], R16 ;  /* 0x0000001006007986 */ /* 0x000be2000c101b24 */
[----:B------:R-:W-:Y:S05]  /*5030*/  BRA `(.L_x_4714) ;  /* 0x00000004008c7947 */ /* 0x000fea0003800000 */
.L_x_4709:
        /* <DEDUP_REMOVED lines=10> */
.L_x_4723:
[----:B------:R0:W-:Y:S01]  /*50e0*/  STG.E.128 desc[UR36][R6.64], R16 ;  /* 0x0000001006007986 */ /* 0x0001e2000c101d24 */
[----:B------:R-:W-:Y:S05]  /*50f0*/  BRA `(.L_x_4714) ;  /* 0x00000004005c7947 */ /* 0x000fea0003800000 */
.L_x_4722:
        /* <DEDUP_REMOVED lines=13> */
.L_x_4725:
[C---:B------:R-:W-:Y:S02]  /*51d0*/  ISETP.GE.U32.AND P0, PT, R25.reuse, 0x38800000, PT ;  /* 0x388000001900780c */ /* 0x040fe40003f06070 */
[----:B------:R-:W-:Y:S02]  /*51e0*/  ISETP.GT.U32.AND P1, PT, R25, 0x477fffff, PT ;  /* 0x477fffff1900780c */ /* 0x000fe40003f24070 */
[----:B------:R-:W-:-:S04]  /*51f0*/  SEL R0, R31, R38, !P0 ;  /* 0x000000261f007207 */ /* 0x000fc80004000000 */
[----:B------:R-:W-:-:S04]  /*5200*/  SEL R3, R33, R0, P1 ;  /* 0x0000000021037207 */ /* 0x000fc80000800000 */
[----:B------:R-:W-:-:S05]  /*5210*/  LOP3.LUT R3, R3, R26, RZ, 0xfc, !PT ;  /* 0x0000001a03037212 */ /* 0x000fca00078efcff */
[----:B------:R0:W-:Y:S01]  /*5220*/  STG.E.U8 desc[UR36][R6.64], R3 ;  /* 0x0000000306007986 */ /* 0x0001e2000c101124 */
[----:B------:R-:W-:Y:S05]  /*5230*/  BRA `(.L_x_4714) ;  /* 0x00000004000c7947 */ /* 0x000fea0003800000 */
.L_x_4724:
[----:B------:R-:W0:Y:S02]  /*5240*/  LDCU UR4, c[0x0][0x528] ;  /* 0x0000a500ff0477ac */ /* 0x000e240008000800 */
[----:B0-----:R-:W-:-:S05]  /*5250*/  F2FP.BF16.F32.PACK_AB R0, RZ, UR4 ;  /* 0x00000004ff007c3e */ /* 0x001fca00080010ff */
[----:B------:R0:W-:Y:S01]  /*5260*/  STG.E.U16 desc[UR36][R6.64], R0 ;  /* 0x0000000006007986 */ /* 0x0001e2000c101524 */
[----:B------:R-:W-:Y:S05]  /*5270*/  BRA `(.L_x_4714) ;  /* 0x0000000000fc7947 */ /* 0x000fea0003800000 */
.L_x_4721:
        /* <DEDUP_REMOVED lines=10> */
.L_x_4728:
        /* <DEDUP_REMOVED lines=10> */
.L_x_4729:
[----:B------:R0:W-:Y:S01]  /*53c0*/  STG.E.U8 desc[UR36][R6.64], R3 ;  /* 0x0000000306007986 */ /* 0x0001e2000c101124 */
[----:B------:R-:W-:Y:S05]  /*53d0*/  BRA `(.L_x_4714) ;  /* 0x0000000000a47947 */ /* 0x000fea0003800000 */
.L_x_4727:
        /* <DEDUP_REMOVED lines=10> */
.L_x_4730:
[----:B------:R0:W-:Y:S01]  /*5480*/  STG.E.U8 desc[UR36][R6.64], R3 ;  /* 0x0000000306007986 */ /* 0x0001e2000c101124 */
[----:B------:R-:W-:Y:S05]  /*5490*/  BRA `(.L_x_4714) ;  /* 0x0000000000747947 */ /* 0x000fea0003800000 */
.L_x_4726:
        /* <DEDUP_REMOVED lines=9> */
.L_x_4713:
[----:B------:R-:W-:Y:S01]  /*5530*/  MOV R14, 0x0 ;  /* 0x00000000000e7802 */ /* 0x000fe20000000f00 */
[----:B------:R-:W1:Y:S01]  /*5540*/  LDCU.64 UR4, c[0x4][0x190] ;  /* 0x01003200ff0477ac */ /* 0x000e620008000a00 */
[----:B------:R-:W-:Y:S02]  /*5550*/  HFMA2 R13, -RZ, RZ, 0, 0 ;  /* 0x00000000ff0d7431 */ /* 0x000fe400000001ff */
[----:B------:R-:W-:Y:S01]  /*5560*/  IMAD.MOV.U32 R8, RZ, RZ, 0x65 ;  /* 0x00000065ff087424 */ /* 0x000fe200078e00ff */
[----:B------:R-:W0:Y:S01]  /*5570*/  LDCU.64 UR6, c[0x4][0x198] ;  /* 0x01003300ff0677ac */ /* 0x000e220008000a00 */
[----:B------:R-:W2:Y:S01]  /*5580*/  LDC.64 R14, c[0x4][R14] ;  /* 0x010000000e0e7b82 */ /* 0x000ea20000000a00 */
[----:B------:R-:W-:Y:S01]  /*5590*/  IMAD.MOV.U32 R12, RZ, RZ, 0x1 ;  /* 0x00000001ff0c7424 */ /* 0x000fe200078e00ff */
[----:B------:R-:W3:Y:S01]  /*55a0*/  LDCU.64 UR8, c[0x4][0x48] ;  /* 0x01000900ff0877ac */ /* 0x000ee20008000a00 */
[----:B-1----:R-:W-:Y:S02]  /*55b0*/  IMAD.U32 R4, RZ, RZ, UR4 ;  /* 0x00000004ff047e24 */ /* 0x002fe4000f8e00ff */
[----:B------:R-:W-:Y:S01]  /*55c0*/  IMAD.U32 R5, RZ, RZ, UR5 ;  /* 0x00000005ff057e24 */ /* 0x000fe2000f8e00ff */
[----:B0-----:R-:W-:Y:S01]  /*55d0*/  MOV R6, UR6 ;  /* 0x0000000600067c02 */ /* 0x001fe20008000f00 */
[----:B------:R-:W-:-:S02]  /*55e0*/  IMAD.U32 R7, RZ, RZ, UR7 ;  /* 0x00000007ff077e24 */ /* 0x000fc4000f8e00ff */
[----:B---3--:R-:W-:Y:S01]  /*55f0*/  IMAD.U32 R10, RZ, RZ, UR8 ;  /* 0x00000008ff0a7e24 */ /* 0x008fe2000f8e00ff */
[----:B------:R-:W-:-:S07]  /*5600*/  MOV R11, UR9 ;  /* 0x00000009000b7c02 */ /* 0x000fce0008000f00 */
[----:B------:R-:W-:-:S07]  /*5610*/  LEPC R20, `(.L_x_4733) ;  /* 0x000000001014794e */ /* 0x000fce0000000000 */
[----:B--2---:R-:W-:Y:S05]  /*5620*/  CALL.ABS.NOINC R14 ;  /* 0x000000000e007343 */ /* 0x004fea0003c00000 */
.L_x_4733:
[----:B------:R-:W-:Y:S05]  /*5630*/  BRA `(.L_x_4714) ;  /* 0x00000000000c7947 */ /* 0x000fea0003800000 */
.L_x_4732:
[----:B------:R0:W-:Y:S01]  /*5640*/  STG.E.64 desc[UR36][R6.64], R44 ;  /* 0x0000002c06007986 */ /* 0x0001e2000c101b24 */
[----:B------:R-:W-:Y:S05]  /*5650*/  BRA `(.L_x_4714) ;  /* 0x0000000000047947 */ /* 0x000fea0003800000 */
.L_x_4731:
[----:B------:R0:W-:Y:S02]  /*5660*/  STG.E desc[UR36][R6.64], R2 ;  /* 0x0000000206007986 */ /* 0x0001e4000c101924 */
.L_x_4714:
[----:B------:R-:W-:-:S07]  /*5670*/  VIADD R27, R27, 0x80 ;  /* 0x000000801b1b7836 */ /* 0x000fce0000000000 */
.L_x_4706:
[----:B------:R-:W-:Y:S05]  /*5680*/  BSYNC.RECONVERGENT B6 ;  /* 0x0000000000067941 */ /* 0x000fea0003800200 */
.L_x_4705:
[----:B------:R-:W0:Y:S02]  /*5690*/  LDCU UR4, c[0x0][0x380] ;  /* 0x00007000ff0477ac */ /* 0x000e240008000800 */
[----:B0-----:R-:W-:-:S13]  /*56a0*/  ISETP.GE.AND P0, PT, R27, UR4, PT ;  /* 0x000000041b007c0c */ /* 0x001fda000bf06270 */
[----:B------:R-:W-:Y:S05]  /*56b0*/  @P0 EXIT ;  /* 0x000000000000094d */ /* 0x000fea0003800000 */
[----:B------:R-:W0:Y:S01]  /*56c0*/  LDCU UR4, c[0x0][0x388] ;  /* 0x00007100ff0477ac */ /* 0x000e220008000800 */
[----:B------:R-:W-:Y:S01]  /*56d0*/  CS2R R4, SRZ ;  /* 0x0000000000047805 */ /* 0x000fe2000001ff00 */
        /* <DEDUP_REMOVED lines=14> */
[----:B------:R-:W3:Y:S01]  /*57c0*/  LDCU.64 UR6, c[0x0][0x398] ;  /* 0x00007300ff0677ac */ /* 0x000ee20008000a00 */
[----:B------:R-:W-:Y:S01]  /*57d0*/  IMAD.MOV.U32 R4, RZ, RZ, RZ ;  /* 0x000000ffff047224 */ /* 0x000fe200078e00ff */
[----:B------:R-:W0:Y:S01]  /*57e0*/  LDCU UR4, c[0x0][0x3a0] ;  /* 0x00007400ff0477ac */ /* 0x000e220008000800 */
[----:B------:R-:W1:Y:S01]  /*57f0*/  LDCU UR5, c[0x0][0x4bc] ;  /* 0x00009780ff0577ac */ /* 0x000e620008000800 */
[----:B------:R-:W-:Y:S01]  /*5800*/  UISETP.NE.AND UP0, UPT, UR38, 0x2, UPT ;  /* 0x000000022600788c */ /* 0x000fe2000bf05270 */
[----:B---345:R-:W-:-:S05]  /*5810*/  IMAD.HI.U32 R6, R5, UR7, R4 ;  /* 0x0000000705067c27 */ /* 0x038fca000f8e0004 */
[----:B0-----:R-:W-:-:S04]  /*5820*/  SHF.R.U32.HI R7, RZ, UR4, R6 ;  /* 0x00000004ff077c19 */ /* 0x001fc80008011606 */
[----:B------:R-:W-:-:S05]  /*5830*/  IADD3 R3, PT, PT, -R7, RZ, RZ ;  /* 0x000000ff07037210 */ /* 0x000fca0007ffe1ff */
[----:B------:R-:W-:-:S04]  /*5840*/  IMAD R5, R3, UR6, R5 ;  /* 0x0000000603057c24 */ /* 0x000fc8000f8e0205 */
[----:B-1----:R-:W-:Y:S01]  /*5850*/  IMAD R0, R5, UR5, R0 ;  /* 0x0000000505007c24 */ /* 0x002fe2000f8e0200 */
        /* <DEDUP_REMOVED lines=252> */
.L_x_4735:
[----:B------:R-:W-:Y:S01]  /*6820*/  MOV R4, R0 ;  /* 0x0000000000047202 */ /* 0x000fe20000000f00 */
[----:B------:R-:W-:-:S07]  /*6830*/  IMAD.MOV.U32 R5, RZ, RZ, RZ ;  /* 0x000000ffff057224 */ /* 0x000fce00078e00ff */
.L_x_4734:
        /* <DEDUP_REMOVED lines=16> */
.L_x_4739:
[----:B------:R-:W-:Y:S01]  /*6940*/  STG.E.U8 desc[UR36][R4.64], R22 ;  /* 0x0000001604007986 */ /* 0x000fe2000c101124 */
[----:B------:R-:W-:Y:S05]  /*6950*/  EXIT ;  /* 0x000000000000794d */ /* 0x000fea0003800000 */
.L_x_4738:
        /* <DEDUP_REMOVED lines=8> */
.L_x_4742:
[----:B------:R-:W-:Y:S01]  /*69e0*/  STG.E desc[UR36][R4.64], R23 ;  /* 0x0000001704007986 */ /* 0x000fe2000c101924 */
[----:B------:R-:W-:Y:S05]  /*69f0*/  EXIT ;  /* 0x000000000000794d */ /* 0x000fea0003800000 */
.L_x_4741:
[----:B------:R-:W-:Y:S01]  /*6a00*/  STG.E.U16 desc[UR36][R4.64], R23 ;  /* 0x0000001704007986 */ /* 0x000fe2000c101524 */
[----:B------:R-:W-:Y:S05]  /*6a10*/  EXIT ;  /* 0x000000000000794d */ /* 0x000fea0003800000 */
.L_x_4737:
[----:B------:R-:W-:-:S13]  /*6a20*/  ISETP.GT.AND P0, PT, R0, 0x6, PT ;  /* 0x000000060000780c */ /* 0x000fda0003f04270 */
[----:B------:R-:W-:Y:S05]  /*6a30*/  @P0 BRA `(.L_x_4743) ;  /* 0x00000000002c0947 */ /* 0x000fea0003800000 */
[----:B------:R-:W-:-:S13]  /*6a40*/  ISETP.NE.AND P0, PT, R0, 0x5, PT ;  /* 0x000000050000780c */ /* 0x000fda0003f05270 */
[----:B------:R-:W-:Y:S05]  /*6a50*/  @!P0 BRA `(.L_x_4744) ;  /* 0x0000000000148947 */ /* 0x000fea0003800000 */
[----:B------:R-:W-:-:S13]  /*6a60*/  ISETP.NE.AND P0, PT, R0, 0x6, PT ;  /* 0x000000060000780c */ /* 0x000fda0003f05270 */
[----:B------:R-:W-:Y:S05]  /*6a70*/  @P0 BRA `(.L_x_4740) ;  /* 0x0000000400900947 */ /* 0x000fea0003800000 */
[----:B--2-45:R-:W0:Y:S02]  /*6a80*/  LDC R3, c[0x0][0x528] ;  /* 0x00014a00ff037b82 */ /* 0x034e240000000800 */
[----:B0-----:R-:W-:Y:S01]  /*6a90*/  STG.E desc[UR36][R4.64], R3 ;  /* 0x0000000304007986 */ /* 0x001fe2000c101924 */
[----:B------:R-:W-:Y:S05]  /*6aa0*/  EXIT ;  /* 0x000000000000794d */ /* 0x000fea0003800000 */
.L_x_4744:
[----:B------:R-:W0:Y:S02]  /*6ab0*/  LDCU UR4, c[0x0][0x528] ;  /* 0x0000a500ff0477ac */ /* 0x000e240008000800 */
[----:B0-----:R-:W-:-:S05]  /*6ac0*/  F2FP.F16.F32.PACK_AB R0, RZ, UR4 ;  /* 0x00000004ff007c3e */ /* 0x001fca00080000ff */
[----:B------:R-:W-:Y:S01]  /*6ad0*/  STG.E.U16 desc[UR36][R4.64], R0 ;  /* 0x0000000004007986 */ /* 0x000fe2000c101524 */
[----:B------:R-:W-:Y:S05]  /*6ae0*/  EXIT ;  /* 0x000000000000794d */ /* 0x000fea0003800000 */
.L_x_4743:
[----:B------:R-:W-:-:S13]  /*6af0*/  ISETP.NE.AND P0, PT, R0, 0x7, PT ;  /* 0x000000070000780c */ /* 0x000fda0003f05270 */
[----:B------:R-:W-:Y:S05]  /*6b00*/  @!P0 BRA `(.L_x_4745) ;  /* 0x00000000002c8947 */ /* 0x000fea0003800000 */
[----:B------:R-:W-:-:S13]  /*6b10*/  ISETP.NE.AND P0, PT, R0, 0x8, PT ;  /* 0x000000080000780c */ /* 0x000fda0003f05270 */
[----:B------:R-:W-:Y:S05]  /*6b20*/  @!P0 BRA `(.L_x_4746) ;  /* 0x0000000000148947 */ /* 0x000fea0003800000 */
[----:B------:R-:W-:-:S13]  /*6b30*/  ISETP.NE.AND P0, PT, R0, 0x9, PT ;  /* 0x000000090000780c */ /* 0x000fda0003f05270 */
[----:B------:R-:W-:Y:S05]  /*6b40*/  @P0 BRA `(.L_x_4740) ;  /* 0x00000004005c0947 */ /* 0x000fea0003800000 */
[----:B--2345:R-:W0:Y:S02]  /*6b50*/  LDC.64 R2, c[0x0][0x528] ;  /* 0x00014a00ff027b82 */ /* 0x03ce240000000a00 */
[----:B0-----:R-:W-:Y:S01]  /*6b60*/  STG.E.64 desc[UR36][R4.64], R2 ;  /* 0x0000000204007986 */ /* 0x001fe2000c101b24 */
[----:B------:R-:W-:Y:S05]  /*6b70*/  EXIT ;  /* 0x000000000000794d */ /* 0x000fea0003800000 */
.L_x_4746:
[----:B--2345:R-:W0:Y:S02]  /*6b80*/  LDC.64 R2, c[0x0][0x528] ;  /* 0x00014a00ff027b82 */ /* 0x03ce240000000a00 */
[----:B0-----:R-:W-:-:S05]  /*6b90*/  F2FP.F16.F32.PACK_AB R3, R3, R2 ;  /* 0x000000020303723e */ /* 0x001fca00000000ff */
[----:B------:R-:W-:Y:S01]  /*6ba0*/  STG.E desc[UR36][R4.64], R3 ;  /* 0x0000000304007986 */ /* 0x000fe2000c101924 */
[----:B------:R-:W-:Y:S05]  /*6bb0*/  EXIT ;  /* 0x000000000000794d */ /* 0x000fea0003800000 */
.L_x_4745:
[----:B------:R-:W-:Y:S01]  /*6bc0*/  STG.E.64 desc[UR36][R4.64], R16 ;  /* 0x0000001004007986 */ /* 0x000fe2000c101b24 */
[----:B------:R-:W-:Y:S05]  /*6bd0*/  EXIT ;  /* 0x000000000000794d */ /* 0x000fea0003800000 */
.L_x_4736:
        /* <DEDUP_REMOVED lines=10> */
.L_x_4749:
[----:B------:R-:W-:Y:S01]  /*6c80*/  STG.E.128 desc[UR36][R4.64], R16 ;  /* 0x0000001004007986 */ /* 0x000fe2000c101d24 */
[----:B------:R-:W-:Y:S05]  /*6c90*/  EXIT ;  /* 0x000000000000794d */ /* 0x000fea0003800000 */
.L_x_4748:
        /* <DEDUP_REMOVED lines=9> */
[----:B--2-45:R-:W-:-:S04]  /*6d30*/  SEL R3, R30, 0x7f, !P1 ;  /* 0x0000007f1e037807 */ /* 0x034fc80004800000 */
[----:B------:R-:W-:-:S05]  /*6d40*/  LOP3.LUT R3, R3, R26, RZ, 0xfc, !PT ;  /* 0x0000001a03037212 */ /* 0x000fca00078efcff */
[----:B------:R-:W-:Y:S01]  /*6d50*/  STG.E.U8 desc[UR36][R4.64], R3 ;  /* 0x0000000304007986 */ /* 0x000fe2000c101124 */
[----:B------:R-:W-:Y:S05]  /*6d60*/  EXIT ;  /* 0x000000000000794d */ /* 0x000fea0003800000 */
.L_x_4751:
[C---:B------:R-:W-:Y:S02]  /*6d70*/  ISETP.GT.U32.AND P1, PT, R25.reuse, 0x477fffff, PT ;  /* 0x477fffff1900780c */ /* 0x040fe40003f24070 */
[----:B------:R-:W-:-:S11]  /*6d80*/  ISETP.GE.U32.AND P0, PT, R25, 0x38800000, PT ;  /* 0x388000001900780c */ /* 0x000fd60003f06070 */
[----:B------:R-:W-:-:S04]  /*6d90*/  @!P1 SEL R33, R31, R38, !P0 ;  /* 0x000000261f219207 */ /* 0x000fc80004000000 */
[----:B------:R-:W-:-:S05]  /*6da0*/  LOP3.LUT R33, R33, R26, RZ, 0xfc, !PT ;  /* 0x0000001a21217212 */ /* 0x000fca00078efcff */
[----:B------:R-:W-:Y:S01]  /*6db0*/  STG.E.U8 desc[UR36][R4.64], R33 ;  /* 0x0000002104007986 */ /* 0x000fe2000c101124 */
[----:B------:R-:W-:Y:S05]  /*6dc0*/  EXIT ;  /* 0x000000000000794d */ /* 0x000fea0003800000 */
.L_x_4750:
[----:B------:R-:W0:Y:S02]  /*6dd0*/  LDCU UR4, c[0x0][0x528] ;  /* 0x0000a500ff0477ac */ /* 0x000e240008000800 */
[----:B0-----:R-:W-:-:S05]  /*6de0*/  F2FP.BF16.F32.PACK_AB R0, RZ, UR4 ;  /* 0x00000004ff007c3e */ /* 0x001fca00080010ff */
[----:B------:R-:W-:Y:S01]  /*6df0*/  STG.E.U16 desc[UR36][R4.64], R0 ;  /* 0x0000000004007986 */ /* 0x000fe2000c101524 */
[----:B------:R-:W-:Y:S05]  /*6e00*/  EXIT ;  /* 0x000000000000794d */ /* 0x000fea0003800000 */
.L_x_4747:
        /* <DEDUP_REMOVED lines=10> */
.L_x_4754:
[----:B------:R-:W-:Y:S01]  /*6eb0*/  ISETP.GT.U32.AND P0, PT, R25, 0x437fffff, PT ;  /* 0x437fffff1900780c */ /* 0x000fe20003f04070 */
[----:B---3--:R-:W-:-:S12]  /*6ec0*/  HFMA2 R2, -RZ, RZ, 0, 7.62939453125e-06 ;  /* 0x00000080ff027431 */ /* 0x008fd800000001ff */
        /* <DEDUP_REMOVED lines=8> */
.L_x_4755:
[----:B------:R-:W-:Y:S01]  /*6f50*/  STG.E.U8 desc[UR36][R4.64], R2 ;  /* 0x0000000204007986 */ /* 0x000fe2000c101124 */
[----:B------:R-:W-:Y:S05]  /*6f60*/  EXIT ;  /* 0x000000000000794d */ /* 0x000fea0003800000 */
.L_x_4753:
[----:B------:R-:W-:Y:S01]  /*6f70*/  ISETP.GT.U32.AND P0, PT, R25, 0x477fffff, PT ;  /* 0x477fffff1900780c */ /* 0x000fe20003f04070 */
[----:B---3--:R-:W-:-:S12]  /*6f80*/  IMAD.MOV.U32 R2, RZ, RZ, 0x80 ;  /* 0x00000080ff027424 */ /* 0x008fd800078e00ff */
        /* <DEDUP_REMOVED lines=8> */
.L_x_4756:
[----:B------:R-:W-:Y:S01]  /*7010*/  STG.E.U8 desc[UR36][R4.64], R2 ;  /* 0x0000000204007986 */ /* 0x000fe2000c101124 */
[----:B------:R-:W-:Y:S05]  /*7020*/  EXIT ;  /* 0x000000000000794d */ /* 0x000fea0003800000 */
.L_x_4752:
[----:B------:R-:W-:-:S13]  /*7030*/  ISETP.NE.AND P0, PT, R0, 0x1c, PT ;  /* 0x0000001c0000780c */ /* 0x000fda0003f05270 */
[----:B------:R-:W-:Y:S05]  /*7040*/  @!P0 BRA `(.L_x_4757) ;  /* 0x0000000000688947 */ /* 0x000fea0003800000 */
[----:B------:R-:W-:-:S13]  /*7050*/  ISETP.NE.AND P0, PT, R0, 0x1d, PT ;  /* 0x0000001d0000780c */ /* 0x000fda0003f05270 */
[----:B------:R-:W-:Y:S05]  /*7060*/  @!P0 BRA `(.L_x_4758) ;  /* 0x0000000000588947 */ /* 0x000fea0003800000 */
[----:B------:R-:W-:-:S13]  /*7070*/  ISETP.NE.AND P0, PT, R0, 0x2c, PT ;  /* 0x0000002c0000780c */ /* 0x000fda0003f05270 */
[----:B------:R-:W-:-:S04]  /*7080*/  @!P0 ISETP.NE.AND P1, PT, R41, 0xff, PT ;  /* 0x000000ff2900880c */ /* 0x000fc80003f25270 */
[----:B--2-45:R-:W-:-:S05]  /*7090*/  @!P0 SEL R3, R40, 0xffff, P1 ;  /* 0x0000ffff28038807 */ /* 0x034fca0000800000 */
[----:B------:R0:W-:Y:S01]  /*70a0*/  @!P0 STG.E.U8 desc[UR36][R4.64], R3 ;  /* 0x0000000304008986 */ /* 0x0001e2000c101124 */
[----:B------:R-:W-:Y:S05]  /*70b0*/  @!P0 EXIT ;  /* 0x000000000000894d */ /* 0x000fea0003800000 */
.L_x_4740:
[----:B------:R-:W-:Y:S01]  /*70c0*/  MOV R0, 0x0 ;  /* 0x0000000000007802 */ /* 0x000fe20000000f00 */
[----:B------:R-:W1:Y:S01]  /*70d0*/  LDCU.64 UR4, c[0x4][0x190] ;  /* 0x01003200ff0477ac */ /* 0x000e620008000a00 */
[----:B------:R-:W-:Y:S02]  /*70e0*/  HFMA2 R8, -RZ, RZ, 0, 6.020069122314453125e-06 ;  /* 0x00000065ff087431 */ /* 0x000fe400000001ff */
[----:B------:R-:W-:Y:S01]  /*70f0*/  IMAD.MOV.U32 R12, RZ, RZ, 0x1 ;  /* 0x00000001ff0c7424 */ /* 0x000fe200078e00ff */
[----:B0-2345:R0:W2:Y:S01]  /*7100*/  LDC.64 R2, c[0x4][R0] ;  /* 0x0100000000027b82 */ /* 0x03d0a20000000a00 */
        /* <DEDUP_REMOVED lines=11> */
.L_x_4759:
[----:B------:R-:W-:Y:S05]  /*71c0*/  EXIT ;  /* 0x000000000000794d */ /* 0x000fea0003800000 */
.L_x_4758:
[----:B------:R-:W-:Y:S01]  /*71d0*/  STG.E.64 desc[UR36][R4.64], R44 ;  /* 0x0000002c04007986 */ /* 0x000fe2000c101b24 */
[----:B------:R-:W-:Y:S05]  /*71e0*/  EXIT ;  /* 0x000000000000794d */ /* 0x000fea0003800000 */
.L_x_4757:
[----:B------:R-:W-:Y:S01]  /*71f0*/  STG.E desc[UR36][R4.64], R2 ;  /* 0x0000000204007986 */ /* 0x000fe2000c101924 */
[----:B------:R-:W-:Y:S05]  /*7200*/  EXIT ;  /* 0x000000000000794d */ /* 0x000fea0003800000 */
.L_x_4760:
        /* <DEDUP_REMOVED lines=15> */
.L_x_7351:


//--------------------- .text._ZN2at6native27unrolled_elementwise_kernelINS0_11FillFunctorIN3c107complexIfEEEESt5arrayIPcLm1EELi4E23TrivialOffsetCalculatorILi0EjESA_ILi1EjENS0_6memory12LoadWithCastILi0EEENSD_13StoreWithCastILi1EEEEEviT_T0_T2_T3_T4_T5_ --------------------------
	.section	.text._ZN2at6native27unrolled_elementwise_kernelINS0_11FillFunctorIN3c107complexIfEEEESt5arrayIPcLm1EELi4E23TrivialOffsetCalculatorILi0EjESA_ILi1EjENS0_6memory12LoadWithCastILi0EEENSD_13StoreWithCastILi1EEEEEviT_T0_T2_T3_T4_T5_,"ax",@progbits
	.align	128
        .global         _ZN2at6native27unrolled_elementwise_kernelINS0_11FillFunctorIN3c107complexIfEEEESt5arrayIPcLm1EELi4E23TrivialOffsetCalculatorILi0EjESA_ILi1EjENS0_6memory12LoadWithCastILi0EEENSD_13StoreWithCastILi1EEEEEviT_T0_T2_T3_T4_T5_
        .type           _ZN2at6native27unrolled_elementwise_kernelINS0_11FillFunctorIN3c107complexIfEEEESt5arrayIPcLm1EELi4E23TrivialOffsetCalculatorILi0EjESA_ILi1EjENS0_6memory12LoadWithCastILi0EEENSD_13StoreWithCastILi1EEEEEviT_T0_T2_T3_T4_T5_,@function
        .size           _ZN2at6native27unrolled_elementwise_kernelINS0_11FillFunctorIN3c107complexIfEEEESt5arrayIPcLm1EELi4E23TrivialOffsetCalculatorILi0EjESA_ILi1EjENS0_6memory12LoadWithCastILi0EEENSD_13StoreWithCastILi1EEEEEviT_T0_T2_T3_T4_T5_,(.L_x_7352 - _ZN2at6native27unrolled_elementwise_kernelINS0_11FillFunctorIN3c107complexIfEEEESt5arrayIPcLm1EELi4E23TrivialOffsetCalculatorILi0EjESA_ILi1EjENS0_6memory12LoadWithCastILi0EEENSD_13StoreWithCastILi1EEEEEviT_T0_T2_T3_T4_T5_)
        .other          _ZN2at6native27unrolled_elementwise_kernelINS0_11FillFunctorIN3c107complexIfEEEESt5arrayIPcLm1EELi4E23TrivialOffsetCalculatorILi0EjESA_ILi1EjENS0_6memory12LoadWithCastILi0EEENSD_13StoreWithCastILi1EEEEEviT_T0_T2_T3_T4_T5_,@"STO_CUDA_ENTRY STV_DEFAULT"
_ZN2at6native27unrolled_elementwise_kernelINS0_11FillFunctorIN3c107complexIfEEEESt5arrayIPcLm1EELi4E23TrivialOffsetCalculatorILi0EjESA_ILi1EjENS0_6memory12LoadWithCastILi0EEENSD_13StoreWithCastILi1EEEEEviT_T0_T2_T3_T4_T5_:
.text._ZN2at6native27unrolled_elementwise_kernelINS0_11FillFunctorIN3c107complexIfEEEESt5arrayIPcLm1EELi4E23TrivialOffsetCalculatorILi0EjESA_ILi1EjENS0_6memory12LoadWithCastILi0EEENSD_13StoreWithCastILi1EEEEEviT_T0_T2_T3_T4_T5_:
[----:B------:R-:W0:Y:S01]  /*0000*/  LDC R1, c[0x0][0x37c] ;  /* 0x0000df00ff017b82 */ /* 0x000e220000000800 */
[----:B------:R-:W1:Y:S07]  /*0010*/  S2R R2, SR_CTAID.X ;  /* 0x0000000000027919 */ /* 0x000e6e0000002500 */
[----:B------:R-:W1:Y:S01]  /*0020*/  LDC R3, c[0x0][0x380] ;  /* 0x0000e000ff037b82 */ /* 0x000e620000000800 */
[----:B------:R-:W2:Y:S01]  /*0030*/  LDCU.64 UR36, c[0x0][0x358] ;  /* 0x00006b00ff2477ac */ /* 0x000ea20008000a00 */
[----:B------:R-:W-:Y:S01]  /*0040*/  BSSY.RECONVERGENT B6, `(.L_x_4761) ;  /* 0x0000110000067945 */ /* 0x000fe20003800200 */
[----:B------:R-:W3:Y:S01]  /*0050*/  S2R R17, SR_TID.X ;  /* 0x0000000000117919 */ /* 0x000ee20000002100 */
[----:B------:R-:W4:Y:S04]  /*0060*/  LDCU.U8 UR38, c[0x0][0x3a4] ;  /* 0x00007480ff2677ac */ /* 0x000f280008000000 */
[----:B------:R-:W5:Y:S01]  /*0070*/  LDC.64 R22, c[0x0][0x388] ;  /* 0x0000e200ff167b82 */ /* 0x000f620000000a00 */
[----:B-1----:R-:W-:-:S02]  /*0080*/  IMAD R16, R2, -0x200, R3 ;  /* 0xfffffe0002107824 */ /* 0x002fc400078e0203 */
[----:B---3--:R-:W-:-:S03]  /*0090*/  VIADD R3, R17, 0x100 ;  /* 0x0000010011037836 */ /* 0x008fc60000000000 */
[CC--:B------:R-:W-:Y:S01]  /*00a0*/  ISETP.GE.AND P4, PT, R17.reuse, R16.reuse, PT ;  /* 0x000000101100720c */ /* 0x0c0fe20003f86270 */
[C---:B------:R-:W-:Y:S01]  /*00b0*/  VIADD R27, R17.reuse, 0x80 ;  /* 0x00000080111b7836 */ /* 0x040fe20000000000 */
[-C--:B------:R-:W-:Y:S02]  /*00c0*/  ISETP.GE.AND P0, PT, R17, R16.reuse, PT ;  /* 0x000000101100720c */ /* 0x080fe40003f06270 */
[-C--:B------:R-:W-:Y:S01]  /*00d0*/  ISETP.GE.AND P2, PT, R3, R16.reuse, PT ;  /* 0x000000100300720c */ /* 0x080fe20003f46270 */
[----:B------:R-:W-:Y:S01]  /*00e0*/  VIADD R3, R17, 0x180 ;  /* 0x0000018011037836 */ /* 0x000fe20000000000 */
[-C--:B------:R-:W-:Y:S02]  /*00f0*/  ISETP.GE.AND P1, PT, R27, R16.reuse, PT ;  /* 0x000000101b00720c */ /* 0x080fe40003f26270 */
[----:B-----5:R-:W-:Y:S02]  /*0100*/  FSEL R7, R23, RZ, !P0 ;  /* 0x000000ff17077208 */ /* 0x020fe40004000000 */
[----:B------:R-:W-:-:S02]  /*0110*/  ISETP.GE.AND P3, PT, R3, R16, PT ;  /* 0x000000100300720c */ /* 0x000fc40003f66270 */
[C---:B------:R-:W-:Y:S02]  /*0120*/  FSEL R25, R23.reuse, RZ, !P1 ;  /* 0x000000ff17197208 */ /* 0x040fe40004800000 */
[C---:B------:R-:W-:Y:S02]  /*0130*/  FSEL R19, R23.reuse, RZ, !P2 ;  /* 0x000000ff17137208 */ /* 0x040fe40005000000 */
[C---:B------:R-:W-:Y:S02]  /*0140*/  FSEL R6, R22.reuse, RZ, !P0 ;  /* 0x000000ff16067208 */ /* 0x040fe40004000000 */
[C---:B------:R-:W-:Y:S02]  /*0150*/  FSEL R24, R22.reuse, RZ, !P1 ;  /* 0x000000ff16187208 */ /* 0x040fe40004800000 */
[----:B------:R-:W-:Y:S02]  /*0160*/  FSEL R18, R22, RZ, !P2 ;  /* 0x000000ff16127208 */ /* 0x000fe40005000000 */
[----:B------:R-:W-:-:S02]  /*0170*/  FSEL R23, R23, RZ, !P3 ;  /* 0x000000ff17177208 */ /* 0x000fc40005800000 */
[----:B------:R-:W-:Y:S01]  /*0180*/  FSEL R22, R22, RZ, !P3 ;  /* 0x000000ff16167208 */ /* 0x000fe20005800000 */
[----:B0-2-4-:R-:W-:Y:S06]  /*0190*/  @P4 BRA `(.L_x_4762) ;  /* 0x0000000c00e84947 */ /* 0x015fec0003800000 */
[----:B------:R-:W0:Y:S01]  /*01a0*/  LDC.64 R8, c[0x0][0x390] ;  /* 0x0000e400ff087b82 */ /* 0x000e220000000a00 */
        /* <DEDUP_REMOVED lines=16> */
[----:B------:R-:W0:Y:S01]  /*02b0*/  F2I.FTZ.TRUNC.NTZ R3, R6 ;  /* 0x0000000600037305 */ /* 0x000e22000021f100 */
[----:B------:R-:W-:Y:S01]  /*02c0*/  IMAD.MOV.U32 R17, RZ, RZ, R27 ;  /* 0x000000ffff117224 */ /* 0x000fe200078e001b */
[----:B0-----:R4:W-:Y:S01]  /*02d0*/  STG.E.U8 desc[UR36][R8.64], R3 ;  /* 0x0000000308007986 */ /* 0x0019e2000c101124 */
[----:B------:R-:W-:Y:S05]  /*02e0*/  BRA `(.L_x_4762) ;  /* 0x0000000c00947947 */ /* 0x000fea0003800000 */
.L_x_4766:
[----:B------:R-:W0:Y:S01]  /*02f0*/  F2I.S64.TRUNC R6, R6 ;  /* 0x0000000600067311 */ /* 0x000e22000020d900 */
[----:B------:R-:W-:Y:S02]  /*0300*/  IMAD.MOV.U32 R17, RZ, RZ, R27 ;  /* 0x000000ffff117224 */ /* 0x000fe400078e001b */
[----:B0-----:R-:W-:-:S05]  /*0310*/  IMAD.MOV.U32 R3, RZ, RZ, R6 ;  /* 0x000000ffff037224 */ /* 0x001fca00078e0006 */
[----:B------:R3:W-:Y:S01]  /*0320*/  STG.E.U8 desc[UR36][R8.64], R3 ;  /* 0x0000000308007986 */ /* 0x0007e2000c101124 */
[----:B------:R-:W-:Y:S05]  /*0330*/  BRA `(.L_x_4762) ;  /* 0x0000000c00807947 */ /* 0x000fea0003800000 */
.L_x_4765:
[----:B------:R-:W-:-:S09]  /*0340*/  UISETP.NE.AND UP0, UPT, UR4, 0x2, UPT ;  /* 0x000000020400788c */ /* 0x000fd2000bf05270 */
[----:B------:R-:W-:Y:S05]  /*0350*/  BRA.U !UP0, `(.L_x_4768) ;  /* 0x0000000108307547 */ /* 0x000fea000b800000 */
[----:B------:R-:W-:-:S09]  /*0360*/  UISETP.NE.AND UP0, UPT, UR4, 0x3, UPT ;  /* 0x000000030400788c */ /* 0x000fd2000bf05270 */
[----:B------:R-:W-:Y:S05]  /*0370*/  BRA.U !UP0, `(.L_x_4769) ;  /* 0x0000000108187547 */ /* 0x000fea000b800000 */
[----:B------:R-:W-:-:S09]  /*0380*/  UISETP.NE.AND UP0, UPT, UR4, 0x4, UPT ;  /* 0x000000040400788c */ /* 0x000fd2000bf05270 */
[----:B------:R-:W-:Y:S05]  /*0390*/  BRA.U UP0, `(.L_x_4767) ;  /* 0x0000000900c47547 */ /* 0x000fea000b800000 */
[----:B------:R-:W0:Y:S01]  /*03a0*/  F2I.S64.TRUNC R6, R6 ;  /* 0x0000000600067311 */ /* 0x000e22000020d900 */
[----:B------:R-:W-:Y:S01]  /*03b0*/  IMAD.MOV.U32 R17, RZ, RZ, R27 ;  /* 0x000000ffff117224 */ /* 0x000fe200078e001b */
[----:B0-----:R0:W-:Y:S01]  /*03c0*/  STG.E.64 desc[UR36][R8.64], R6 ;  /* 0x0000000608007986 */ /* 0x0011e2000c101b24 */
[----:B------:R-:W-:Y:S05]  /*03d0*/  BRA `(.L_x_4762) ;  /* 0x0000000c00587947 */ /* 0x000fea0003800000 */
.L_x_4769:
[----:B------:R-:W0:Y:S01]  /*03e0*/  F2I.FTZ.TRUNC.NTZ R3, R6 ;  /* 0x0000000600037305 */ /* 0x000e22000021f100 */
[----:B------:R-:W-:Y:S01]  /*03f0*/  IMAD.MOV.U32 R17, RZ, RZ, R27 ;  /* 0x000000ffff117224 */ /* 0x000fe200078e001b */
[----:B0-----:R1:W-:Y:S01]  /*0400*/  STG.E desc[UR36][R8.64], R3 ;  /* 0x0000000308007986 */ /* 0x0013e2000c101924 */
[----:B------:R-:W-:Y:S05]  /*0410*/  BRA `(.L_x_4762) ;  /* 0x0000000c00487947 */ /* 0x000fea0003800000 */
.L_x_4768:
[----:B------:R-:W0:Y:S01]  /*0420*/  F2I.FTZ.TRUNC.NTZ R3, R6 ;  /* 0x0000000600037305 */ /* 0x000e22000021f100 */
[----:B------:R-:W-:Y:S01]  /*0430*/  IMAD.MOV.U32 R17, RZ, RZ, R27 ;  /* 0x000000ffff117224 */ /* 0x000fe200078e001b */
[----:B0-----:R2:W-:Y:S01]  /*0440*/  STG.E.U16 desc[UR36][R8.64], R3 ;  /* 0x0000000308007986 */ /* 0x0015e2000c101524 */
[----:B------:R-:W-:Y:S05]  /*0450*/  BRA `(.L_x_4762) ;  /* 0x0000000c00387947 */ /* 0x000fea0003800000 */
.L_x_4764:
[----:B------:R-:W-:-:S09]  /*0460*/  UISETP.GT.AND UP0, UPT, UR4, 0x6, UPT ;  /* 0x000000060400788c */ /* 0x000fd2000bf04270 */
[----:B------:R-:W-:Y:S05]  /*0470*/  BRA.U UP0, `(.L_x_4770) ;  /* 0x00000001002c7547 */ /* 0x000fea000b800000 */
[----:B------:R-:W-:-:S09]  /*0480*/  UISETP.NE.AND UP0, UPT, UR4, 0x5, UPT ;  /* 0x000000050400788c */ /* 0x000fd2000bf05270 */
[----:B------:R-:W-:Y:S05]  /*0490*/  BRA.U !UP0, `(.L_x_4771) ;  /* 0x0000000108147547 */ /* 0x000fea000b800000 */
[----:B------:R-:W-:-:S09]  /*04a0*/  UISETP.NE.AND UP0, UPT, UR4, 0x6, UPT ;  /* 0x000000060400788c */ /* 0x000fd2000bf05270 */
[----:B------:R-:W-:Y:S05]  /*04b0*/  BRA.U UP0, `(.L_x_4767) ;  /* 0x00000009007c7547 */ /* 0x000fea000b800000 */
[----:B------:R0:W-:Y:S01]  /*04c0*/  STG.E desc[UR36][R8.64], R6 ;  /* 0x0000000608007986 */ /* 0x0001e2000c101924 */
[----:B------:R-:W-:Y:S01]  /*04d0*/  IMAD.MOV.U32 R17, RZ, RZ, R27 ;  /* 0x000000ffff117224 */ /* 0x000fe200078e001b */
[----:B------:R-:W-:Y:S06]  /*04e0*/  BRA `(.L_x_4762) ;  /* 0x0000000c00147947 */ /* 0x000fec0003800000 */
.L_x_4771:
[----:B------:R-:W-:Y:S01]  /*04f0*/  F2FP.F16.F32.PACK_AB R6, RZ, R6 ;  /* 0x00000006ff06723e */ /* 0x000fe200000000ff */
[----:B------:R-:W-:-:S04]  /*0500*/  IMAD.MOV.U32 R17, RZ, RZ, R27 ;  /* 0x000000ffff117224 */ /* 0x000fc800078e001b */
[----:B------:R0:W-:Y:S01]  /*0510*/  STG.E.U16 desc[UR36][R8.64], R6 ;  /* 0x0000000608007986 */ /* 0x0001e2000c101524 */
[----:B------:R-:W-:Y:S05]  /*0520*/  BRA `(.L_x_4762) ;  /* 0x0000000c00047947 */ /* 0x000fea0003800000 */
.L_x_4770:
[----:B------:R-:W-:-:S09]  /*0530*/  UISETP.NE.AND UP0, UPT, UR4, 0x7, UPT ;  /* 0x000000070400788c */ /* 0x000fd2000bf05270 */
[----:B------:R-:W-:Y:S05]  /*0540*/  BRA.U !UP0, `(.L_x_4772) ;  /* 0x00000001082c7547 */ /* 0x000fea000b800000 */
[----:B------:R-:W-:-:S09]  /*0550*/  UISETP.NE.AND UP0, UPT, UR4, 0x8, UPT ;  /* 0x000000080400788c */ /* 0x000fd2000bf05270 */
[----:B------:R-:W-:Y:S05]  /*0560*/  BRA.U !UP0, `(.L_x_4773) ;  /* 0x0000000108147547 */ /* 0x000fea000b800000 */
[----:B------:R-:W-:-:S09]  /*0570*/  UISETP.NE.AND UP0, UPT, UR4, 0x9, UPT ;  /* 0x000000090400788c */ /* 0x000fd2000bf05270 */
[----:B------:R-:W-:Y:S05]  /*0580*/  BRA.U UP0, `(.L_x_4767) ;  /* 0x0000000900487547 */ /* 0x000fea000b800000 */
[----:B------:R0:W-:Y:S01]  /*0590*/  STG.E.64 desc[UR36][R8.64], R6 ;  /* 0x0000000608007986 */ /* 0x0001e2000c101b24 */
[----:B------:R-:W-:Y:S01]  /*05a0*/  IMAD.MOV.U32 R17, RZ, RZ, R27 ;  /* 0x000000ffff117224 */ /* 0x000fe200078e001b */
[----:B------:R-:W-:Y:S06]  /*05b0*/  BRA `(.L_x_4762) ;  /* 0x0000000800e07947 */ /* 0x000fec0003800000 */
.L_x_4773:
[----:B------:R-:W-:Y:S01]  /*05c0*/  F2FP.F16.F32.PACK_AB R7, R7, R6 ;  /* 0x000000060707723e */ /* 0x000fe200000000ff */
[----:B------:R-:W-:-:S04]  /*05d0*/  IMAD.MOV.U32 R17, RZ, RZ, R27 ;  /* 0x000000ffff117224 */ /* 0x000fc800078e001b */
[----:B------:R0:W-:Y:S01]  /*05e0*/  STG.E desc[UR36][R8.64], R7 ;  /* 0x0000000708007986 */ /* 0x0001e2000c101924 */
[----:B------:R-:W-:Y:S05]  /*05f0*/  BRA `(.L_x_4762) ;  /* 0x0000000800d07947 */ /* 0x000fea0003800000 */
.L_x_4772:
[----:B------:R-:W-:Y:S01]  /*0600*/  FMUL.FTZ R4, R6, 1 ;  /* 0x3f80000006047820 */ /* 0x000fe20000410000 */
[----:B------:R-:W-:-:S05]  /*0610*/  IMAD.MOV.U32 R17, RZ, RZ, R27 ;  /* 0x000000ffff117224 */ /* 0x000fca00078e001b */
[----:B------:R-:W0:Y:S02]  /*0620*/  F2F.F64.F32 R4, R4 ;  /* 0x0000000400047310 */ /* 0x000e240000201800 */
[----:B0-----:R5:W-:Y:S01]  /*0630*/  STG.E.64 desc[UR36][R8.64], R4 ;  /* 0x0000000408007986 */ /* 0x001be2000c101b24 */
[----:B------:R-:W-:Y:S05]  /*0640*/  BRA `(.L_x_4762) ;  /* 0x0000000800bc7947 */ /* 0x000fea0003800000 */
.L_x_4763:
        /* <DEDUP_REMOVED lines=8> */
[----:B------:R-:W-:Y:S01]  /*06d0*/  FSETP.NEU.FTZ.AND P0, PT, R6, RZ, PT ;  /* 0x000000ff0600720b */ /* 0x000fe20003f1d000 */
[----:B------:R-:W-:Y:S01]  /*06e0*/  IMAD.MOV.U32 R17, RZ, RZ, R27 ;  /* 0x000000ffff117224 */ /* 0x000fe200078e001b */
[----:B------:R-:W-:-:S04]  /*06f0*/  FSETP.NEU.FTZ.AND P1, PT, R7, RZ, PT ;  /* 0x000000ff0700720b */ /* 0x000fc80003f3d000 */
[----:B------:R-:W-:-:S04]  /*0700*/  PLOP3.LUT P0, PT, P0, P1, PT, 0xf8, 0x8f ;  /* 0x00000000008f781c */ /* 0x000fc80000703f70 */
[----:B------:R-:W-:-:S05]  /*0710*/  SEL R3, RZ, 0x1, !P0 ;  /* 0x00000001ff037807 */ /* 0x000fca0004000000 */
[----:B------:R0:W-:Y:S01]  /*0720*/  STG.E.U8 desc[UR36][R8.64], R3 ;  /* 0x0000000308007986 */ /* 0x0001e2000c101124 */
[----:B------:R-:W-:Y:S05]  /*0730*/  BRA `(.L_x_4762) ;  /* 0x0000000800807947 */ /* 0x000fea0003800000 */
.L_x_4776:
[----:B------:R-:W-:Y:S01]  /*0740*/  FMUL.FTZ R4, R6, 1 ;  /* 0x3f80000006047820 */ /* 0x000fe20000410000 */
[----:B------:R-:W-:Y:S01]  /*0750*/  FMUL.FTZ R7, R7, 1 ;  /* 0x3f80000007077820 */ /* 0x000fe20000410000 */
[----:B------:R-:W-:-:S04]  /*0760*/  IMAD.MOV.U32 R17, RZ, RZ, R27 ;  /* 0x000000ffff117224 */ /* 0x000fc800078e001b */
[----:B------:R-:W-:Y:S08]  /*0770*/  F2F.F64.F32 R4, R4 ;  /* 0x0000000400047310 */ /* 0x000ff00000201800 */
[----:B------:R-:W0:Y:S02]  /*0780*/  F2F.F64.F32 R6, R7 ;  /* 0x0000000700067310 */ /* 0x000e240000201800 */
[----:B0-----:R0:W-:Y:S01]  /*0790*/  STG.E.128 desc[UR36][R8.64], R4 ;  /* 0x0000000408007986 */ /* 0x0011e2000c101d24 */
[----:B------:R-:W-:Y:S05]  /*07a0*/  BRA `(.L_x_4762) ;  /* 0x0000000800647947 */ /* 0x000fea0003800000 */
.L_x_4775:
[----:B------:R-:W-:-:S09]  /*07b0*/  UISETP.NE.AND UP0, UPT, UR4, 0xf, UPT ;  /* 0x0000000f0400788c */ /* 0x000fd2000bf05270 */
[----:B------:R-:W-:Y:S05]  /*07c0*/  BRA.U !UP0, `(.L_x_4777) ;  /* 0x0000000108a07547 */ /* 0x000fea000b800000 */
[----:B------:R-:W-:-:S09]  /*07d0*/  UISETP.NE.AND UP0, UPT, UR4, 0x17, UPT ;  /* 0x000000170400788c */ /* 0x000fd2000bf05270 */
[----:B------:R-:W-:Y:S05]  /*07e0*/  BRA.U !UP0, `(.L_x_4778) ;  /* 0x00000001084c7547 */ /* 0x000fea000b800000 */
[----:B------:R-:W-:-:S09]  /*07f0*/  UISETP.NE.AND UP0, UPT, UR4, 0x18, UPT ;  /* 0x000000180400788c */ /* 0x000fd2000bf05270 */
[----:B------:R-:W-:Y:S05]  /*0800*/  BRA.U UP0, `(.L_x_4767) ;  /* 0x0000000500a87547 */ /* 0x000fea000b800000 */
[----:B------:R-:W-:Y:S01]  /*0810*/  LOP3.LUT R0, R6, 0x7fffffff, RZ, 0xc0, !PT ;  /* 0x7fffffff06007812 */ /* 0x000fe200078ec0ff */
[----:B------:R-:W-:Y:S01]  /*0820*/  BSSY.RECONVERGENT B0, `(.L_x_4779) ;  /* 0x000000b000007945 */ /* 0x000fe20003800200 */
[----:B------:R-:W-:Y:S01]  /*0830*/  SHF.R.U32.HI R4, RZ, 0x18, R6 ;  /* 0x00000018ff047819 */ /* 0x000fe20000011606 */
[----:B------:R-:W-:Y:S01]  /*0840*/  IMAD.MOV.U32 R3, RZ, RZ, 0x7f ;  /* 0x0000007fff037424 */ /* 0x000fe200078e00ff */
        /* <DEDUP_REMOVED lines=8> */
.L_x_4780:
[----:B------:R-:W-:Y:S05]  /*08d0*/  BSYNC.RECONVERGENT B0 ;  /* 0x0000000000007941 */ /* 0x000fea0003800200 */
.L_x_4779:
[----:B------:R-:W-:Y:S01]  /*08e0*/  LOP3.LUT R3, R3, 0x80, R4, 0xf8, !PT ;  /* 0x0000008003037812 */ /* 0x000fe200078ef804 */
[----:B------:R-:W-:-:S04]  /*08f0*/  IMAD.MOV.U32 R17, RZ, RZ, R27 ;  /* 0x000000ffff117224 */ /* 0x000fc800078e001b */
[----:B------:R0:W-:Y:S01]  /*0900*/  STG.E.U8 desc[UR36][R8.64], R3 ;  /* 0x0000000308007986 */ /* 0x0001e2000c101124 */
[----:B------:R-:W-:Y:S05]  /*0910*/  BRA `(.L_x_4762) ;  /* 0x0000000800087947 */ /* 0x000fea0003800000 */
.L_x_4778:
[----:B------:R-:W-:Y:S01]  /*0920*/  LOP3.LUT R4, R6, 0x7fffffff, RZ, 0xc0, !PT ;  /* 0x7fffffff06047812 */ /* 0x000fe200078ec0ff */
[----:B------:R-:W-:Y:S01]  /*0930*/  BSSY.RECONVERGENT B0, `(.L_x_4781) ;  /* 0x000000d000007945 */ /* 0x000fe20003800200 */
        /* <DEDUP_REMOVED lines=12> */
.L_x_4782:
[----:B------:R-:W-:Y:S05]  /*0a00*/  BSYNC.RECONVERGENT B0 ;  /* 0x0000000000007941 */ /* 0x000fea0003800200 */
.L_x_4781:
[----:B------:R-:W-:Y:S01]  /*0a10*/  LOP3.LUT R3, R0, 0x80, R5, 0xf8, !PT ;  /* 0x0000008000037812 */ /* 0x000fe200078ef805 */
[----:B------:R-:W-:-:S04]  /*0a20*/  IMAD.MOV.U32 R17, RZ, RZ, R27 ;  /* 0x000000ffff117224 */ /* 0x000fc800078e001b */
[----:B------:R0:W-:Y:S01]  /*0a30*/  STG.E.U8 desc[UR36][R8.64], R3 ;  /* 0x0000000308007986 */ /* 0x0001e2000c101124 */
[----:B------:R-:W-:Y:S05]  /*0a40*/  BRA `(.L_x_4762) ;  /* 0x0000000400bc7947 */ /* 0x000fea0003800000 */
.L_x_4777:
[----:B------:R-:W-:Y:S01]  /*0a50*/  F2FP.BF16.F32.PACK_AB R6, RZ, R6 ;  /* 0x00000006ff06723e */ /* 0x000fe200000010ff */
[----:B------:R-:W-:-:S04]  /*0a60*/  IMAD.MOV.U32 R17, RZ, RZ, R27 ;  /* 0x000000ffff117224 */ /* 0x000fc800078e001b */
[----:B------:R0:W-:Y:S01]  /*0a70*/  STG.E.U16 desc[UR36][R8.64], R6 ;  /* 0x0000000608007986 */ /* 0x0001e2000c101524 */
[----:B------:R-:W-:Y:S05]  /*0a80*/  BRA `(.L_x_4762) ;  /* 0x0000000400ac7947 */ /* 0x000fea0003800000 */
.L_x_4774:
        /* <DEDUP_REMOVED lines=8> */
[----:B------:R-:W0:Y:S01]  /*0b10*/  F2I.FTZ.U32.TRUNC.NTZ R3, R6 ;  /* 0x0000000600037305 */ /* 0x000e22000021f000 */
[----:B------:R-:W-:Y:S01]  /*0b20*/  IMAD.MOV.U32 R17, RZ, RZ, R27 ;  /* 0x000000ffff117224 */ /* 0x000fe200078e001b */
[----:B0-----:R0:W-:Y:S01]  /*0b30*/  STG.E.U16 desc[UR36][R8.64], R3 ;  /* 0x0000000308007986 */ /* 0x0011e2000c101524 */
[----:B------:R-:W-:Y:S05]  /*0b40*/  BRA `(.L_x_4762) ;  /* 0x00000004007c7947 */ /* 0x000fea0003800000 */
.L_x_4785:
[----:B------:R-:W-:Y:S01]  /*0b50*/  LOP3.LUT R0, R6, 0x7fffffff, RZ, 0xc0, !PT ;  /* 0x7fffffff06007812 */ /* 0x000fe200078ec0ff */
[----:B------:R-:W-:Y:S01]  /*0b60*/  BSSY.RECONVERGENT B0, `(.L_x_4786) ;  /* 0x0000013000007945 */ /* 0x000fe20003800200 */
[----:B------:R-:W-:Y:S02]  /*0b70*/  IMAD.MOV.U32 R4, RZ, RZ, 0x80 ;  /* 0x00000080ff047424 */ /* 0x000fe400078e00ff */
        /* <DEDUP_REMOVED lines=9> */
.L_x_4788:
[----:B------:R-:W-:-:S04]  /*0c10*/  SHF.R.U32.HI R0, RZ, 0x14, R6 ;  /* 0x00000014ff007819 */ /* 0x000fc80000011606 */
[----:B------:R-:W-:-:S04]  /*0c20*/  LOP3.LUT R3, R0, 0x1, RZ, 0xc0, !PT ;  /* 0x0000000100037812 */ /* 0x000fc800078ec0ff */
[----:B------:R-:W-:-:S04]  /*0c30*/  IADD3 R0, PT, PT, R6, 0x487ffff, R3 ;  /* 0x0487ffff06007810 */ /* 0x000fc80007ffe003 */
[----:B------:R-:W-:-:S04]  /*0c40*/  SHF.R.U32.HI R0, RZ, 0x14, R0 ;  /* 0x00000014ff007819 */ /* 0x000fc80000011600 */
[----:B------:R-:W-:-:S07]  /*0c50*/  LOP3.LUT R0, R0, 0xff, RZ, 0xc0, !PT ;  /* 0x000000ff00007812 */ /* 0x000fce00078ec0ff */
.L_x_4789:
[----:B------:R-:W-:-:S04]  /*0c60*/  SHF.R.U32.HI R3, RZ, 0x18, R6 ;  /* 0x00000018ff037819 */ /* 0x000fc80000011606 */
[----:B------:R-:W-:-:S04]  /*0c70*/  LOP3.LUT R0, R0, 0x80, R3, 0xf8, !PT ;  /* 0x0000008000007812 */ /* 0x000fc800078ef803 */
[----:B------:R-:W-:-:S07]  /*0c80*/  PRMT R4, R0, 0x7610, R4 ;  /* 0x0000761000047816 */ /* 0x000fce0000000004 */
.L_x_4787:
[----:B------:R-:W-:Y:S05]  /*0c90*/  BSYNC.RECONVERGENT B0 ;  /* 0x0000000000007941 */ /* 0x000fea0003800200 */
.L_x_4786:
[----:B------:R0:W-:Y:S01]  /*0ca0*/  STG.E.U8 desc[UR36][R8.64], R4 ;  /* 0x0000000408007986 */ /* 0x0001e2000c101124 */
[----:B------:R-:W-:Y:S01]  /*0cb0*/  IMAD.MOV.U32 R17, RZ, RZ, R27 ;  /* 0x000000ffff117224 */ /* 0x000fe200078e001b */
[----:B------:R-:W-:Y:S06]  /*0cc0*/  BRA `(.L_x_4762) ;  /* 0x00000004001c7947 */ /* 0x000fec0003800000 */
.L_x_4784:
        /* <DEDUP_REMOVED lines=12> */
.L_x_4792:
[----:B------:R-:W-:-:S04]  /*0d90*/  SHF.R.U32.HI R0, RZ, 0x15, R6 ;  /* 0x00000015ff007819 */ /* 0x000fc80000011606 */
[----:B------:R-:W-:-:S04]  /*0da0*/  LOP3.LUT R3, R0, 0x1, RZ, 0xc0, !PT ;  /* 0x0000000100037812 */ /* 0x000fc800078ec0ff */
[----:B------:R-:W-:-:S04]  /*0db0*/  IADD3 R0, PT, PT, R6, 0x88fffff, R3 ;  /* 0x088fffff06007810 */ /* 0x000fc80007ffe003 */
[----:B------:R-:W-:-:S04]  /*0dc0*/  SHF.R.U32.HI R0, RZ, 0x15, R0 ;  /* 0x00000015ff007819 */ /* 0x000fc80000011600 */
[----:B------:R-:W-:-:S07]  /*0dd0*/  LOP3.LUT R0, R0, 0xff, RZ, 0xc0, !PT ;  /* 0x000000ff00007812 */ /* 0x000fce00078ec0ff */
.L_x_4793:
[----:B------:R-:W-:-:S04]  /*0de0*/  SHF.R.U32.HI R3, RZ, 0x18, R6 ;  /* 0x00000018ff037819 */ /* 0x000fc80000011606 */
[----:B------:R-:W-:-:S04]  /*0df0*/  LOP3.LUT R0, R0, 0x80, R3, 0xf8, !PT ;  /* 0x0000008000007812 */ /* 0x000fc800078ef803 */
[----:B------:R-:W-:-:S07]  /*0e00*/  PRMT R4, R0, 0x7610, R4 ;  /* 0x0000761000047816 */ /* 0x000fce0000000004 */
.L_x_4791:
[----:B------:R-:W-:Y:S05]  /*0e10*/  BSYNC.RECONVERGENT B0 ;  /* 0x0000000000007941 */ /* 0x000fea0003800200 */
.L_x_4790:
[----:B------:R0:W-:Y:S01]  /*0e20*/  STG.E.U8 desc[UR36][R8.64], R4 ;  /* 0x0000000408007986 */ /* 0x0001e2000c101124 */
[----:B------:R-:W-:Y:S01]  /*0e30*/  IMAD.MOV.U32 R17, RZ, RZ, R27 ;  /* 0x000000ffff117224 */ /* 0x000fe200078e001b */
[----:B------:R-:W-:Y:S06]  /*0e40*/  BRA `(.L_x_4762) ;  /* 0x0000000000bc7947 */ /* 0x000fec0003800000 */
.L_x_4783:
[----:B------:R-:W-:-:S09]  /*0e50*/  UISETP.NE.AND UP0, UPT, UR4, 0x1c, UPT ;  /* 0x0000001c0400788c */ /* 0x000fd2000bf05270 */
[----:B------:R-:W-:Y:S05]  /*0e60*/  BRA.U !UP0, `(.L_x_4794) ;  /* 0x0000000108a87547 */ /* 0x000fea000b800000 */
[----:B------:R-:W-:-:S09]  /*0e70*/  UISETP.NE.AND UP0, UPT, UR4, 0x1d, UPT ;  /* 0x0000001d0400788c */ /* 0x000fd2000bf05270 */
[----:B------:R-:W-:Y:S05]  /*0e80*/  BRA.U !UP0, `(.L_x_4795) ;  /* 0x0000000108907547 */ /* 0x000fea000b800000 */
[----:B------:R-:W-:-:S09]  /*0e90*/  UISETP.NE.AND UP0, UPT, UR4, 0x2c, UPT ;  /* 0x0000002c0400788c */ /* 0x000fd2000bf05270 */
[----:B------:R-:W-:Y:S05]  /*0ea0*/  BRA.U !UP0, `(.L_x_4796) ;  /* 0x0000000108487547 */ /* 0x000fea000b800000 */
.L_x_4767:
        /* <DEDUP_REMOVED lines=16> */
.L_x_4797:
[----:B------:R-:W-:Y:S01]  /*0fb0*/  IMAD.MOV.U32 R17, RZ, RZ, R27 ;  /* 0x000000ffff117224 */ /* 0x000fe200078e001b */
[----:B------:R-:W-:Y:S06]  /*0fc0*/  BRA `(.L_x_4762) ;  /* 0x00000000005c7947 */ /* 0x000fec0003800000 */
.L_x_4796:
[----:B------:R-:W-:Y:S01]  /*0fd0*/  SHF.R.U32.HI R4, RZ, 0x17, R6 ;  /* 0x00000017ff047819 */ /* 0x000fe20000011606 */
[----:B------:R-:W-:-:S03]  /*0fe0*/  IMAD.MOV.U32 R17, RZ, RZ, R27 ;  /* 0x000000ffff117224 */ /* 0x000fc600078e001b */
[----:B------:R-:W-:-:S04]  /*0ff0*/  LOP3.LUT R3, R4, 0xff, RZ, 0xc0, !PT ;  /* 0x000000ff04037812 */ /* 0x000fc800078ec0ff */
[----:B------:R-:W-:-:S13]  /*1000*/  ISETP.NE.AND P2, PT, R3, 0xff, PT ;  /* 0x000000ff0300780c */ /* 0x000fda0003f45270 */
[--C-:B------:R-:W-:Y:S02]  /*1010*/  @P2 SHF.R.U32.HI R0, RZ, 0x16, R6.reuse ;  /* 0x00000016ff002819 */ /* 0x100fe40000011606 */
[----:B------:R-:W-:Y:S01]  /*1020*/  @P2 LOP3.LUT P0, RZ, R3, 0x3fffff, R6, 0xf8, !PT ;  /* 0x003fffff03ff2812 */ /* 0x000fe2000780f806 */
[----:B------:R-:W-:Y:S01]  /*1030*/  IMAD.MOV.U32 R3, RZ, RZ, 0xff ;  /* 0x000000ffff037424 */ /* 0x000fe200078e00ff */
[----:B------:R-:W-:-:S04]  /*1040*/  @P2 LOP3.LUT R0, R0, 0x1, RZ, 0xc0, !PT ;  /* 0x0000000100002812 */ /* 0x000fc800078ec0ff */
[----:B------:R-:W-:Y:S01]  /*1050*/  @P2 ISETP.EQ.U32.AND P1, PT, R0, 0x1, P0 ;  /* 0x000000010000280c */ /* 0x000fe20000722070 */
[----:B------:R-:W-:Y:S01]  /*1060*/  @P2 VIADD R0, R4, 0x1 ;  /* 0x0000000104002836 */ /* 0x000fe20000000000 */
[----:B------:R-:W-:Y:S02]  /*1070*/  PLOP3.LUT P0, PT, PT, PT, PT, 0x80, 0x8 ;  /* 0x000000000008781c */ /* 0x000fe40003f0f070 */
[----:B------:R-:W-:-:S13]  /*1080*/  @P2 PLOP3.LUT P0, PT, P1, PT, PT, 0x80, 0x8 ;  /* 0x000000000008281c */ /* 0x000fda0000f0f070 */
[----:B------:R-:W-:-:S04]  /*1090*/  @!P0 IMAD.MOV R0, RZ, RZ, R4 ;  /* 0x000000ffff008224 */ /* 0x000fc800078e0204 */
[----:B------:R-:W-:-:S05]  /*10a0*/  @P2 IMAD.MOV.U32 R3, RZ, RZ, R0 ;  /* 0x000000ffff032224 */ /* 0x000fca00078e0000 */
[----:B------:R0:W-:Y:S01]  /*10b0*/  STG.E.U8 desc[UR36][R8.64], R3 ;  /* 0x0000000308007986 */ /* 0x0001e2000c101124 */
[----:B------:R-:W-:Y:S05]  /*10c0*/  BRA `(.L_x_4762) ;  /* 0x00000000001c7947 */ /* 0x000fea0003800000 */
.L_x_4795:
[----:B------:R-:W0:Y:S01]  /*10d0*/  F2I.U64.TRUNC R6, R6 ;  /* 0x0000000600067311 */ /* 0x000e22000020d800 */
[----:B------:R-:W-:Y:S01]  /*10e0*/  IMAD.MOV.U32 R17, RZ, RZ, R27 ;  /* 0x000000ffff117224 */ /* 0x000fe200078e001b */
[----:B0-----:R0:W-:Y:S01]  /*10f0*/  STG.E.64 desc[UR36][R8.64], R6 ;  /* 0x0000000608007986 */ /* 0x0011e2000c101b24 */
[----:B------:R-:W-:Y:S05]  /*1100*/  BRA `(.L_x_4762) ;  /* 0x00000000000c7947 */ /* 0x000fea0003800000 */
.L_x_4794:
[----:B------:R-:W0:Y:S01]  /*1110*/  F2I.FTZ.U32.TRUNC.NTZ R3, R6 ;  /* 0x0000000600037305 */ /* 0x000e22000021f000 */
[----:B------:R-:W-:Y:S01]  /*1120*/  IMAD.MOV.U32 R17, RZ, RZ, R27 ;  /* 0x000000ffff117224 */ /* 0x000fe200078e001b */
[----:B0-----:R0:W-:Y:S06]  /*1130*/  STG.E desc[UR36][R8.64], R3 ;  /* 0x0000000308007986 */ /* 0x0011ec000c101924 */
.L_x_4762:
[----:B------:R-:W-:Y:S05]  /*1140*/  BSYNC.RECONVERGENT B6 ;  /* 0x0000000000067941 */ /* 0x000fea0003800200 */
.L_x_4761:
        /* <DEDUP_REMOVED lines=20> */
[----:B------:R-:W0:Y:S02]  /*1290*/  F2I.FTZ.TRUNC.NTZ R3, R24 ;  /* 0x0000001800037305 */ /* 0x000e24000021f100 */
[----:B0-----:R0:W-:Y:S01]  /*12a0*/  STG.E.U8 desc[UR36][R8.64], R3 ;  /* 0x0000000308007986 */ /* 0x0011e2000c101124 */
[----:B------:R-:W-:Y:S05]  /*12b0*/  BRA `(.L_x_4805) ;  /* 0x0000000c003c7947 */ /* 0x000fea0003800000 */
.L_x_4803:
[----:B------:R-:W0:Y:S02]  /*12c0*/  F2I.S64.TRUNC R24, R24 ;  /* 0x0000001800187311 */ /* 0x000e24000020d900 */
[----:B0-----:R-:W-:-:S05]  /*12d0*/  IMAD.MOV.U32 R3, RZ, RZ, R24 ;  /* 0x000000ffff037224 */ /* 0x001fca00078e0018 */
[----:B------:R0:W-:Y:S01]  /*12e0*/  STG.E.U8 desc[UR36][R8.64], R3 ;  /* 0x0000000308007986 */ /* 0x0001e2000c101124 */
[----:B------:R-:W-:Y:S05]  /*12f0*/  BRA `(.L_x_4805) ;  /* 0x0000000c002c7947 */ /* 0x000fea0003800000 */
.L_x_4802:
[----:B------:R-:W-:-:S09]  /*1300*/  UISETP.NE.AND UP0, UPT, UR4, 0x2, UPT ;  /* 0x000000020400788c */ /* 0x000fd2000bf05270 */
[----:B------:R-:W-:Y:S05]  /*1310*/  BRA.U !UP0, `(.L_x_4806) ;  /* 0x0000000108287547 */ /* 0x000fea000b800000 */
[----:B------:R-:W-:-:S09]  /*1320*/  UISETP.NE.AND UP0, UPT, UR4, 0x3, UPT ;  /* 0x000000030400788c */ /* 0x000fd2000bf05270 */
[----:B------:R-:W-:Y:S05]  /*1330*/  BRA.U !UP0, `(.L_x_4807) ;  /* 0x0000000108147547 */ /* 0x000fea000b800000 */
[----:B------:R-:W-:-:S09]  /*1340*/  UISETP.NE.AND UP0, UPT, UR4, 0x4, UPT ;  /* 0x000000040400788c */ /* 0x000fd2000bf05270 */
[----:B------:R-:W-:Y:S05]  /*1350*/  BRA.U UP0, `(.L_x_4804) ;  /* 0x00000009003c7547 */ /* 0x000fea000b800000 */
[----:B------:R-:W0:Y:S02]  /*1360*/  F2I.S64.TRUNC R24, R24 ;  /* 0x0000001800187311 */ /* 0x000e24000020d900 */
[----:B0-----:R0:W-:Y:S01]  /*1370*/  STG.E.64 desc[UR36][R8.64], R24 ;  /* 0x0000001808007986 */ /* 0x0011e2000c101b24 */
[----:B------:R-:W-:Y:S05]  /*1380*/  BRA `(.L_x_4805) ;  /* 0x0000000c00087947 */ /* 0x000fea0003800000 */
.L_x_4807:
[----:B------:R-:W0:Y:S02]  /*1390*/  F2I.FTZ.TRUNC.NTZ R3, R24 ;  /* 0x0000001800037305 */ /* 0x000e24000021f100 */
[----:B0-----:R0:W-:Y:S01]  /*13a0*/  STG.E desc[UR36][R8.64], R3 ;  /* 0x0000000308007986 */ /* 0x0011e2000c101924 */
[----:B------:R-:W-:Y:S05]  /*13b0*/  BRA `(.L_x_4805) ;  /* 0x0000000800fc7947 */ /* 0x000fea0003800000 */
.L_x_4806:
[----:B------:R-:W0:Y:S02]  /*13c0*/  F2I.FTZ.TRUNC.NTZ R3, R24 ;  /* 0x0000001800037305 */ /* 0x000e24000021f100 */
[----:B0-----:R0:W-:Y:S01]  /*13d0*/  STG.E.U16 desc[UR36][R8.64], R3 ;  /* 0x0000000308007986 */ /* 0x0011e2000c101524 */
[----:B------:R-:W-:Y:S05]  /*13e0*/  BRA `(.L_x_4805) ;  /* 0x0000000800f07947 */ /* 0x000fea0003800000 */
.L_x_4801:
[----:B------:R-:W-:-:S09]  /*13f0*/  UISETP.GT.AND UP0, UPT, UR4, 0x6, UPT ;  /* 0x000000060400788c */ /* 0x000fd2000bf04270 */
[----:B------:R-:W-:Y:S05]  /*1400*/  BRA.U UP0, `(.L_x_4808) ;  /* 0x0000000100247547 */ /* 0x000fea000b800000 */
[----:B------:R-:W-:-:S09]  /*1410*/  UISETP.NE.AND UP0, UPT, UR4, 0x5, UPT ;  /* 0x000000050400788c */ /* 0x000fd2000bf05270 */
[----:B------:R-:W-:Y:S05]  /*1420*/  BRA.U !UP0, `(.L_x_4809) ;  /* 0x0000000108107547 */ /* 0x000fea000b800000 */
[----:B------:R-:W-:-:S09]  /*1430*/  UISETP.NE.AND UP0, UPT, UR4, 0x6, UPT ;  /* 0x000000060400788c */ /* 0x000fd2000bf05270 */
[----:B------:R-:W-:Y:S05]  /*1440*/  BRA.U UP0, `(.L_x_4804) ;  /* 0x0000000900007547 */ /* 0x000fea000b800000 */
[----:B------:R0:W-:Y:S01]  /*1450*/  STG.E desc[UR36][R8.64], R24 ;  /* 0x0000001808007986 */ /* 0x0001e2000c101924 */
[----:B------:R-:W-:Y:S05]  /*1460*/  BRA `(.L_x_4805) ;  /* 0x0000000800d07947 */ /* 0x000fea0003800000 */
.L_x_4809:
[----:B------:R-:W-:-:S05]  /*1470*/  F2FP.F16.F32.PACK_AB R24, RZ, R24 ;  /* 0x00000018ff18723e */ /* 0x000fca00000000ff */
[----:B------:R0:W-:Y:S01]  /*1480*/  STG.E.U16 desc[UR36][R8.64], R24 ;  /* 0x0000001808007986 */ /* 0x0001e2000c101524 */
[----:B------:R-:W-:Y:S05]  /*1490*/  BRA `(.L_x_4805) ;  /* 0x0000000800c47947 */ /* 0x000fea0003800000 */
.L_x_4808:
[----:B------:R-:W-:-:S09]  /*14a0*/  UISETP.NE.AND UP0, UPT, UR4, 0x7, UPT ;  /* 0x000000070400788c */ /* 0x000fd2000bf05270 */
[----:B------:R-:W-:Y:S05]  /*14b0*/  BRA.U !UP0, `(.L_x_4810) ;  /* 0x0000000108247547 */ /* 0x000fea000b800000 */
[----:B------:R-:W-:-:S09]  /*14c0*/  UISETP.NE.AND UP0, UPT, UR4, 0x8, UPT ;  /* 0x000000080400788c */ /* 0x000fd2000bf05270 */
[----:B------:R-:W-:Y:S05]  /*14d0*/  BRA.U !UP0, `(.L_x_4811) ;  /* 0x0000000108107547 */ /* 0x000fea000b800000 */
[----:B------:R-:W-:-:S09]  /*14e0*/  UISETP.NE.AND UP0, UPT, UR4, 0x9, UPT ;  /* 0x000000090400788c */ /* 0x000fd2000bf05270 */
[----:B------:R-:W-:Y:S05]  /*14f0*/  BRA.U UP0, `(.L_x_4804) ;  /* 0x0000000500d47547 */ /* 0x000fea000b800000 */
[----:B------:R0:W-:Y:S01]  /*1500*/  STG.E.64 desc[UR36][R8.64], R24 ;  /* 0x0000001808007986 */ /* 0x0001e2000c101b24 */
[----:B------:R-:W-:Y:S05]  /*1510*/  BRA `(.L_x_4805) ;  /* 0x0000000800a47947 */ /* 0x000fea0003800000 */
.L_x_4811:
[----:B------:R-:W-:-:S05]  /*1520*/  F2FP.F16.F32.PACK_AB R25, R25, R24 ;  /* 0x000000181919723e */ /* 0x000fca00000000ff */
[----:B------:R0:W-:Y:S01]  /*1530*/  STG.E desc[UR36][R8.64], R25 ;  /* 0x0000001908007986 */ /* 0x0001e2000c101924 */
[----:B------:R-:W-:Y:S05]  /*1540*/  BRA `(.L_x_4805) ;  /* 0x0000000800987947 */ /* 0x000fea0003800000 */
.L_x_4810:
[----:B------:R-:W-:-:S06]  /*1550*/  FMUL.FTZ R4, R24, 1 ;  /* 0x3f80000018047820 */ /* 0x000fcc0000410000 */
[----:B------:R-:W0:Y:S02]  /*1560*/  F2F.F64.F32 R4, R4 ;  /* 0x0000000400047310 */ /* 0x000e240000201800 */
[----:B0-----:R0:W-:Y:S01]  /*1570*/  STG.E.64 desc[UR36][R8.64], R4 ;  /* 0x0000000408007986 */ /* 0x0011e2000c101b24 */
[----:B------:R-:W-:Y:S05]  /*1580*/  BRA `(.L_x_4805) ;  /* 0x0000000800887947 */ /* 0x000fea0003800000 */
.L_x_4800:
        /* <DEDUP_REMOVED lines=10> */
[----:B------:R-:W0:Y:S02]  /*1630*/  F2I.FTZ.U32.TRUNC.NTZ R3, R24 ;  /* 0x0000001800037305 */ /* 0x000e24000021f000 */
[----:B0-----:R0:W-:Y:S01]  /*1640*/  STG.E.U16 desc[UR36][R8.64], R3 ;  /* 0x0000000308007986 */ /* 0x0011e2000c101524 */
[----:B------:R-:W-:Y:S05]  /*1650*/  BRA `(.L_x_4805) ;  /* 0x0000000800547947 */ /* 0x000fea0003800000 */
.L_x_4815:
[----:B------:R-:W-:Y:S01]  /*1660*/  LOP3.LUT R0, R24, 0x7fffffff, RZ, 0xc0, !PT ;  /* 0x7fffffff18007812 */ /* 0x000fe200078ec0ff */
[----:B------:R-:W-:Y:S01]  /*1670*/  BSSY.RECONVERGENT B0, `(.L_x_4816) ;  /* 0x0000012000007945 */ /* 0x000fe20003800200 */
[----:B------:R-:W-:Y:S02]  /*1680*/  IMAD.MOV.U32 R4, RZ, RZ, 0x80 ;  /* 0x00000080ff047424 */ /* 0x000fe400078e00ff */
        /* <DEDUP_REMOVED lines=13> */
.L_x_4818:
[----:B------:R-:W-:-:S04]  /*1760*/  SHF.R.U32.HI R24, RZ, 0x18, R24 ;  /* 0x00000018ff187819 */ /* 0x000fc80000011618 */
[----:B------:R-:W-:-:S04]  /*1770*/  LOP3.LUT R3, R3, 0x80, R24, 0xf8, !PT ;  /* 0x0000008003037812 */ /* 0x000fc800078ef818 */
[----:B------:R-:W-:-:S07]  /*1780*/  PRMT R4, R3, 0x7610, R4 ;  /* 0x0000761003047816 */ /* 0x000fce0000000004 */
.L_x_4817:
[----:B------:R-:W-:Y:S05]  /*1790*/  BSYNC.RECONVERGENT B0 ;  /* 0x0000000000007941 */ /* 0x000fea0003800200 */
.L_x_4816:
[----:B------:R0:W-:Y:S01]  /*17a0*/  STG.E.U8 desc[UR36][R8.64], R4 ;  /* 0x0000000408007986 */ /* 0x0001e2000c101124 */
[----:B------:R-:W-:Y:S05]  /*17b0*/  BRA `(.L_x_4805) ;  /* 0x0000000400fc7947 */ /* 0x000fea0003800000 */
.L_x_4814:
        /* <DEDUP_REMOVED lines=16> */
.L_x_4821:
[----:B------:R-:W-:-:S04]  /*18c0*/  SHF.R.U32.HI R24, RZ, 0x18, R24 ;  /* 0x00000018ff187819 */ /* 0x000fc80000011618 */
[----:B------:R-:W-:-:S04]  /*18d0*/  LOP3.LUT R3, R3, 0x80, R24, 0xf8, !PT ;  /* 0x0000008003037812 */ /* 0x000fc800078ef818 */
[----:B------:R-:W-:-:S07]  /*18e0*/  PRMT R4, R3, 0x7610, R4 ;  /* 0x0000761003047816 */ /* 0x000fce0000000004 */
.L_x_4820:
[----:B------:R-:W-:Y:S05]  /*18f0*/  BSYNC.RECONVERGENT B0 ;  /* 0x0000000000007941 */ /* 0x000fea0003800200 */
.L_x_4819:
[----:B------:R0:W-:Y:S01]  /*1900*/  STG.E.U8 desc[UR36][R8.64], R4 ;  /* 0x0000000408007986 */ /* 0x0001e2000c101124 */
[----:B------:R-:W-:Y:S05]  /*1910*/  BRA `(.L_x_4805) ;  /* 0x0000000400a47947 */ /* 0x000fea0003800000 */
.L_x_4813:
[----:B------:R-:W-:-:S09]  /*1920*/  UISETP.NE.AND UP0, UPT, UR4, 0x1c, UPT ;  /* 0x0000001c0400788c */ /* 0x000fd2000bf05270 */
[----:B------:R-:W-:Y:S05]  /*1930*/  BRA.U !UP0, `(.L_x_4822) ;  /* 0x0000000108587547 */ /* 0x000fea000b800000 */
[----:B------:R-:W-:-:S09]  /*1940*/  UISETP.NE.AND UP0, UPT, UR4, 0x1d, UPT ;  /* 0x0000001d0400788c */ /* 0x000fd2000bf05270 */
[----:B------:R-:W-:Y:S05]  /*1950*/  BRA.U !UP0, `(.L_x_4823) ;  /* 0x0000000108447547 */ /* 0x000fea000b800000 */
[----:B------:R-:W-:-:S09]  /*1960*/  UISETP.NE.AND UP0, UPT, UR4, 0x2c, UPT ;  /* 0x0000002c0400788c */ /* 0x000fd2000bf05270 */
[----:B------:R-:W-:Y:S05]  /*1970*/  BRA.U UP0, `(.L_x_4804) ;  /* 0x0000000100b47547 */ /* 0x000fea000b800000 */
[----:B------:R-:W-:-:S04]  /*1980*/  SHF.R.U32.HI R4, RZ, 0x17, R24 ;  /* 0x00000017ff047819 */ /* 0x000fc80000011618 */
        /* <DEDUP_REMOVED lines=14> */
.L_x_4823:
[----:B------:R-:W0:Y:S02]  /*1a70*/  F2I.U64.TRUNC R24, R24 ;  /* 0x0000001800187311 */ /* 0x000e24000020d800 */
[----:B0-----:R0:W-:Y:S01]  /*1a80*/  STG.E.64 desc[UR36][R8.64], R24 ;  /* 0x0000001808007986 */ /* 0x0011e2000c101b24 */
[----:B------:R-:W-:Y:S05]  /*1a90*/  BRA `(.L_x_4805) ;  /* 0x0000000400447947 */ /* 0x000fea0003800000 */
.L_x_4822:
[----:B------:R-:W0:Y:S02]  /*1aa0*/  F2I.FTZ.U32.TRUNC.NTZ R3, R24 ;  /* 0x0000001800037305 */ /* 0x000e24000021f000 */
[----:B0-----:R5:W-:Y:S01]  /*1ab0*/  STG.E desc[UR36][R8.64], R3 ;  /* 0x0000000308007986 */ /* 0x001be2000c101924 */
[----:B------:R-:W-:Y:S05]  /*1ac0*/  BRA `(.L_x_4805) ;  /* 0x0000000400387947 */ /* 0x000fea0003800000 */
.L_x_4812:
[----:B------:R-:W-:-:S09]  /*1ad0*/  UISETP.GT.AND UP0, UPT, UR4, 0xe, UPT ;  /* 0x0000000e0400788c */ /* 0x000fd2000bf04270 */
[----:B------:R-:W-:Y:S05]  /*1ae0*/  BRA.U UP0, `(.L_x_4824) ;  /* 0x0000000100407547 */ /* 0x000fea000b800000 */
[----:B------:R-:W-:-:S09]  /*1af0*/  UISETP.NE.AND UP0, UPT, UR4, 0xa, UPT ;  /* 0x0000000a0400788c */ /* 0x000fd2000bf05270 */
[----:B------:R-:W-:Y:S05]  /*1b00*/  BRA.U !UP0, `(.L_x_4825) ;  /* 0x0000000108207547 */ /* 0x000fea000b800000 */
[----:B------:R-:W-:-:S09]  /*1b10*/  UISETP.NE.AND UP0, UPT, UR4, 0xb, UPT ;  /* 0x0000000b0400788c */ /* 0x000fd2000bf05270 */
[----:B------:R-:W-:Y:S05]  /*1b20*/  BRA.U UP0, `(.L_x_4804) ;  /* 0x0000000100487547 */ /* 0x000fea000b800000 */
[----:B------:R-:W-:Y:S02]  /*1b30*/  FSETP.NEU.FTZ.AND P0, PT, R24, RZ, PT ;  /* 0x000000ff1800720b */ /* 0x000fe40003f1d000 */
[----:B------:R-:W-:-:S04]  /*1b40*/  FSETP.NEU.FTZ.AND P1, PT, R25, RZ, PT ;  /* 0x000000ff1900720b */ /* 0x000fc80003f3d000 */
[----:B------:R-:W-:-:S04]  /*1b50*/  PLOP3.LUT P0, PT, P0, P1, PT, 0xf8, 0x8f ;  /* 0x00000000008f781c */ /* 0x000fc80000703f70 */
[----:B------:R-:W-:-:S05]  /*1b60*/  SEL R3, RZ, 0x1, !P0 ;  /* 0x00000001ff037807 */ /* 0x000fca0004000000 */
[----:B------:R4:W-:Y:S01]  /*1b70*/  STG.E.U8 desc[UR36][R8.64], R3 ;  /* 0x0000000308007986 */ /* 0x0009e2000c101124 */
[----:B------:R-:W-:Y:S05]  /*1b80*/  BRA `(.L_x_4805) ;  /* 0x0000000400087947 */ /* 0x000fea0003800000 */
.L_x_4825:
[----:B------:R-:W-:Y:S01]  /*1b90*/  FMUL.FTZ R4, R24, 1 ;  /* 0x3f80000018047820 */ /* 0x000fe20000410000 */
[----:B------:R-:W-:-:S05]  /*1ba0*/  FMUL.FTZ R6, R25, 1 ;  /* 0x3f80000019067820 */ /* 0x000fca0000410000 */
[----:B------:R-:W-:Y:S08]  /*1bb0*/  F2F.F64.F32 R4, R4 ;  /* 0x0000000400047310 */ /* 0x000ff00000201800 */
[----:B------:R-:W0:Y:S02]  /*1bc0*/  F2F.F64.F32 R6, R6 ;  /* 0x0000000600067310 */ /* 0x000e240000201800 */
[----:B0-----:R3:W-:Y:S01]  /*1bd0*/  STG.E.128 desc[UR36][R8.64], R4 ;  /* 0x0000000408007986 */ /* 0x0017e2000c101d24 */
[----:B------:R-:W-:Y:S05]  /*1be0*/  BRA `(.L_x_4805) ;  /* 0x0000000000f07947 */ /* 0x000fea0003800000 */
.L_x_4824:
[----:B------:R-:W-:-:S09]  /*1bf0*/  UISETP.NE.AND UP0, UPT, UR4, 0xf, UPT ;  /* 0x0000000f0400788c */ /* 0x000fd2000bf05270 */
[----:B------:R-:W-:Y:S05]  /*1c00*/  BRA.U !UP0, `(.L_x_4826) ;  /* 0x0000000108e07547 */ /* 0x000fea000b800000 */
[----:B------:R-:W-:-:S09]  /*1c10*/  UISETP.NE.AND UP0, UPT, UR4, 0x17, UPT ;  /* 0x000000170400788c */ /* 0x000fd2000bf05270 */
[----:B------:R-:W-:Y:S05]  /*1c20*/  BRA.U !UP0, `(.L_x_4827) ;  /* 0x00000001088c7547 */ /* 0x000fea000b800000 */
[----:B------:R-:W-:-:S09]  /*1c30*/  UISETP.NE.AND UP0, UPT, UR4, 0x18, UPT ;  /* 0x000000180400788c */ /* 0x000fd2000bf05270 */
[----:B------:R-:W-:Y:S05]  /*1c40*/  BRA.U !UP0, `(.L_x_4828) ;  /* 0x0000000108447547 */ /* 0x000fea000b800000 */
.L_x_4804:
        /* <DEDUP_REMOVED lines=16> */
.L_x_4829:
[----:B------:R-:W-:Y:S05]  /*1d50*/  BRA `(.L_x_4805) ;  /* 0x0000000000947947 */ /* 0x000fea0003800000 */
.L_x_4828:
[----:B------:R-:W-:Y:S01]  /*1d60*/  LOP3.LUT R4, R24, 0x7fffffff, RZ, 0xc0, !PT ;  /* 0x7fffffff18047812 */ /* 0x000fe200078ec0ff */
[----:B------:R-:W-:Y:S01]  /*1d70*/  BSSY.RECONVERGENT B0, `(.L_x_4830) ;  /* 0x000000b000007945 */ /* 0x000fe20003800200 */
[----:B------:R-:W-:Y:S01]  /*1d80*/  SHF.R.U32.HI R5, RZ, 0x18, R24 ;  /* 0x00000018ff057819 */ /* 0x000fe20000011618 */
[----:B------:R-:W-:Y:S01]  /*1d90*/  IMAD.MOV.U32 R0, RZ, RZ, 0x7f ;  /* 0x0000007fff007424 */ /* 0x000fe200078e00ff */
        /* <DEDUP_REMOVED lines=8> */
.L_x_4831:
[----:B------:R-:W-:Y:S05]  /*1e20*/  BSYNC.RECONVERGENT B0 ;  /* 0x0000000000007941 */ /* 0x000fea0003800200 */
.L_x_4830:
[----:B------:R-:W-:-:S05]  /*1e30*/  LOP3.LUT R3, R0, 0x80, R5, 0xf8, !PT ;  /* 0x0000008000037812 */ /* 0x000fca00078ef805 */
[----:B------:R0:W-:Y:S01]  /*1e40*/  STG.E.U8 desc[UR36][R8.64], R3 ;  /* 0x0000000308007986 */ /* 0x0001e2000c101124 */
[----:B------:R-:W-:Y:S05]  /*1e50*/  BRA `(.L_x_4805) ;  /* 0x0000000000547947 */ /* 0x000fea0003800000 */
.L_x_4827:
[----:B------:R-:W-:Y:S01]  /*1e60*/  LOP3.LUT R4, R24, 0x7fffffff, RZ, 0xc0, !PT ;  /* 0x7fffffff18047812 */ /* 0x000fe200078ec0ff */
[----:B------:R-:W-:Y:S03]  /*1e70*/  BSSY.RECONVERGENT B0, `(.L_x_4832) ;  /* 0x000000d000007945 */ /* 0x000fe60003800200 */
        /* <DEDUP_REMOVED lines=9> */
.L_x_4833:
[----:B------:R-:W-:Y:S01]  /*1f10*/  IMAD.MOV.U32 R0, RZ, RZ, 0x7f ;  /* 0x0000007fff007424 */ /* 0x000fe200078e00ff */
[----:B------:R-:W-:-:S04]  /*1f20*/  ISETP.GT.U32.AND P0, PT, R4, 0x7f800000, PT ;  /* 0x7f8000000400780c */ /* 0x000fc80003f04070 */
[----:B------:R-:W-:-:S09]  /*1f30*/  SEL R0, R0, 0x7c, P0 ;  /* 0x0000007c00007807 */ /* 0x000fd20000000000 */
.L_x_4834:
[----:B------:R-:W-:Y:S05]  /*1f40*/  BSYNC.RECONVERGENT B0 ;  /* 0x0000000000007941 */ /* 0x000fea0003800200 */
.L_x_4832:
[----:B------:R-:W-:-:S04]  /*1f50*/  SHF.R.U32.HI R3, RZ, 0x18, R24 ;  /* 0x00000018ff037819 */ /* 0x000fc80000011618 */
[----:B------:R-:W-:-:S05]  /*1f60*/  LOP3.LUT R3, R0, 0x80, R3, 0xf8, !PT ;  /* 0x0000008000037812 */ /* 0x000fca00078ef803 */
[----:B------:R1:W-:Y:S01]  /*1f70*/  STG.E.U8 desc[UR36][R8.64], R3 ;  /* 0x0000000308007986 */ /* 0x0003e2000c101124 */
[----:B------:R-:W-:Y:S05]  /*1f80*/  BRA `(.L_x_4805) ;  /* 0x0000000000087947 */ /* 0x000fea0003800000 */
.L_x_4826:
[----:B------:R-:W-:-:S05]  /*1f90*/  F2FP.BF16.F32.PACK_AB R24, RZ, R24 ;  /* 0x00000018ff18723e */ /* 0x000fca00000010ff */
[----:B------:R2:W-:Y:S02]  /*1fa0*/  STG.E.U16 desc[UR36][R8.64], R24 ;  /* 0x0000001808007986 */ /* 0x0005e4000c101524 */
.L_x_4805:
        /* <DEDUP_REMOVED lines=23> */
.L_x_4838:
[----:B------:R-:W0:Y:S02]  /*2120*/  F2I.S64.TRUNC R18, R18 ;  /* 0x0000001200127311 */ /* 0x000e24000020d900 */
[----:B0-----:R-:W-:-:S05]  /*2130*/  IMAD.MOV.U32 R3, RZ, RZ, R18 ;  /* 0x000000ffff037224 */ /* 0x001fca00078e0012 */
[----:B------:R0:W-:Y:S01]  /*2140*/  STG.E.U8 desc[UR36][R8.64], R3 ;  /* 0x0000000308007986 */ /* 0x0001e2000c101124 */
[----:B------:R-:W-:Y:S05]  /*2150*/  BRA `(.L_x_4840) ;  /* 0x0000000c002c7947 */ /* 0x000fea0003800000 */
.L_x_4837:
        /* <DEDUP_REMOVED lines=9> */
.L_x_4842:
[----:B------:R-:W0:Y:S02]  /*21f0*/  F2I.FTZ.TRUNC.NTZ R3, R18 ;  /* 0x0000001200037305 */ /* 0x000e24000021f100 */
[----:B0-----:R0:W-:Y:S01]  /*2200*/  STG.E desc[UR36][R8.64], R3 ;  /* 0x0000000308007986 */ /* 0x0011e2000c101924 */
[----:B------:R-:W-:Y:S05]  /*2210*/  BRA `(.L_x_4840) ;  /* 0x0000000800fc7947 */ /* 0x000fea0003800000 */
.L_x_4841:
[----:B------:R-:W0:Y:S02]  /*2220*/  F2I.FTZ.TRUNC.NTZ R3, R18 ;  /* 0x0000001200037305 */ /* 0x000e24000021f100 */
[----:B0-----:R0:W-:Y:S01]  /*2230*/  STG.E.U16 desc[UR36][R8.64], R3 ;  /* 0x0000000308007986 */ /* 0x0011e2000c101524 */
[----:B------:R-:W-:Y:S05]  /*2240*/  BRA `(.L_x_4840) ;  /* 0x0000000800f07947 */ /* 0x000fea0003800000 */
.L_x_4836:
        /* <DEDUP_REMOVED lines=8> */
.L_x_4844:
[----:B------:R-:W-:-:S05]  /*22d0*/  F2FP.F16.F32.PACK_AB R18, RZ, R18 ;  /* 0x00000012ff12723e */ /* 0x000fca00000000ff */
[----:B------:R0:W-:Y:S01]  /*22e0*/  STG.E.U16 desc[UR36][R8.64], R18 ;  /* 0x0000001208007986 */ /* 0x0001e2000c101524 */
[----:B------:R-:W-:Y:S05]  /*22f0*/  BRA `(.L_x_4840) ;  /* 0x0000000800c47947 */ /* 0x000fea0003800000 */
.L_x_4843:
        /* <DEDUP_REMOVED lines=8> */
.L_x_4846:
[----:B------:R-:W-:-:S05]  /*2380*/  F2FP.F16.F32.PACK_AB R19, R19, R18 ;  /* 0x000000121313723e */ /* 0x000fca00000000ff */
[----:B------:R0:W-:Y:S01]  /*2390*/  STG.E desc[UR36][R8.64], R19 ;  /* 0x0000001308007986 */ /* 0x0001e2000c101924 */
[----:B------:R-:W-:Y:S05]  /*23a0*/  BRA `(.L_x_4840) ;  /* 0x0000000800987947 */ /* 0x000fea0003800000 */
.L_x_4845:
[----:B------:R-:W-:-:S06]  /*23b0*/  FMUL.FTZ R4, R18, 1 ;  /* 0x3f80000012047820 */ /* 0x000fcc0000410000 */
[----:B------:R-:W0:Y:S02]  /*23c0*/  F2F.F64.F32 R4, R4 ;  /* 0x0000000400047310 */ /* 0x000e240000201800 */
[----:B0-----:R0:W-:Y:S01]  /*23d0*/  STG.E.64 desc[UR36][R8.64], R4 ;  /* 0x0000000408007986 */ /* 0x0011e2000c101b24 */
[----:B------:R-:W-:Y:S05]  /*23e0*/  BRA `(.L_x_4840) ;  /* 0x0000000800887947 */ /* 0x000fea0003800000 */
.L_x_4835:
        /* <DEDUP_REMOVED lines=13> */
.L_x_4850:
        /* <DEDUP_REMOVED lines=16> */
.L_x_4853:
[----:B------:R-:W-:-:S04]  /*25c0*/  SHF.R.U32.HI R18, RZ, 0x18, R18 ;  /* 0x00000018ff127819 */ /* 0x000fc80000011612 */
[----:B------:R-:W-:-:S04]  /*25d0*/  LOP3.LUT R3, R3, 0x80, R18, 0xf8, !PT ;  /* 0x0000008003037812 */ /* 0x000fc800078ef812 */
[----:B------:R-:W-:-:S07]  /*25e0*/  PRMT R4, R3, 0x7610, R4 ;  /* 0x0000761003047816 */ /* 0x000fce0000000004 */
.L_x_4852:
[----:B------:R-:W-:Y:S05]  /*25f0*/  BSYNC.RECONVERGENT B0 ;  /* 0x0000000000007941 */ /* 0x000fea0003800200 */
.L_x_4851:
[----:B------:R0:W-:Y:S01]  /*2600*/  STG.E.U8 desc[UR36][R8.64], R4 ;  /* 0x0000000408007986 */ /* 0x0001e2000c101124 */
[----:B------:R-:W-:Y:S05]  /*2610*/  BRA `(.L_x_4840) ;  /* 0x0000000400fc7947 */ /* 0x000fea0003800000 */
.L_x_4849:
        /* <DEDUP_REMOVED lines=16> */
.L_x_4856:
[----:B------:R-:W-:-:S04]  /*2720*/  SHF.R.U32.HI R18, RZ, 0x18, R18 ;  /* 0x00000018ff127819 */ /* 0x000fc80000011612 */
[----:B------:R-:W-:-:S04]  /*2730*/  LOP3.LUT R3, R3, 0x80, R18, 0xf8, !PT ;  /* 0x0000008003037812 */ /* 0x000fc800078ef812 */
[----:B------:R-:W-:-:S07]  /*2740*/  PRMT R4, R3, 0x7610, R4 ;  /* 0x0000761003047816 */ /* 0x000fce0000000004 */
.L_x_4855:
[----:B------:R-:W-:Y:S05]  /*2750*/  BSYNC.RECONVERGENT B0 ;  /* 0x0000000000007941 */ /* 0x000fea0003800200 */
.L_x_4854:
[----:B------:R0:W-:Y:S01]  /*2760*/  STG.E.U8 desc[UR36][R8.64], R4 ;  /* 0x0000000408007986 */ /* 0x0001e2000c101124 */
[----:B------:R-:W-:Y:S05]  /*2770*/  BRA `(.L_x_4840) ;  /* 0x0000000400a47947 */ /* 0x000fea0003800000 */
.L_x_4848:
        /* <DEDUP_REMOVED lines=21> */
.L_x_4858:
[----:B------:R-:W0:Y:S02]  /*28d0*/  F2I.U64.TRUNC R18, R18 ;  /* 0x0000001200127311 */ /* 0x000e24000020d800 */
[----:B0-----:R0:W-:Y:S01]  /*28e0*/  STG.E.64 desc[UR36][R8.64], R18 ;  /* 0x0000001208007986 */ /* 0x0011e2000c101b24 */
[----:B------:R-:W-:Y:S05]  /*28f0*/  BRA `(.L_x_4840) ;  /* 0x0000000400447947 */ /* 0x000fea0003800000 */
.L_x_4857:
[----:B------:R-:W0:Y:S02]  /*2900*/  F2I.FTZ.U32.TRUNC.NTZ R3, R18 ;  /* 0x0000001200037305 */ /* 0x000e24000021f000 */
[----:B0-----:R5:W-:Y:S01]  /*2910*/  STG.E desc[UR36][R8.64], R3 ;  /* 0x0000000308007986 */ /* 0x001be2000c101924 */
[----:B------:R-:W-:Y:S05]  /*2920*/  BRA `(.L_x_4840) ;  /* 0x0000000400387947 */ /* 0x000fea0003800000 */
.L_x_4847:
        /* <DEDUP_REMOVED lines=12> */
.L_x_4860:
[----:B------:R-:W-:Y:S01]  /*29f0*/  FMUL.FTZ R4, R18, 1 ;  /* 0x3f80000012047820 */ /* 0x000fe20000410000 */
[----:B------:R-:W-:-:S05]  /*2a00*/  FMUL.FTZ R6, R19, 1 ;  /* 0x3f80000013067820 */ /* 0x000fca0000410000 */
[----:B------:R-:W-:Y:S08]  /*2a10*/  F2F.F64.F32 R4, R4 ;  /* 0x0000000400047310 */ /* 0x000ff00000201800 */
[----:B------:R-:W0:Y:S02]  /*2a20*/  F2F.F64.F32 R6, R6 ;  /* 0x0000000600067310 */ /* 0x000e240000201800 */
[----:B0-----:R3:W-:Y:S01]  /*2a30*/  STG.E.128 desc[UR36][R8.64], R4 ;  /* 0x0000000408007986 */ /* 0x0017e2000c101d24 */
[----:B------:R-:W-:Y:S05]  /*2a40*/  BRA `(.L_x_4840) ;  /* 0x0000000000f07947 */ /* 0x000fea0003800000 */
.L_x_4859:
[----:B------:R-:W-:-:S09]  /*2a50*/  UISETP.NE.AND UP0, UPT, UR4, 0xf, UPT ;  /* 0x0000000f0400788c */ /* 0x000fd2000bf05270 */
[----:B------:R-:W-:Y:S05]  /*2a60*/  BRA.U !UP0, `(.L_x_4861) ;  /* 0x0000000108e07547 */ /* 0x000fea000b800000 */
[----:B------:R-:W-:-:S09]  /*2a70*/  UISETP.NE.AND UP0, UPT, UR4, 0x17, UPT ;  /* 0x000000170400788c */ /* 0x000fd2000bf05270 */
[----:B------:R-:W-:Y:S05]  /*2a80*/  BRA.U !UP0, `(.L_x_4862) ;  /* 0x00000001088c7547 */ /* 0x000fea000b800000 */
[----:B------:R-:W-:-:S09]  /*2a90*/  UISETP.NE.AND UP0, UPT, UR4, 0x18, UPT ;  /* 0x000000180400788c */ /* 0x000fd2000bf05270 */
[----:B------:R-:W-:Y:S05]  /*2aa0*/  BRA.U !UP0, `(.L_x_4863) ;  /* 0x0000000108447547 */ /* 0x000fea000b800000 */
.L_x_4839:
        /* <DEDUP_REMOVED lines=16> */
.L_x_4864:
[----:B------:R-:W-:Y:S05]  /*2bb0*/  BRA `(.L_x_4840) ;  /* 0x0000000000947947 */ /* 0x000fea0003800000 */
.L_x_4863:
        /* <DEDUP_REMOVED lines=12> */
.L_x_4866:
[----:B------:R-:W-:Y:S05]  /*2c80*/  BSYNC.RECONVERGENT B0 ;  /* 0x0000000000007941 */ /* 0x000fea0003800200 */
.L_x_4865:
[----:B------:R-:W-:-:S05]  /*2c90*/  LOP3.LUT R3, R0, 0x80, R5, 0xf8, !PT ;  /* 0x0000008000037812 */ /* 0x000fca00078ef805 */
[----:B------:R1:W-:Y:S01]  /*2ca0*/  STG.E.U8 desc[UR36][R8.64], R3 ;  /* 0x0000000308007986 */ /* 0x0003e2000c101124 */
[----:B------:R-:W-:Y:S05]  /*2cb0*/  BRA `(.L_x_4840) ;  /* 0x0000000000547947 */ /* 0x000fea0003800000 */
.L_x_4862:
        /* <DEDUP_REMOVED lines=11> */
.L_x_4868:
[----:B------:R-:W-:Y:S01]  /*2d70*/  IMAD.MOV.U32 R0, RZ, RZ, 0x7f ;  /* 0x0000007fff007424 */ /* 0x000fe200078e00ff */
[----:B------:R-:W-:-:S04]  /*2d80*/  ISETP.GT.U32.AND P0, PT, R4, 0x7f800000, PT ;  /* 0x7f8000000400780c */ /* 0x000fc80003f04070 */
[----:B------:R-:W-:-:S09]  /*2d90*/  SEL R0, R0, 0x7c, P0 ;  /* 0x0000007c00007807 */ /* 0x000fd20000000000 */
.L_x_4869:
[----:B------:R-:W-:Y:S05]  /*2da0*/  BSYNC.RECONVERGENT B0 ;  /* 0x0000000000007941 */ /* 0x000fea0003800200 */
.L_x_4867:
[----:B------:R-:W-:-:S04]  /*2db0*/  SHF.R.U32.HI R3, RZ, 0x18, R18 ;  /* 0x00000018ff037819 */ /* 0x000fc80000011612 */
[----:B------:R-:W-:-:S05]  /*2dc0*/  LOP3.LUT R3, R0, 0x80, R3, 0xf8, !PT ;  /* 0x0000008000037812 */ /* 0x000fca00078ef803 */
[----:B------:R2:W-:Y:S01]  /*2dd0*/  STG.E.U8 desc[UR36][R8.64], R3 ;  /* 0x0000000308007986 */ /* 0x0005e2000c101124 */
[----:B------:R-:W-:Y:S05]  /*2de0*/  BRA `(.L_x_4840) ;  /* 0x0000000000087947 */ /* 0x000fea0003800000 */
.L_x_4861:
[----:B------:R-:W-:-:S05]  /*2df0*/  F2FP.BF16.F32.PACK_AB R18, RZ, R18 ;  /* 0x00000012ff12723e */ /* 0x000fca00000010ff */
[----:B------:R0:W-:Y:S02]  /*2e00*/  STG.E.U16 desc[UR36][R8.64], R18 ;  /* 0x0000001208007986 */ /* 0x0001e4000c101524 */
.L_x_4840:
[----:B------:R-:W-:-:S07]  /*2e10*/  VIADD R17, R17, 0x80 ;  /* 0x0000008011117836 */ /* 0x000fce0000000000 */
.L_x_4799:
[----:B------:R-:W-:Y:S05]  /*2e20*/  BSYNC.RECONVERGENT B6 ;  /* 0x0000000000067941 */ /* 0x000fea0003800200 */
.L_x_4798:
[----:B------:R-:W-:-:S13]  /*2e30*/  ISETP.GE.AND P0, PT, R17, R16, PT ;  /* 0x000000101100720c */ /* 0x000fda0003f06270 */
[----:B------:R-:W-:Y:S05]  /*2e40*/  @P0 EXIT ;  /* 0x000000000000094d */ /* 0x000fea0003800000 */
[----:B0--3-5:R-:W0:Y:S01]  /*2e50*/  LDC.64 R4, c[0x0][0x390] ;  /* 0x0000e400ff047b82 */ /* 0x029e220000000a00 */
[----:B------:R-:W1:Y:S01]  /*2e60*/  LDCU UR5, c[0x0][0x3a8] ;  /* 0x00007500ff0577ac */ /* 0x000e620008000800 */
[----:B------:R-:W-:Y:S01]  /*2e70*/  IMAD R2, R2, 0x200, R17 ;  /* 0x0000020002027824 */ /* 0x000fe200078e0211 */
[----:B------:R-:W-:-:S04]  /*2e80*/  UPRMT UR4, UR38, 0x9910, URZ ;  /* 0x0000991026047896 */ /* 0x000fc800080000ff */
[----:B------:R-:W-:Y:S01]  /*2e90*/  UISETP.GT.AND UP0, UPT, UR4, 0x9, UPT ;  /* 0x000000090400788c */ /* 0x000fe2000bf04270 */
[----:B-12-4-:R-:W-:-:S05]  /*2ea0*/  IMAD R3, R2, UR5, RZ ;  /* 0x0000000502037c24 */ /* 0x016fca000f8e02ff */
        /* <DEDUP_REMOVED lines=12> */
[----:B0-----:R-:W-:Y:S01]  /*2f70*/  STG.E.U8 desc[UR36][R2.64], R5 ;  /* 0x0000000502007986 */ /* 0x001fe2000c101124 */
[----:B------:R-:W-:Y:S05]  /*2f80*/  EXIT ;  /* 0x000000000000794d */ /* 0x000fea0003800000 */
.L_x_4873:
[----:B------:R-:W0:Y:S02]  /*2f90*/  F2I.S64.TRUNC R22, R22 ;  /* 0x0000001600167311 */ /* 0x000e24000020d900 */
[----:B0-----:R-:W-:-:S05]  /*2fa0*/  IMAD.MOV.U32 R5, RZ, RZ, R22 ;  /* 0x000000ffff057224 */ /* 0x001fca00078e0016 */
[----:B------:R-:W-:Y:S01]  /*2fb0*/  STG.E.U8 desc[UR36][R2.64], R5 ;  /* 0x0000000502007986 */ /* 0x000fe2000c101124 */
[----:B------:R-:W-:Y:S05]  /*2fc0*/  EXIT ;  /* 0x000000000000794d */ /* 0x000fea0003800000 */
.L_x_4872:
[----:B------:R-:W-:-:S09]  /*2fd0*/  UISETP.NE.AND UP0, UPT, UR4, 0x2, UPT ;  /* 0x000000020400788c */ /* 0x000fd2000bf05270 */
[----:B------:R-:W-:Y:S05]  /*2fe0*/  BRA.U !UP0, `(.L_x_4875) ;  /* 0x0000000108287547 */ /* 0x000fea000b800000 */
[----:B------:R-:W-:-:S09]  /*2ff0*/  UISETP.NE.AND UP0, UPT, UR4, 0x3, UPT ;  /* 0x000000030400788c */ /* 0x000fd2000bf05270 */
[----:B------:R-:W-:Y:S05]  /*3000*/  BRA.U !UP0, `(.L_x_4876) ;  /* 0x0000000108147547 */ /* 0x000fea000b800000 */
[----:B------:R-:W-:-:S09]  /*3010*/  UISETP.NE.AND UP0, UPT, UR4, 0x4, UPT ;  /* 0x000000040400788c */ /* 0x000fd2000bf05270 */
[----:B------:R-:W-:Y:S05]  /*3020*/  BRA.U UP0, `(.L_x_4874) ;  /* 0x00000009003c7547 */ /* 0x000fea000b800000 */
[----:B------:R-:W0:Y:S02]  /*3030*/  F2I.S64.TRUNC R22, R22 ;  /* 0x0000001600167311 */ /* 0x000e24000020d900 */
[----:B0-----:R-:W-:Y:S01]  /*3040*/  STG.E.64 desc[UR36][R2.64], R22 ;  /* 0x0000001602007986 */ /* 0x001fe2000c101b24 */
[----:B------:R-:W-:Y:S05]  /*3050*/  EXIT ;  /* 0x000000000000794d */ /* 0x000fea0003800000 */
.L_x_4876:
[----:B------:R-:W0:Y:S02]  /*3060*/  F2I.FTZ.TRUNC.NTZ R5, R22 ;  /* 0x0000001600057305 */ /* 0x000e24000021f100 */
[----:B0-----:R-:W-:Y:S01]  /*3070*/  STG.E desc[UR36][R2.64], R5 ;  /* 0x0000000502007986 */ /* 0x001fe2000c101924 */
[----:B------:R-:W-:Y:S05]  /*3080*/  EXIT ;  /* 0x000000000000794d */ /* 0x000fea0003800000 */
.L_x_4875:
[----:B------:R-:W0:Y:S02]  /*3090*/  F2I.FTZ.TRUNC.NTZ R5, R22 ;  /* 0x0000001600057305 */ /* 0x000e24000021f100 */
[----:B0-----:R-:W-:Y:S01]  /*30a0*/  STG.E.U16 desc[UR36][R2.64], R5 ;  /* 0x0000000502007986 */ /* 0x001fe2000c101524 */
[----:B------:R-:W-:Y:S05]  /*30b0*/  EXIT ;  /* 0x000000000000794d */ /* 0x000fea0003800000 */
.L_x_4871:
[----:B------:R-:W-:-:S09]  /*30c0*/  UISETP.GT.AND UP0, UPT, UR4, 0x6, UPT ;  /* 0x000000060400788c */ /* 0x000fd2000bf04270 */
[----:B------:R-:W-:Y:S05]  /*30d0*/  BRA.U UP0, `(.L_x_4877) ;  /* 0x0000000100247547 */ /* 0x000fea000b800000 */
[----:B------:R-:W-:-:S09]  /*30e0*/  UISETP.NE.AND UP0, UPT, UR4, 0x5, UPT ;  /* 0x000000050400788c */ /* 0x000fd2000bf05270 */
[----:B------:R-:W-:Y:S05]  /*30f0*/  BRA.U !UP0, `(.L_x_4878) ;  /* 0x0000000108107547 */ /* 0x000fea000b800000 */
[----:B------:R-:W-:-:S09]  /*3100*/  UISETP.NE.AND UP0, UPT, UR4, 0x6, UPT ;  /* 0x000000060400788c */ /* 0x000fd2000bf05270 */
[----:B------:R-:W-:Y:S05]  /*3110*/  BRA.U UP0, `(.L_x_4874) ;  /* 0x0000000900007547 */ /* 0x000fea000b800000 */
[----:B------:R-:W-:Y:S01]  /*3120*/  STG.E desc[UR36][R2.64], R22 ;  /* 0x0000001602007986 */ /* 0x000fe2000c101924 */
[----:B------:R-:W-:Y:S05]  /*3130*/  EXIT ;  /* 0x000000000000794d */ /* 0x000fea0003800000 */
.L_x_4878:
[----:B------:R-:W-:-:S05]  /*3140*/  F2FP.F16.F32.PACK_AB R22, RZ, R22 ;  /* 0x00000016ff16723e */ /* 0x000fca00000000ff */
[----:B------:R-:W-:Y:S01]  /*3150*/  STG.E.U16 desc[UR36][R2.64], R22 ;  /* 0x0000001602007986 */ /* 0x000fe2000c101524 */
[----:B------:R-:W-:Y:S05]  /*3160*/  EXIT ;  /* 0x000000000000794d */ /* 0x000fea0003800000 */
.L_x_4877:
[----:B------:R-:W-:-:S09]  /*3170*/  UISETP.NE.AND UP0, UPT, UR4, 0x7, UPT ;  /* 0x000000070400788c */ /* 0x000fd2000bf05270 */
[----:B------:R-:W-:Y:S05]  /*3180*/  BRA.U !UP0, `(.L_x_4879) ;  /* 0x0000000108247547 */ /* 0x000fea000b800000 */
[----:B------:R-:W-:-:S09]  /*3190*/  UISETP.NE.AND UP0, UPT, UR4, 0x8, UPT ;  /* 0x000000080400788c */ /* 0x000fd2000bf05270 */
[----:B------:R-:W-:Y:S05]  /*31a0*/  BRA.U !UP0, `(.L_x_4880) ;  /* 0x0000000108107547 */ /* 0x000fea000b800000 */
[----:B------:R-:W-:-:S09]  /*31b0*/  UISETP.NE.AND UP0, UPT, UR4, 0x9, UPT ;  /* 0x000000090400788c */ /* 0x000fd2000bf05270 */
[----:B------:R-:W-:Y:S05]  /*31c0*/  BRA.U UP0, `(.L_x_4874) ;  /* 0x0000000500d47547 */ /* 0x000fea000b800000 */
[----:B------:R-:W-:Y:S01]  /*31d0*/  STG.E.64 desc[UR36][R2.64], R22 ;  /* 0x0000001602007986 */ /* 0x000fe2000c101b24 */
[----:B------:R-:W-:Y:S05]  /*31e0*/  EXIT ;  /* 0x000000000000794d */ /* 0x000fea0003800000 */
.L_x_4880:
[----:B------:R-:W-:-:S05]  /*31f0*/  F2FP.F16.F32.PACK_AB R23, R23, R22 ;  /* 0x000000161717723e */ /* 0x000fca00000000ff */
[----:B------:R-:W-:Y:S01]  /*3200*/  STG.E desc[UR36][R2.64], R23 ;  /* 0x0000001702007986 */ /* 0x000fe2000c101924 */
[----:B------:R-:W-:Y:S05]  /*3210*/  EXIT ;  /* 0x000000000000794d */ /* 0x000fea0003800000 */
.L_x_4879:
[----:B------:R-:W-:-:S06]  /*3220*/  FMUL.FTZ R4, R22, 1 ;  /* 0x3f80000016047820 */ /* 0x000fcc0000410000 */
[----:B------:R-:W0:Y:S02]  /*3230*/  F2F.F64.F32 R4, R4 ;  /* 0x0000000400047310 */ /* 0x000e240000201800 */
[----:B0-----:R-:W-:Y:S01]  /*3240*/  STG.E.64 desc[UR36][R2.64], R4 ;  /* 0x0000000402007986 */ /* 0x001fe2000c101b24 */
[----:B------:R-:W-:Y:S05]  /*3250*/  EXIT ;  /* 0x000000000000794d */ /* 0x000fea0003800000 */
.L_x_4870:
        /* <DEDUP_REMOVED lines=11> */
[----:B0-----:R-:W-:Y:S01]  /*3310*/  STG.E.U16 desc[UR36][R2.64], R5 ;  /* 0x0000000502007986 */ /* 0x001fe2000c101524 */
[----:B------:R-:W-:Y:S05]  /*3320*/  EXIT ;  /* 0x000000000000794d */ /* 0x000fea0003800000 */
.L_x_4884:
        /* <DEDUP_REMOVED lines=16> */
.L_x_4887:
[----:B------:R-:W-:-:S04]  /*3430*/  SHF.R.U32.HI R22, RZ, 0x18, R22 ;  /* 0x00000018ff167819 */ /* 0x000fc80000011616 */
[----:B------:R-:W-:-:S04]  /*3440*/  LOP3.LUT R5, R5, 0x80, R22, 0xf8, !PT ;  /* 0x0000008005057812 */ /* 0x000fc800078ef816 */
[----:B------:R-:W-:-:S07]  /*3450*/  PRMT R4, R5, 0x7610, R4 ;  /* 0x0000761005047816 */ /* 0x000fce0000000004 */
.L_x_4886:
[----:B------:R-:W-:Y:S05]  /*3460*/  BSYNC.RECONVERGENT B0 ;  /* 0x0000000000007941 */ /* 0x000fea0003800200 */
.L_x_4885:
[----:B------:R-:W-:Y:S01]  /*3470*/  STG.E.U8 desc[UR36][R2.64], R4 ;  /* 0x0000000402007986 */ /* 0x000fe2000c101124 */
[----:B------:R-:W-:Y:S05]  /*3480*/  EXIT ;  /* 0x000000000000794d */ /* 0x000fea0003800000 */
.L_x_4883:
        /* <DEDUP_REMOVED lines=16> */
.L_x_4890:
[----:B------:R-:W-:-:S04]  /*3590*/  SHF.R.U32.HI R22, RZ, 0x18, R22 ;  /* 0x00000018ff167819 */ /* 0x000fc80000011616 */
[----:B------:R-:W-:-:S04]  /*35a0*/  LOP3.LUT R5, R5, 0x80, R22, 0xf8, !PT ;  /* 0x0000008005057812 */ /* 0x000fc800078ef816 */
[----:B------:R-:W-:-:S07]  /*35b0*/  PRMT R0, R5, 0x7610, R0 ;  /* 0x0000761005007816 */ /* 0x000fce0000000000 */
.L_x_4889:
[----:B------:R-:W-:Y:S05]  /*35c0*/  BSYNC.RECONVERGENT B0 ;  /* 0x0000000000007941 */ /* 0x000fea0003800200 */
.L_x_4888:
[----:B------:R-:W-:Y:S01]  /*35d0*/  STG.E.U8 desc[UR36][R2.64], R0 ;  /* 0x0000000002007986 */ /* 0x000fe2000c101124 */
[----:B------:R-:W-:Y:S05]  /*35e0*/  EXIT ;  /* 0x000000000000794d */ /* 0x000fea0003800000 */
.L_x_4882:
        /* <DEDUP_REMOVED lines=19> */
[----:B------:R-:W-:Y:S01]  /*3720*/  STG.E.U8 desc[UR36][R2.64], R5 ;  /* 0x0000000502007986 */ /* 0x000fe2000c101124 */
[----:B------:R-:W-:Y:S05]  /*3730*/  EXIT ;  /* 0x000000000000794d */ /* 0x000fea0003800000 */
.L_x_4892:
[----:B------:R-:W0:Y:S02]  /*3740*/  F2I.U64.TRUNC R22, R22 ;  /* 0x0000001600167311 */ /* 0x000e24000020d800 */
[----:B0-----:R-:W-:Y:S01]  /*3750*/  STG.E.64 desc[UR36][R2.64], R22 ;  /* 0x0000001602007986 */ /* 0x001fe2000c101b24 */
[----:B------:R-:W-:Y:S05]  /*3760*/  EXIT ;  /* 0x000000000000794d */ /* 0x000fea0003800000 */
.L_x_4891:
[----:B------:R-:W0:Y:S02]  /*3770*/  F2I.FTZ.U32.TRUNC.NTZ R5, R22 ;  /* 0x0000001600057305 */ /* 0x000e24000021f000 */
[----:B0-----:R-:W-:Y:S01]  /*3780*/  STG.E desc[UR36][R2.64], R5 ;  /* 0x0000000502007986 */ /* 0x001fe2000c101924 */
[----:B------:R-:W-:Y:S05]  /*3790*/  EXIT ;  /* 0x000000000000794d */ /* 0x000fea0003800000 */
.L_x_4881:
        /* <DEDUP_REMOVED lines=10> */
[----:B------:R-:W-:Y:S01]  /*3840*/  STG.E.U8 desc[UR36][R2.64], R5 ;  /* 0x0000000502007986 */ /* 0x000fe2000c101124 */
[----:B------:R-:W-:Y:S05]  /*3850*/  EXIT ;  /* 0x000000000000794d */ /* 0x000fea0003800000 */
.L_x_4894:
[----:B------:R-:W-:Y:S01]  /*3860*/  FMUL.FTZ R4, R22, 1 ;  /* 0x3f80000016047820 */ /* 0x000fe20000410000 */
[----:B------:R-:W-:-:S05]  /*3870*/  FMUL.FTZ R6, R23, 1 ;  /* 0x3f80000017067820 */ /* 0x000fca0000410000 */
[----:B------:R-:W-:Y:S08]  /*3880*/  F2F.F64.F32 R4, R4 ;  /* 0x0000000400047310 */ /* 0x000ff00000201800 */
[----:B------:R-:W0:Y:S02]  /*3890*/  F2F.F64.F32 R6, R6 ;  /* 0x0000000600067310 */ /* 0x000e240000201800 */
[----:B0-----:R-:W-:Y:S01]  /*38a0*/  STG.E.128 desc[UR36][R2.64], R4 ;  /* 0x0000000402007986 */ /* 0x001fe2000c101d24 */
[----:B------:R-:W-:Y:S05]  /*38b0*/  EXIT ;  /* 0x000000000000794d */ /* 0x000fea0003800000 */
.L_x_4893:
[----:B------:R-:W-:-:S09]  /*38c0*/  UISETP.NE.AND UP0, UPT, UR4, 0xf, UPT ;  /* 0x0000000f0400788c */ /* 0x000fd2000bf05270 */
[----:B------:R-:W-:Y:S05]  /*38d0*/  BRA.U !UP0, `(.L_x_4895) ;  /* 0x0000000108e07547 */ /* 0x000fea000b800000 */
[----:B------:R-:W-:-:S09]  /*38e0*/  UISETP.NE.AND UP0, UPT, UR4, 0x17, UPT ;  /* 0x000000170400788c */ /* 0x000fd2000bf05270 */
[----:B------:R-:W-:Y:S05]  /*38f0*/  BRA.U !UP0, `(.L_x_4896) ;  /* 0x00000001088c7547 */ /* 0x000fea000b800000 */
[----:B------:R-:W-:-:S09]  /*3900*/  UISETP.NE.AND UP0, UPT, UR4, 0x18, UPT ;  /* 0x000000180400788c */ /* 0x000fd2000bf05270 */
[----:B------:R-:W-:Y:S05]  /*3910*/  BRA.U !UP0, `(.L_x_4897) ;  /* 0x0000000108447547 */ /* 0x000fea000b800000 */
.L_x_4874:
        /* <DEDUP_REMOVED lines=16> */
.L_x_4898:
[----:B------:R-:W-:Y:S05]  /*3a20*/  EXIT ;  /* 0x000000000000794d */ /* 0x000fea0003800000 */
.L_x_4897:
        /* <DEDUP_REMOVED lines=12> */
.L_x_4900:
[----:B------:R-:W-:Y:S05]  /*3af0*/  BSYNC.RECONVERGENT B0 ;  /* 0x0000000000007941 */ /* 0x000fea0003800200 */
.L_x_4899:
[----:B------:R-:W-:-:S05]  /*3b00*/  LOP3.LUT R5, R0, 0x80, R7, 0xf8, !PT ;  /* 0x0000008000057812 */ /* 0x000fca00078ef807 */
[----:B------:R-:W-:Y:S01]  /*3b10*/  STG.E.U8 desc[UR36][R2.64], R5 ;  /* 0x0000000502007986 */ /* 0x000fe2000c101124 */
[----:B------:R-:W-:Y:S05]  /*3b20*/  EXIT ;  /* 0x000000000000794d */ /* 0x000fea0003800000 */
.L_x_4896:
        /* <DEDUP_REMOVED lines=11> */
.L_x_4902:
[----:B------:R-:W-:Y:S01]  /*3be0*/  IMAD.MOV.U32 R0, RZ, RZ, 0x7f ;  /* 0x0000007fff007424 */ /* 0x000fe200078e00ff */
[----:B------:R-:W-:-:S04]  /*3bf0*/  ISETP.GT.U32.AND P0, PT, R4, 0x7f800000, PT ;  /* 0x7f8000000400780c */ /* 0x000fc80003f04070 */
[----:B------:R-:W-:-:S09]  /*3c00*/  SEL R0, R0, 0x7c, P0 ;  /* 0x0000007c00007807 */ /* 0x000fd20000000000 */
.L_x_4903:
[----:B------:R-:W-:Y:S05]  /*3c10*/  BSYNC.RECONVERGENT B0 ;  /* 0x0000000000007941 */ /* 0x000fea0003800200 */
.L_x_4901:
[----:B------:R-:W-:-:S04]  /*3c20*/  SHF.R.U32.HI R5, RZ, 0x18, R22 ;  /* 0x00000018ff057819 */ /* 0x000fc80000011616 */
[----:B------:R-:W-:-:S05]  /*3c30*/  LOP3.LUT R5, R0, 0x80, R5, 0xf8, !PT ;  /* 0x0000008000057812 */ /* 0x000fca00078ef805 */
[----:B------:R-:W-:Y:S01]  /*3c40*/  STG.E.U8 desc[UR36][R2.64], R5 ;  /* 0x0000000502007986 */ /* 0x000fe2000c101124 */
[----:B------:R-:W-:Y:S05]  /*3c50*/  EXIT ;  /* 0x000000000000794d */ /* 0x000fea0003800000 */
.L_x_4895:
[----:B------:R-:W-:-:S05]  /*3c60*/  F2FP.BF16.F32.PACK_AB R22, RZ, R22 ;  /* 0x00000016ff16723e */ /* 0x000fca00000010ff */
[----:B------:R-:W-:Y:S01]  /*3c70*/  STG.E.U16 desc[UR36][R2.64], R22 ;  /* 0x0000001602007986 */ /* 0x000fe2000c101524 */
[----:B------:R-:W-:Y:S05]  /*3c80*/  EXIT ;  /* 0x000000000000794d */ /* 0x000fea0003800000 */
.L_x_4904:
        /* <DEDUP_REMOVED lines=15> */
.L_x_7352:


//--------------------- .text._ZN2at6native18elementwise_kernelILi128ELi2EZNS0_22gpu_kernel_impl_nocastINS0_11FillFunctorIN3c107complexIfEEEEEEvRNS_18TensorIteratorBaseERKT_EUliE_EEviT1_ --------------------------
	.section	.text._ZN2at6native18elementwise_kernelILi128ELi2EZNS0_22gpu_kernel_impl_nocastINS0_11FillFunctorIN3c107complexIfEEEEEEvRNS_18TensorIteratorBaseERKT_EUliE_EEviT1_,"ax",@progbits
	.align	128
        .global         _ZN2at6native18elementwise_kernelILi128ELi2EZNS0_22gpu_kernel_impl_nocastINS0_11FillFunctorIN3c107complexIfEEEEEEvRNS_18TensorIteratorBaseERKT_EUliE_EEviT1_
        .type           _ZN2at6native18elementwise_kernelILi128ELi2EZNS0_22gpu_kernel_impl_nocastINS0_11FillFunctorIN3c107complexIfEEEEEEvRNS_18TensorIteratorBaseERKT_EUliE_EEviT1_,@function
        .size           _ZN2at6native18elementwise_kernelILi128ELi2EZNS0_22gpu_kernel_impl_nocastINS0_11FillFunctorIN3c107complexIfEEEEEEvRNS_18TensorIteratorBaseERKT_EUliE_EEviT1_,(.L_x_7353 - _ZN2at6native18elementwise_kernelILi128ELi2EZNS0_22gpu_kernel_impl_nocastINS0_11FillFunctorIN3c107complexIfEEEEEEvRNS_18TensorIteratorBaseERKT_EUliE_EEviT1_)
        .other          _ZN2at6native18elementwise_kernelILi128ELi2EZNS0_22gpu_kernel_impl_nocastINS0_11FillFunctorIN3c107complexIfEEEEEEvRNS_18TensorIteratorBaseERKT_EUliE_EEviT1_,@"STO_CUDA_ENTRY STV_DEFAULT"
_ZN2at6native18elementwise_kernelILi128ELi2EZNS0_22gpu_kernel_impl_nocastINS0_11FillFunctorIN3c107complexIfEEEEEEvRNS_18TensorIteratorBaseERKT_EUliE_EEviT1_:
.text._ZN2at6native18elementwise_kernelILi128ELi2EZNS0_22gpu_kernel_impl_nocastINS0_11FillFunctorIN3c107complexIfEEEEEEvRNS_18TensorIteratorBaseERKT_EUliE_EEviT1_:
        /* <DEDUP_REMOVED lines=16> */
.L_x_4905:
        /* <DEDUP_REMOVED lines=281> */
.L_x_4908:
[----:B------:R-:W0:Y:S01]  /*1290*/  LDC.64 R6, c[0x0][0x520] ;  /* 0x00014800ff067b82 */ /* 0x000e220000000a00 */
[----:B------:R-:W-:-:S07]  /*12a0*/  IADD3 R3, PT, PT, R3, 0x80, RZ ;  /* 0x0000008003037810 */ /* 0x000fce0007ffe0ff */
[----:B------:R-:W1:Y:S01]  /*12b0*/  LDC.64 R8, c[0x0][0x528] ;  /* 0x00014a00ff087b82 */ /* 0x000e620000000a00 */
[----:B0-----:R-:W-:-:S04]  /*12c0*/  IADD3 R4, P0, PT, R5, R6, RZ ;  /* 0x0000000605047210 */ /* 0x001fc80007f1e0ff */
[----:B------:R-:W-:-:S05]  /*12d0*/  IADD3.X R5, PT, PT, RZ, R7, RZ, P0, !PT ;  /* 0x00000007ff057210 */ /* 0x000fca00007fe4ff */
[----:B-1----:R0:W-:Y:S04]  /*12e0*/  STG.E.64 desc[UR6][R4.64], R8 ;  /* 0x0000000804007986 */ /* 0x0021e8000c101b06 */
.L_x_4907:
[----:B------:R-:W-:Y:S05]  /*12f0*/  BSYNC.RECONVERGENT B0 ;  /* 0x0000000000007941 */ /* 0x000fea0003800200 */
.L_x_4906:
        /* <DEDUP_REMOVED lines=275> */
.L_x_4909:
[----:B------:R-:W0:Y:S08]  /*2430*/  LDC.64 R4, c[0x0][0x520] ;  /* 0x00014800ff047b82 */ /* 0x000e300000000a00 */
[----:B------:R-:W1:Y:S01]  /*2440*/  LDC.64 R6, c[0x0][0x528] ;  /* 0x00014a00ff067b82 */ /* 0x000e620000000a00 */
[----:B0-----:R-:W-:-:S04]  /*2450*/  IADD3 R2, P0, PT, R3, R4, RZ ;  /* 0x0000000403027210 */ /* 0x001fc80007f1e0ff */
[----:B------:R-:W-:-:S05]  /*2460*/  IADD3.X R3, PT, PT, RZ, R5, RZ, P0, !PT ;  /* 0x00000005ff037210 */ /* 0x000fca00007fe4ff */
[----:B-1----:R-:W-:Y:S01]  /*2470*/  STG.E.64 desc[UR6][R2.64], R6 ;  /* 0x0000000602007986 */ /* 0x002fe2000c101b06 */
[----:B------:R-:W-:Y:S05]  /*2480*/  EXIT ;  /* 0x000000000000794d */ /* 0x000fea0003800000 */
.L_x_4910:
        /* <DEDUP_REMOVED lines=15> */
.L_x_7353:


//--------------------- .text._ZN2at6native27unrolled_elementwise_kernelINS0_11FillFunctorIN3c107complexIfEEEESt5arrayIPcLm1EELi4E23TrivialOffsetCalculatorILi0EjESA_ILi1EjENS0_6memory15LoadWithoutCastENSD_16StoreWithoutCastEEEviT_T0_T2_T3_T4_T5_ --------------------------
	.section	.text._ZN2at6native27unrolled_elementwise_kernelINS0_11FillFunctorIN3c107complexIfEEEESt5arrayIPcLm1EELi4E23TrivialOffsetCalculatorILi0EjESA_ILi1EjENS0_6memory15LoadWithoutCastENSD_16StoreWithoutCastEEEviT_T0_T2_T3_T4_T5_,"ax",@progbits
	.align	128
        .global         _ZN2at6native27unrolled_elementwise_kernelINS0_11FillFunctorIN3c107complexIfEEEESt5arrayIPcLm1EELi4E23TrivialOffsetCalculatorILi0EjESA_ILi1EjENS0_6memory15LoadWithoutCastENSD_16StoreWithoutCastEEEviT_T0_T2_T3_T4_T5_
        .type           _ZN2at6native27unrolled_elementwise_kernelINS0_11FillFunctorIN3c107complexIfEEEESt5arrayIPcLm1EELi4E23TrivialOffsetCalculatorILi0EjESA_ILi1EjENS0_6memory15LoadWithoutCastENSD_16StoreWithoutCastEEEviT_T0_T2_T3_T4_T5_,@function
        .size           _ZN2at6native27unrolled_elementwise_kernelINS0_11FillFunctorIN3c107complexIfEEEESt5arrayIPcLm1EELi4E23TrivialOffsetCalculatorILi0EjESA_ILi1EjENS0_6memory15LoadWithoutCastENSD_16StoreWithoutCastEEEviT_T0_T2_T3_T4_T5_,(.L_x_7354 - _ZN2at6native27unrolled_elementwise_kernelINS0_11FillFunctorIN3c107complexIfEEEESt5arrayIPcLm1EELi4E23TrivialOffsetCalculatorILi0EjESA_ILi1EjENS0_6memory15LoadWithoutCastENSD_16StoreWithoutCastEEEviT_T0_T2_T3_T4_T5_)
        .other          _ZN2at6native27unrolled_elementwise_kernelINS0_11FillFunctorIN3c107complexIfEEEESt5arrayIPcLm1EELi4E23TrivialOffsetCalculatorILi0EjESA_ILi1EjENS0_6memory15LoadWithoutCastENSD_16StoreWithoutCastEEEviT_T0_T2_T3_T4_T5_,@"STO_CUDA_ENTRY STV_DEFAULT"
_ZN2at6native27unrolled_elementwise_kernelINS0_11FillFunctorIN3c107complexIfEEEESt5arrayIPcLm1EELi4E23TrivialOffsetCalculatorILi0EjESA_ILi1EjENS0_6memory15LoadWithoutCastENSD_16StoreWithoutCastEEEviT_T0_T2_T3_T4_T5_:
.text._ZN2at6native27unrolled_elementwise_kernelINS0_11FillFunctorIN3c107complexIfEEEESt5arrayIPcLm1EELi4E23TrivialOffsetCalculatorILi0EjESA_ILi1EjENS0_6memory15LoadWithoutCastENSD_16StoreWithoutCastEEEviT_T0_T2_T3_T4_T5_:
[----:B------:R-:W-:Y:S01]  /*0000*/  LDC R1, c[0x0][0x37c] ;  /* 0x0000df00ff017b82 */ /* 0x000fe20000000800 */
[----:B------:R-:W0:Y:S07]  /*0010*/  S2R R0, SR_CTAID.X ;  /* 0x0000000000007919 */ /* 0x000e2e0000002500 */
[----:B------:R-:W0:Y:S01]  /*0020*/  LDC R3, c[0x0][0x380] ;  /* 0x0000e000ff037b82 */ /* 0x000e220000000800 */
[----:B------:R-:W1:Y:S01]  /*0030*/  LDCU.64 UR4, c[0x0][0x358] ;  /* 0x00006b00ff0477ac */ /* 0x000e620008000a00 */
[----:B------:R-:W-:Y:S01]  /*0040*/  BSSY.RECONVERGENT B0, `(.L_x_4911) ;  /* 0x0000024000007945 */ /* 0x000fe20003800200 */
[----:B------:R-:W2:Y:S01]  /*0050*/  S2R R5, SR_TID.X ;  /* 0x0000000000057919 */ /* 0x000ea20000002100 */
[----:B0-----:R-:W-:-:S04]  /*0060*/  IMAD R4, R0, -0x200, R3 ;  /* 0xfffffe0000047824 */ /* 0x001fc800078e0203 */
[----:B------:R-:W0:Y:S01]  /*0070*/  LDC.64 R2, c[0x0][0x388] ;  /* 0x0000e200ff027b82 */ /* 0x000e220000000a00 */
[C---:B--2---:R-:W-:Y:S01]  /*0080*/  VIADD R13, R5.reuse, 0x80 ;  /* 0x00000080050d7836 */ /* 0x044fe20000000000 */
[CC--:B------:R-:W-:Y:S01]  /*0090*/  ISETP.GE.AND P1, PT, R5.reuse, R4.reuse, PT ;  /* 0x000000040500720c */ /* 0x0c0fe20003f26270 */
[----:B------:R-:W-:Y:S01]  /*00a0*/  IMAD.MOV.U32 R7, RZ, RZ, R5 ;  /* 0x000000ffff077224 */ /* 0x000fe200078e0005 */
[----:B------:R-:W-:-:S11]  /*00b0*/  ISETP.GE.AND P0, PT, R5, R4, PT ;  /* 0x000000040500720c */ /* 0x000fd60003f06270 */
[----:B------:R-:W2:Y:S01]  /*00c0*/  @!P1 LDC.64 R8, c[0x0][0x390] ;  /* 0x0000e400ff089b82 */ /* 0x000ea20000000a00 */
[----:B------:R-:W-:Y:S02]  /*00d0*/  @!P1 IMAD R11, R0, 0x200, R5 ;  /* 0x00000200000b9824 */ /* 0x000fe400078e0205 */
[----:B------:R-:W-:Y:S01]  /*00e0*/  @!P1 IMAD.MOV.U32 R7, RZ, RZ, R13 ;  /* 0x000000ffff079224 */ /* 0x000fe200078e000d */
[----:B0-----:R-:W-:-:S04]  /*00f0*/  FSEL R10, R2, RZ, !P0 ;  /* 0x000000ff020a7208 */ /* 0x001fc80004000000 */
[----:B------:R-:W-:Y:S01]  /*0100*/  ISETP.GE.AND P2, PT, R7, R4, PT ;  /* 0x000000040700720c */ /* 0x000fe20003f46270 */
[----:B--2---:R-:W-:Y:S01]  /*0110*/  @!P1 IMAD.WIDE.U32 R8, R11, 0x8, R8 ;  /* 0x000000080b089825 */ /* 0x004fe200078e0008 */
[----:B------:R-:W-:-:S05]  /*0120*/  FSEL R11, R3, RZ, !P0 ;  /* 0x000000ff030b7208 */ /* 0x000fca0004000000 */
[----:B-1----:R0:W-:Y:S06]  /*0130*/  @!P1 STG.E.64 desc[UR4][R8.64], R10 ;  /* 0x0000000a08009986 */ /* 0x0021ec000c101b04 */
[----:B------:R-:W-:Y:S05]  /*0140*/  @P2 BRA `(.L_x_4912) ;  /* 0x00000000004c2947 */ /* 0x000fea0003800000 */
[----:B0-----:R-:W0:Y:S01]  /*0150*/  LDC.64 R8, c[0x0][0x390] ;  /* 0x0000e400ff087b82 */ /* 0x001e220000000a00 */
[----:B------:R-:W-:Y:S01]  /*0160*/  IMAD R11, R0, 0x200, R7 ;  /* 0x00000200000b7824 */ /* 0x000fe200078e0207 */
[----:B------:R-:W-:Y:S01]  /*0170*/  ISETP.GE.AND P0, PT, R13, R4, PT ;  /* 0x000000040d00720c */ /* 0x000fe20003f06270 */
[----:B------:R-:W-:-:S03]  /*0180*/  VIADD R7, R7, 0x80 ;  /* 0x0000008007077836 */ /* 0x000fc60000000000 */
[----:B------:R-:W-:Y:S01]  /*0190*/  FSEL R10, R2, RZ, !P0 ;  /* 0x000000ff020a7208 */ /* 0x000fe20004000000 */
[----:B0-----:R-:W-:Y:S01]  /*01a0*/  IMAD.WIDE.U32 R8, R11, 0x8, R8 ;  /* 0x000000080b087825 */ /* 0x001fe200078e0008 */
[----:B------:R-:W-:Y:S02]  /*01b0*/  FSEL R11, R3, RZ, !P0 ;  /* 0x000000ff030b7208 */ /* 0x000fe40004000000 */
[----:B------:R-:W-:-:S03]  /*01c0*/  ISETP.GE.AND P0, PT, R7, R4, PT ;  /* 0x000000040700720c */ /* 0x000fc60003f06270 */
[----:B------:R1:W-:Y:S10]  /*01d0*/  STG.E.64 desc[UR4][R8.64], R10 ;  /* 0x0000000a08007986 */ /* 0x0003f4000c101b04 */
[----:B------:R-:W-:Y:S05]  /*01e0*/  @P0 BRA `(.L_x_4912) ;  /* 0x0000000000240947 */ /* 0x000fea0003800000 */
[----:B-1----:R-:W0:Y:S01]  /*01f0*/  LDC.64 R8, c[0x0][0x390] ;  /* 0x0000e400ff087b82 */ /* 0x002e220000000a00 */
[----:B------:R-:W-:Y:S02]  /*0200*/  VIADD R11, R5, 0x100 ;  /* 0x00000100050b7836 */ /* 0x000fe40000000000 */
[----:B------:R-:W-:Y:S02]  /*0210*/  IMAD R13, R0, 0x200, R7 ;  /* 0x00000200000d7824 */ /* 0x000fe400078e0207 */
[----:B------:R-:W-:Y:S01]  /*0220*/  VIADD R7, R7, 0x80 ;  /* 0x0000008007077836 */ /* 0x000fe20000000000 */
[----:B------:R-:W-:-:S04]  /*0230*/  ISETP.GE.AND P0, PT, R11, R4, PT ;  /* 0x000000040b00720c */ /* 0x000fc80003f06270 */
[----:B------:R-:W-:Y:S02]  /*0240*/  FSEL R10, R2, RZ, !P0 ;  /* 0x000000ff020a7208 */ /* 0x000fe40004000000 */
[----:B------:R-:W-:Y:S01]  /*0250*/  FSEL R11, R3, RZ, !P0 ;  /* 0x000000ff030b7208 */ /* 0x000fe20004000000 */
[----:B0-----:R-:W-:-:S05]  /*0260*/  IMAD.WIDE.U32 R8, R13, 0x8, R8 ;  /* 0x000000080d087825 */ /* 0x001fca00078e0008 */
[----:B------:R2:W-:Y:S02]  /*0270*/  STG.E.64 desc[UR4][R8.64], R10 ;  /* 0x0000000a08007986 */ /* 0x0005e4000c101b04 */
.L_x_4912:
[----:B------:R-:W-:Y:S05]  /*0280*/  BSYNC.RECONVERGENT B0 ;  /* 0x0000000000007941 */ /* 0x000fea0003800200 */
.L_x_4911:
[----:B------:R-:W-:-:S13]  /*0290*/  ISETP.GE.AND P0, PT, R7, R4, PT ;  /* 0x000000040700720c */ /* 0x000fda0003f06270 */
[----:B------:R-:W-:Y:S05]  /*02a0*/  @P0 EXIT ;  /* 0x000000000000094d */ /* 0x000fea0003800000 */
[----:B012---:R-:W0:Y:S01]  /*02b0*/  LDC.64 R8, c[0x0][0x390] ;  /* 0x0000e400ff087b82 */ /* 0x007e220000000a00 */
[----:B------:R-:W-:Y:S02]  /*02c0*/  VIADD R5, R5, 0x180 ;  /* 0x0000018005057836 */ /* 0x000fe40000000000 */
[----:B------:R-:W-:-:S03]  /*02d0*/  IMAD R7, R0, 0x200, R7 ;  /* 0x0000020000077824 */ /* 0x000fc600078e0207 */
[----:B------:R-:W-:-:S04]  /*02e0*/  ISETP.GE.AND P0, PT, R5, R4, PT ;  /* 0x000000040500720c */ /* 0x000fc80003f06270 */
[----:B------:R-:W-:Y:S02]  /*02f0*/  FSEL R2, R2, RZ, !P0 ;  /* 0x000000ff02027208 */ /* 0x000fe40004000000 */
[----:B------:R-:W-:Y:S01]  /*0300*/  FSEL R3, R3, RZ, !P0 ;  /* 0x000000ff03037208 */ /* 0x000fe20004000000 */
[----:B0-----:R-:W-:-:S05]  /*0310*/  IMAD.WIDE.U32 R4, R7, 0x8, R8 ;  /* 0x0000000807047825 */ /* 0x001fca00078e0008 */
[----:B------:R-:W-:Y:S01]  /*0320*/  STG.E.64 desc[UR4][R4.64], R2 ;  /* 0x0000000204007986 */ /* 0x000fe2000c101b04 */
[----:B------:R-:W-:Y:S05]  /*0330*/  EXIT ;  /* 0x000000000000794d */ /* 0x000fea0003800000 */
.L_x_4913:
        /* <DEDUP_REMOVED lines=12> */
.L_x_7354:


//--------------------- .text._ZN2at6native29vectorized_elementwise_kernelILi2ENS0_11FillFunctorIN3c107complexIfEEEESt5arrayIPcLm1EEEEviT0_T1_ --------------------------
	.section	.text._ZN2at6native29vectorized_elementwise_kernelILi2ENS0_11FillFunctorIN3c107complexIfEEEESt5arrayIPcLm1EEEEviT0_T1_,"ax",@progbits
	.align	128
        .global         _ZN2at6native29vectorized_elementwise_kernelILi2ENS0_11FillFunctorIN3c107complexIfEEEESt5arrayIPcLm1EEEEviT0_T1_
        .type           _ZN2at6native29vectorized_elementwise_kernelILi2ENS0_11FillFunctorIN3c107complexIfEEEESt5arrayIPcLm1EEEEviT0_T1_,@function
        .size           _ZN2at6native29vectorized_elementwise_kernelILi2ENS0_11FillFunctorIN3c107complexIfEEEESt5arrayIPcLm1EEEEviT0_T1_,(.L_x_7355 - _ZN2at6native29vectorized_elementwise_kernelILi2ENS0_11FillFunctorIN3c107complexIfEEEESt5arrayIPcLm1EEEEviT0_T1_)
        .other          _ZN2at6native29vectorized_elementwise_kernelILi2ENS0_11FillFunctorIN3c107complexIfEEEESt5arrayIPcLm1EEEEviT0_T1_,@"STO_CUDA_ENTRY STV_DEFAULT"
_ZN2at6native29vectorized_elementwise_kernelILi2ENS0_11FillFunctorIN3c107complexIfEEEESt5arrayIPcLm1EEEEviT0_T1_:
.text._ZN2at6native29vectorized_elementwise_kernelILi2ENS0_11FillFunctorIN3c107complexIfEEEESt5arrayIPcLm1EEEEviT0_T1_:
        /* <DEDUP_REMOVED lines=9> */
[----:B------:R-:W1:Y:S01]  /*0090*/  LDC.64 R2, c[0x0][0x388] ;  /* 0x0000e200ff027b82 */ /* 0x000e620000000a00 */
[----:B------:R-:W-:Y:S04]  /*00a0*/  BSSY.RECONVERGENT B0, `(.L_x_4915) ;  /* 0x0000051000007945 */ /* 0x000fe80003800200 */
[----:B------:R-:W-:Y:S01]  /*00b0*/  BSSY.RELIABLE B1, `(.L_x_4916) ;  /* 0x0000046000017945 */ /* 0x000fe20003800100 */
[CC--:B0-----:R-:W-:Y:S01]  /*00c0*/  ISETP.GE.U32.AND P1, PT, R5.reuse, R4.reuse, PT ;  /* 0x000000040500720c */ /* 0x0c1fe20003f26070 */
[C---:B------:R-:W-:Y:S01]  /*00d0*/  VIADD R13, R5.reuse, 0x80 ;  /* 0x00000080050d7836 */ /* 0x040fe20000000000 */
[----:B------:R-:W-:-:S04]  /*00e0*/  ISETP.GE.U32.AND P0, PT, R5, R4, PT ;  /* 0x000000040500720c */ /* 0x000fc80003f06070 */
[----:B-1----:R-:W-:Y:S02]  /*00f0*/  FSEL R11, R3, RZ, !P0 ;  /* 0x000000ff030b7208 */ /* 0x002fe40004000000 */
[----:B------:R-:W-:-:S05]  /*0100*/  FSEL R10, R2, RZ, !P0 ;  /* 0x000000ff020a7208 */ /* 0x000fca0004000000 */
[----:B------:R-:W0:Y:S01]  /*0110*/  @!P1 LDC.64 R8, c[0x0][0x390] ;  /* 0x0000e400ff089b82 */ /* 0x000e220000000a00 */
[----:B------:R-:W-:-:S04]  /*0120*/  @!P1 IMAD.IADD R7, R0, 0x1, R5 ;  /* 0x0000000100079824 */ /* 0x000fc800078e0205 */
[----:B0-----:R-:W-:-:S04]  /*0130*/  @!P1 IMAD.WIDE.U32 R8, R7, 0x8, R8 ;  /* 0x0000000807089825 */ /* 0x001fc800078e0008 */
[----:B------:R-:W-:Y:S01]  /*0140*/  IMAD.MOV.U32 R7, RZ, RZ, R5 ;  /* 0x000000ffff077224 */ /* 0x000fe200078e0005 */
[----:B------:R0:W-:Y:S01]  /*0150*/  @!P1 STG.E.64 desc[UR4][R8.64], R10 ;  /* 0x0000000a08009986 */ /* 0x0001e2000c101b04 */
[----:B------:R-:W-:-:S04]  /*0160*/  @!P1 MOV R7, R13 ;  /* 0x0000000d00079202 */ /* 0x000fc80000000f00 */
[----:B------:R-:W-:-:S13]  /*0170*/  ISETP.GE.U32.AND P0, PT, R7, R4, PT ;  /* 0x000000040700720c */ /* 0x000fda0003f06070 */
[----:B0-----:R-:W-:Y:S05]  /*0180*/  @P0 BRA `(.L_x_4917) ;  /* 0x00000000004c0947 */ /* 0x001fea0003800000 */
[----:B------:R-:W0:Y:S01]  /*0190*/  LDC.64 R8, c[0x0][0x390] ;  /* 0x0000e400ff087b82 */ /* 0x000e220000000a00 */
[----:B------:R-:W-:Y:S01]  /*01a0*/  IMAD.IADD R11, R0, 0x1, R7 ;  /* 0x00000001000b7824 */ /* 0x000fe200078e0207 */
[----:B------:R-:W-:Y:S01]  /*01b0*/  ISETP.GE.U32.AND P0, PT, R13, R4, PT ;  /* 0x000000040d00720c */ /* 0x000fe20003f06070 */
[----:B------:R-:W-:-:S03]  /*01c0*/  VIADD R7, R7, 0x80 ;  /* 0x0000008007077836 */ /* 0x000fc60000000000 */
[----:B------:R-:W-:Y:S01]  /*01d0*/  FSEL R10, R2, RZ, !P0 ;  /* 0x000000ff020a7208 */ /* 0x000fe20004000000 */
[----:B0-----:R-:W-:Y:S01]  /*01e0*/  IMAD.WIDE.U32 R8, R11, 0x8, R8 ;  /* 0x000000080b087825 */ /* 0x001fe200078e0008 */
[----:B------:R-:W-:Y:S02]  /*01f0*/  FSEL R11, R3, RZ, !P0 ;  /* 0x000000ff030b7208 */ /* 0x000fe40004000000 */
[----:B------:R-:W-:-:S03]  /*0200*/  ISETP.GE.U32.AND P0, PT, R7, R4, PT ;  /* 0x000000040700720c */ /* 0x000fc60003f06070 */
[----:B------:R0:W-:Y:S10]  /*0210*/  STG.E.64 desc[UR4][R8.64], R10 ;  /* 0x0000000a08007986 */ /* 0x0001f4000c101b04 */
[----:B------:R-:W-:Y:S05]  /*0220*/  @P0 BRA `(.L_x_4918) ;  /* 0x0000000000500947 */ /* 0x000fea0003800000 */
[----:B0-----:R-:W0:Y:S01]  /*0230*/  LDC.64 R8, c[0x0][0x390] ;  /* 0x0000e400ff087b82 */ /* 0x001e220000000a00 */
[----:B------:R-:W-:Y:S02]  /*0240*/  VIADD R11, R5, 0x100 ;  /* 0x00000100050b7836 */ /* 0x000fe40000000000 */
[----:B------:R-:W-:Y:S01]  /*0250*/  IMAD.IADD R13, R0, 0x1, R7 ;  /* 0x00000001000d7824 */ /* 0x000fe200078e0207 */
[----:B------:R-:W-:Y:S02]  /*0260*/  IADD3 R7, PT, PT, R7, 0x80, RZ ;  /* 0x0000008007077810 */ /* 0x000fe40007ffe0ff */
[----:B------:R-:W-:-:S04]  /*0270*/  ISETP.GE.U32.AND P0, PT, R11, R4, PT ;  /* 0x000000040b00720c */ /* 0x000fc80003f06070 */
[----:B------:R-:W-:Y:S02]  /*0280*/  FSEL R10, R2, RZ, !P0 ;  /* 0x000000ff020a7208 */ /* 0x000fe40004000000 */
[----:B------:R-:W-:Y:S01]  /*0290*/  FSEL R11, R3, RZ, !P0 ;  /* 0x000000ff030b7208 */ /* 0x000fe20004000000 */
[----:B0-----:R-:W-:-:S05]  /*02a0*/  IMAD.WIDE.U32 R8, R13, 0x8, R8 ;  /* 0x000000080d087825 */ /* 0x001fca00078e0008 */
[----:B------:R0:W-:Y:S02]  /*02b0*/  STG.E.64 desc[UR4][R8.64], R10 ;  /* 0x0000000a08007986 */ /* 0x0001e4000c101b04 */
.L_x_4917:
[----:B------:R-:W-:-:S13]  /*02c0*/  ISETP.GE.U32.AND P0, PT, R7, R4, PT ;  /* 0x000000040700720c */ /* 0x000fda0003f06070 */
[----:B------:R-:W-:Y:S05]  /*02d0*/  @P0 BRA `(.L_x_4919) ;  /* 0x0000000000500947 */ /* 0x000fea0003800000 */
[----:B0-----:R-:W0:Y:S01]  /*02e0*/  LDC.64 R8, c[0x0][0x390] ;  /* 0x0000e400ff087b82 */ /* 0x001e220000000a00 */
[----:B------:R-:W-:Y:S02]  /*02f0*/  VIADD R11, R5, 0x180 ;  /* 0x00000180050b7836 */ /* 0x000fe40000000000 */
[----:B------:R-:W-:Y:S02]  /*0300*/  IMAD.IADD R13, R0, 0x1, R7 ;  /* 0x00000001000d7824 */ /* 0x000fe400078e0207 */
[----:B------:R-:W-:Y:S01]  /*0310*/  VIADD R7, R7, 0x80 ;  /* 0x0000008007077836 */ /* 0x000fe20000000000 */
[----:B------:R-:W-:-:S04]  /*0320*/  ISETP.GE.U32.AND P0, PT, R11, R4, PT ;  /* 0x000000040b00720c */ /* 0x000fc80003f06070 */
[----:B------:R-:W-:Y:S02]  /*0330*/  FSEL R10, R2, RZ, !P0 ;  /* 0x000000ff020a7208 */ /* 0x000fe40004000000 */
[----:B------:R-:W-:Y:S01]  /*0340*/  FSEL R11, R3, RZ, !P0 ;  /* 0x000000ff030b7208 */ /* 0x000fe20004000000 */
[----:B0-----:R-:W-:-:S05]  /*0350*/  IMAD.WIDE.U32 R8, R13, 0x8, R8 ;  /* 0x000000080d087825 */ /* 0x001fca00078e0008 */
[----:B------:R1:W-:Y:S02]  /*0360*/  STG.E.64 desc[UR4][R8.64], R10 ;  /* 0x0000000a08007986 */ /* 0x0003e4000c101b04 */
.L_x_4918:
[----:B------:R-:W-:-:S13]  /*0370*/  ISETP.GE.U32.AND P0, PT, R7, R4, PT ;  /* 0x000000040700720c */ /* 0x000fda0003f06070 */
[----:B------:R-:W-:Y:S05]  /*0380*/  @P0 BRA `(.L_x_4920) ;  /* 0x0000000000540947 */ /* 0x000fea0003800000 */
[----:B01----:R-:W0:Y:S01]  /*0390*/  LDC.64 R8, c[0x0][0x390] ;  /* 0x0000e400ff087b82 */ /* 0x003e220000000a00 */
[----:B------:R-:W-:Y:S01]  /*03a0*/  VIADD R11, R5, 0x200 ;  /* 0x00000200050b7836 */ /* 0x000fe20000000000 */
[----:B------:R-:W-:Y:S01]  /*03b0*/  IADD3 R13, PT, PT, R0, R7, RZ ;  /* 0x00000007000d7210 */ /* 0x000fe20007ffe0ff */
[----:B------:R-:W-:-:S03]  /*03c0*/  VIADD R7, R7, 0x80 ;  /* 0x0000008007077836 */ /* 0x000fc60000000000 */
[----:B------:R-:W-:-:S04]  /*03d0*/  ISETP.GE.U32.AND P0, PT, R11, R4, PT ;  /* 0x000000040b00720c */ /* 0x000fc80003f06070 */
[----:B------:R-:W-:Y:S02]  /*03e0*/  FSEL R10, R2, RZ, !P0 ;  /* 0x000000ff020a7208 */ /* 0x000fe40004000000 */
[----:B------:R-:W-:Y:S01]  /*03f0*/  FSEL R11, R3, RZ, !P0 ;  /* 0x000000ff030b7208 */ /* 0x000fe20004000000 */
[----:B0-----:R-:W-:-:S05]  /*0400*/  IMAD.WIDE.U32 R8, R13, 0x8, R8 ;  /* 0x000000080d087825 */ /* 0x001fca00078e0008 */
[----:B------:R1:W-:Y:S02]  /*0410*/  STG.E.64 desc[UR4][R8.64], R10 ;  /* 0x0000000a08007986 */ /* 0x0003e4000c101b04 */
.L_x_4919:
[----:B------:R-:W-:-:S13]  /*0420*/  ISETP.GE.U32.AND P0, PT, R7, R4, PT ;  /* 0x000000040700720c */ /* 0x000fda0003f06070 */
[----:B------:R-:W-:Y:S05]  /*0430*/  @P0 BREAK.RELIABLE B1 ;  /* 0x0000000000010942 */ /* 0x000fea0003800100 */
[----:B------:R-:W-:Y:S05]  /*0440*/  @P0 BRA `(.L_x_4921) ;  /* 0x0000000000580947 */ /* 0x000fea0003800000 */
[----:B01----:R-:W0:Y:S01]  /*0450*/  LDC.64 R8, c[0x0][0x390] ;  /* 0x0000e400ff087b82 */ /* 0x003e220000000a00 */
        /* <DEDUP_REMOVED lines=8> */
.L_x_4920:
[----:B------:R-:W-:-:S13]  /*04e0*/  ISETP.GE.U32.AND P0, PT, R7, R4, PT ;  /* 0x000000040700720c */ /* 0x000fda0003f06070 */
[----:B------:R-:W-:Y:S05]  /*04f0*/  @P0 BREAK.RELIABLE B1 ;  /* 0x0000000000010942 */ /* 0x000fea0003800100 */
[----:B------:R-:W-:Y:S05]  /*0500*/  @P0 BRA `(.L_x_4921) ;  /* 0x0000000000280947 */ /* 0x000fea0003800000 */
[----:B------:R-:W-:Y:S05]  /*0510*/  BSYNC.RELIABLE B1 ;  /* 0x0000000000017941 */ /* 0x000fea0003800100 */
.L_x_4916:
[----:B012---:R-:W0:Y:S01]  /*0520*/  LDC.64 R8, c[0x0][0x390] ;  /* 0x0000e400ff087b82 */ /* 0x007e220000000a00 */
[----:B------:R-:W-:Y:S01]  /*0530*/  IADD3 R11, PT, PT, R5, 0x300, RZ ;  /* 0x00000300050b7810 */ /* 0x000fe20007ffe0ff */
[----:B------:R-:W-:Y:S02]  /*0540*/  IMAD.IADD R13, R0, 0x1, R7 ;  /* 0x00000001000d7824 */ /* 0x000fe400078e0207 */
[----:B------:R-:W-:Y:S01]  /*0550*/  VIADD R7, R7, 0x80 ;  /* 0x0000008007077836 */ /* 0x000fe20000000000 */
[----:B------:R-:W-:-:S04]  /*0560*/  ISETP.GE.U32.AND P0, PT, R11, R4, PT ;  /* 0x000000040b00720c */ /* 0x000fc80003f06070 */
[----:B------:R-:W-:Y:S02]  /*0570*/  FSEL R10, R2, RZ, !P0 ;  /* 0x000000ff020a7208 */ /* 0x000fe40004000000 */
[----:B------:R-:W-:Y:S01]  /*0580*/  FSEL R11, R3, RZ, !P0 ;  /* 0x000000ff030b7208 */ /* 0x000fe20004000000 */
[----:B0-----:R-:W-:-:S05]  /*0590*/  IMAD.WIDE.U32 R8, R13, 0x8, R8 ;  /* 0x000000080d087825 */ /* 0x001fca00078e0008 */
[----:B------:R3:W-:Y:S02]  /*05a0*/  STG.E.64 desc[UR4][R8.64], R10 ;  /* 0x0000000a08007986 */ /* 0x0007e4000c101b04 */
.L_x_4921:
[----:B------:R-:W-:Y:S05]  /*05b0*/  BSYNC.RECONVERGENT B0 ;  /* 0x0000000000007941 */ /* 0x000fea0003800200 */
.L_x_4915:
[----:B------:R-:W-:Y:S05]  /*05c0*/  WARPSYNC.ALL ;  /* 0x0000000000007948 */ /* 0x000fea0003800000 */
[----:B------:R-:W-:-:S13]  /*05d0*/  ISETP.GE.U32.AND P0, PT, R7, R4, PT ;  /* 0x000000040700720c */ /* 0x000fda0003f06070 */
[----:B------:R-:W-:Y:S05]  /*05e0*/  @P0 EXIT ;  /* 0x000000000000094d */ /* 0x000fea0003800000 */
[----:B0123--:R-:W0:Y:S01]  /*05f0*/  LDC.64 R8, c[0x0][0x390] ;  /* 0x0000e400ff087b82 */ /* 0x00fe220000000a00 */
[----:B------:R-:W-:Y:S01]  /*0600*/  VIADD R5, R5, 0x380 ;  /* 0x0000038005057836 */ /* 0x000fe20000000000 */
[----:B------:R-:W-:-:S04]  /*0610*/  IADD3 R7, PT, PT, R0, R7, RZ ;  /* 0x0000000700077210 */ /* 0x000fc80007ffe0ff */
[----:B------:R-:W-:-:S04]  /*0620*/  ISETP.GE.U32.AND P0, PT, R5, R4, PT ;  /* 0x000000040500720c */ /* 0x000fc80003f06070 */
[----:B------:R-:W-:Y:S02]  /*0630*/  FSEL R2, R2, RZ, !P0 ;  /* 0x000000ff02027208 */ /* 0x000fe40004000000 */
[----:B------:R-:W-:Y:S01]  /*0640*/  FSEL R3, R3, RZ, !P0 ;  /* 0x000000ff03037208 */ /* 0x000fe20004000000 */
[----:B0-----:R-:W-:-:S05]  /*0650*/  IMAD.WIDE.U32 R4, R7, 0x8, R8 ;  /* 0x0000000807047825 */ /* 0x001fca00078e0008 */
[----:B------:R-:W-:Y:S01]  /*0660*/  STG.E.64 desc[UR4][R4.64], R2 ;  /* 0x0000000204007986 */ /* 0x000fe2000c101b04 */
[----:B------:R-:W-:Y:S05]  /*0670*/  EXIT ;  /* 0x000000000000794d */ /* 0x000fea0003800000 */
.L_x_4914:
[----:B------:R-:W0:Y:S01]  /*0680*/  S2R R7, SR_TID.X ;  /* 0x0000000000077919 */ /* 0x000e220000002100 */
[----:B------:R-:W1:Y:S08]  /*0690*/  LDC.64 R2, c[0x0][0x390] ;  /* 0x0000e400ff027b82 */ /* 0x000e700000000a00 */
[----:B------:R-:W2:Y:S01]  /*06a0*/  LDC.64 R4, c[0x0][0x388] ;  /* 0x0000e200ff047b82 */ /* 0x000ea20000000a00 */
[----:B-1----:R-:W-:-:S04]  /*06b0*/  IMAD.WIDE.U32 R2, R0, 0x8, R2 ;  /* 0x0000000800027825 */ /* 0x002fc800078e0002 */
[----:B0-----:R-:W-:Y:S01]  /*06c0*/  IMAD.WIDE.U32 R2, R7, 0x10, R2 ;  /* 0x0000001007027825 */ /* 0x001fe200078e0002 */
[-C--:B--2---:R-:W-:Y:S02]  /*06d0*/  MOV R11, R5.reuse ;  /* 0x00000005000b7202 */ /* 0x084fe40000000f00 */
[----:B------:R-:W-:Y:S01]  /*06e0*/  MOV R15, R5 ;  /* 0x00000005000f7202 */ /* 0x000fe20000000f00 */
[--C-:B------:R-:W-:Y:S01]  /*06f0*/  IMAD.MOV.U32 R8, RZ, RZ, R4.reuse ;  /* 0x000000ffff087224 */ /* 0x100fe200078e0004 */
[----:B------:R-:W-:Y:S01]  /*0700*/  MOV R18, R4 ;  /* 0x0000000400127202 */ /* 0x000fe20000000f00 */
[----:B------:R-:W-:Y:S02]  /*0710*/  IMAD.MOV.U32 R9, RZ, RZ, R5 ;  /* 0x000000ffff097224 */ /* 0x000fe400078e0005 */
[--C-:B------:R-:W-:Y:S02]  /*0720*/  IMAD.MOV.U32 R10, RZ, RZ, R4.reuse ;  /* 0x000000ffff0a7224 */ /* 0x100fe400078e0004 */
[----:B------:R-:W-:-:S02]  /*0730*/  IMAD.MOV.U32 R12, RZ, RZ, R4 ;  /* 0x000000ffff0c7224 */ /* 0x000fc400078e0004 */
[--C-:B------:R-:W-:Y:S01]  /*0740*/  IMAD.MOV.U32 R13, RZ, RZ, R5.reuse ;  /* 0x000000ffff0d7224 */ /* 0x100fe200078e0005 */
[----:B------:R-:W-:Y:S01]  /*0750*/  STG.E.128 desc[UR4][R2.64+0x800], R8 ;  /* 0x0008000802007986 */ /* 0x000fe2000c101d04 */
[--C-:B------:R-:W-:Y:S02]  /*0760*/  IMAD.MOV.U32 R14, RZ, RZ, R4.reuse ;  /* 0x000000ffff0e7224 */ /* 0x100fe400078e0004 */
[--C-:B------:R-:W-:Y:S02]  /*0770*/  IMAD.MOV.U32 R6, RZ, RZ, R4.reuse ;  /* 0x000000ffff067224 */ /* 0x100fe400078e0004 */
[--C-:B------:R-:W-:Y:S01]  /*0780*/  IMAD.MOV.U32 R7, RZ, RZ, R5.reuse ;  /* 0x000000ffff077224 */ /* 0x100fe200078e0005 */
[----:B------:R-:W-:Y:S01]  /*0790*/  STG.E.128 desc[UR4][R2.64+0x1000], R12 ;  /* 0x0010000c02007986 */ /* 0x000fe2000c101d04 */
[----:B------:R-:W-:Y:S02]  /*07a0*/  IMAD.MOV.U32 R16, RZ, RZ, R4 ;  /* 0x000000ffff107224 */ /* 0x000fe400078e0004 */
[--C-:B------:R-:W-:Y:S01]  /*07b0*/  IMAD.MOV.U32 R17, RZ, RZ, R5.reuse ;  /* 0x000000ffff117224 */ /* 0x100fe200078e0005 */
[----:B------:R-:W-:Y:S01]  /*07c0*/  STG.E.128 desc[UR4][R2.64], R4 ;  /* 0x0000000402007986 */ /* 0x000fe2000c101d04 */
[----:B------:R-:W-:-:S05]  /*07d0*/  IMAD.MOV.U32 R19, RZ, RZ, R5 ;  /* 0x000000ffff137224 */ /* 0x000fca00078e0005 */
[----:B------:R-:W-:Y:S01]  /*07e0*/  STG.E.128 desc[UR4][R2.64+0x1800], R16 ;  /* 0x0018001002007986 */ /* 0x000fe2000c101d04 */
[----:B------:R-:W-:Y:S05]  /*07f0*/  EXIT ;  /* 0x000000000000794d */ /* 0x000fea0003800000 */
.L_x_4922:
        /* <DEDUP_REMOVED lines=16> */
.L_x_7355:


//--------------------- .text._ZN2at6native29vectorized_elementwise_kernelILi4ENS0_11FillFunctorIN3c107complexIfEEEESt5arrayIPcLm1EEEEviT0_T1_ --------------------------
	.section	.text._ZN2at6native29vectorized_elementwise_kernelILi4ENS0_11FillFunctorIN3c107complexIfEEEESt5arrayIPcLm1EEEEviT0_T1_,"ax",@progbits
	.align	128
        .global         _ZN2at6native29vectorized_elementwise_kernelILi4ENS0_11FillFunctorIN3c107complexIfEEEESt5arrayIPcLm1EEEEviT0_T1_
        .type           _ZN2at6native29vectorized_elementwise_kernelILi4ENS0_11FillFunctorIN3c107complexIfEEEESt5arrayIPcLm1EEEEviT0_T1_,@function
        .size           _ZN2at6native29vectorized_elementwise_kernelILi4ENS0_11FillFunctorIN3c107complexIfEEEESt5arrayIPcLm1EEEEviT0_T1_,(.L_x_7356 - _ZN2at6native29vectorized_elementwise_kernelILi4ENS0_11FillFunctorIN3c107complexIfEEEESt5arrayIPcLm1EEEEviT0_T1_)
        .other          _ZN2at6native29vectorized_elementwise_kernelILi4ENS0_11FillFunctorIN3c107complexIfEEEESt5arrayIPcLm1EEEEviT0_T1_,@"STO_CUDA_ENTRY STV_DEFAULT"
_ZN2at6native29vectorized_elementwise_kernelILi4ENS0_11FillFunctorIN3c107complexIfEEEESt5arrayIPcLm1EEEEviT0_T1_:
.text._ZN2at6native29vectorized_elementwise_kernelILi4ENS0_11FillFunctorIN3c107complexIfEEEESt5arrayIPcLm1EEEEviT0_T1_:
        /* <DEDUP_REMOVED lines=44> */
.L_x_4926:
        /* <DEDUP_REMOVED lines=11> */
.L_x_4927:
        /* <DEDUP_REMOVED lines=11> */
.L_x_4928:
        /* <DEDUP_REMOVED lines=12> */
.L_x_4929:
[----:B------:R-:W-:-:S13]  /*04e0*/  ISETP.GE.U32.AND P0, PT, R7, R4, PT ;  /* 0x000000040700720c */ /* 0x000fda0003f06070 */
[----:B------:R-:W-:Y:S05]  /*04f0*/  @P0 BREAK.RELIABLE B1 ;  /* 0x0000000000010942 */ /* 0x000fea0003800100 */
[----:B------:R-:W-:Y:S05]  /*0500*/  @P0 BRA `(.L_x_4930) ;  /* 0x0000000000280947 */ /* 0x000fea0003800000 */
[----:B------:R-:W-:Y:S05]  /*0510*/  BSYNC.RELIABLE B1 ;  /* 0x0000000000017941 */ /* 0x000fea0003800100 */
.L_x_4925:
        /* <DEDUP_REMOVED lines=9> */
.L_x_4930:
[----:B------:R-:W-:Y:S05]  /*05b0*/  BSYNC.RECONVERGENT B0 ;  /* 0x0000000000007941 */ /* 0x000fea0003800200 */
.L_x_4924:
        /* <DEDUP_REMOVED lines=12> */
.L_x_4923:
        /* <DEDUP_REMOVED lines=12> */
[--C-:B------:R-:W-:Y:S02]  /*0740*/  IMAD.MOV.U32 R11, RZ, RZ, R5.reuse ;  /* 0x000000ffff0b7224 */ /* 0x100fe400078e0005 */
[--C-:B------:R-:W-:Y:S02]  /*0750*/  IMAD.MOV.U32 R12, RZ, RZ, R4.reuse ;  /* 0x000000ffff0c7224 */ /* 0x100fe400078e0004 */
[--C-:B------:R-:W-:Y:S01]  /*0760*/  IMAD.MOV.U32 R16, RZ, RZ, R4.reuse ;  /* 0x000000ffff107224 */ /* 0x100fe200078e0004 */
[----:B------:R-:W-:Y:S01]  /*0770*/  STG.E.ENL2.256 desc[UR4][R2.64], R4, R8 ;  /* 0xf80000040208797f */ /* 0x000fe2000f121804 */
[----:B------:R-:W-:Y:S02]  /*0780*/  IMAD.MOV.U32 R18, RZ, RZ, R4 ;  /* 0x000000ffff127224 */ /* 0x000fe400078e0004 */
[--C-:B------:R-:W-:Y:S02]  /*0790*/  IMAD.MOV.U32 R13, RZ, RZ, R5.reuse ;  /* 0x000000ffff0d7224 */ /* 0x100fe400078e0005 */
[----:B------:R-:W-:-:S02]  /*07a0*/  IMAD.MOV.U32 R17, RZ, RZ, R5 ;  /* 0x000000ffff117224 */ /* 0x000fc400078e0005 */
[----:B------:R-:W-:-:S05]  /*07b0*/  IMAD.MOV.U32 R19, RZ, RZ, R5 ;  /* 0x000000ffff137224 */ /* 0x000fca00078e0005 */
[----:B------:R-:W-:Y:S01]  /*07c0*/  STG.E.ENL2.256 desc[UR4][R2.64+0x1000], R12, R16 ;  /* 0xf800800c0210797f */ /* 0x000fe2000f121804 */
[----:B------:R-:W-:Y:S05]  /*07d0*/  EXIT ;  /* 0x000000000000794d */ /* 0x000fea0003800000 */
.L_x_4931:
        /* <DEDUP_REMOVED lines=10> */
.L_x_7356:


//--------------------- .text._ZN2at6native29vectorized_elementwise_kernelILi8ENS0_11FillFunctorIN3c107complexIfEEEESt5arrayIPcLm1EEEEviT0_T1_ --------------------------
	.section	.text._ZN2at6native29vectorized_elementwise_kernelILi8ENS0_11FillFunctorIN3c107complexIfEEEESt5arrayIPcLm1EEEEviT0_T1_,"ax",@progbits
	.align	128
        .global         _ZN2at6native29vectorized_elementwise_kernelILi8ENS0_11FillFunctorIN3c107complexIfEEEESt5arrayIPcLm1EEEEviT0_T1_
        .type           _ZN2at6native29vectorized_elementwise_kernelILi8ENS0_11FillFunctorIN3c107complexIfEEEESt5arrayIPcLm1EEEEviT0_T1_,@function
        .size           _ZN2at6native29vectorized_elementwise_kernelILi8ENS0_11FillFunctorIN3c107complexIfEEEESt5arrayIPcLm1EEEEviT0_T1_,(.L_x_7357 - _ZN2at6native29vectorized_elementwise_kernelILi8ENS0_11FillFunctorIN3c107complexIfEEEESt5arrayIPcLm1EEEEviT0_T1_)
        .other          _ZN2at6native29vectorized_elementwise_kernelILi8ENS0_11FillFunctorIN3c107complexIfEEEESt5arrayIPcLm1EEEEviT0_T1_,@"STO_CUDA_ENTRY STV_DEFAULT"
_ZN2at6native29vectorized_elementwise_kernelILi8ENS0_11FillFunctorIN3c107complexIfEEEESt5arrayIPcLm1EEEEviT0_T1_:
.text._ZN2at6native29vectorized_elementwise_kernelILi8ENS0_11FillFunctorIN3c107complexIfEEEESt5arrayIPcLm1EEEEviT0_T1_:
        /* <DEDUP_REMOVED lines=44> */
.L_x_4935:
        /* <DEDUP_REMOVED lines=11> */
.L_x_4936:
        /* <DEDUP_REMOVED lines=11> */
.L_x_4937:
        /* <DEDUP_REMOVED lines=12> */
.L_x_4938:
[----:B------:R-:W-:-:S13]  /*04e0*/  ISETP.GE.U32.AND P0, PT, R7, R4, PT ;  /* 0x000000040700720c */ /* 0x000fda0003f06070 */
[----:B------:R-:W-:Y:S05]  /*04f0*/  @P0 BREAK.RELIABLE B1 ;  /* 0x0000000000010942 */ /* 0x000fea0003800100 */
[----:B------:R-:W-:Y:S05]  /*0500*/  @P0 BRA `(.L_x_4939) ;  /* 0x0000000000280947 */ /* 0x000fea0003800000 */
[----:B------:R-:W-:Y:S05]  /*0510*/  BSYNC.RELIABLE B1 ;  /* 0x0000000000017941 */ /* 0x000fea0003800100 */
.L_x_4934:
        /* <DEDUP_REMOVED lines=9> */
.L_x_4939:
[----:B------:R-:W-:Y:S05]  /*05b0*/  BSYNC.RECONVERGENT B0 ;  /* 0x0000000000007941 */ /* 0x000fea0003800200 */
.L_x_4933:
        /* <DEDUP_REMOVED lines=12> */
.L_x_4932:
        /* <DEDUP_REMOVED lines=22> */
.L_x_4940:
        /* <DEDUP_REMOVED lines=10> */
.L_x_7357:


//--------------------- .text._ZN2at6native18elementwise_kernelILi128ELi4EZNS0_15gpu_kernel_implINS0_11FillFunctorIN3c107complexIdEEEEEEvRNS_18TensorIteratorBaseERKT_EUliE_EEviT1_ --------------------------
	.section	.text._ZN2at6native18elementwise_kernelILi128ELi4EZNS0_15gpu_kernel_implINS0_11FillFunctorIN3c107complexIdEEEEEEvRNS_18TensorIteratorBaseERKT_EUliE_EEviT1_,"ax",@progbits
	.align	128
        .global         _ZN2at6native18elementwise_kernelILi128ELi4EZNS0_15gpu_kernel_implINS0_11FillFunctorIN3c107complexIdEEEEEEvRNS_18TensorIteratorBaseERKT_EUliE_EEviT1_
        .type           _ZN2at6native18elementwise_kernelILi128ELi4EZNS0_15gpu_kernel_implINS0_11FillFunctorIN3c107complexIdEEEEEEvRNS_18TensorIteratorBaseERKT_EUliE_EEviT1_,@function
        .size           _ZN2at6native18elementwise_kernelILi128ELi4EZNS0_15gpu_kernel_implINS0_11FillFunctorIN3c107complexIdEEEEEEvRNS_18TensorIteratorBaseERKT_EUliE_EEviT1_,(.L_x_7358 - _ZN2at6native18elementwise_kernelILi128ELi4EZNS0_15gpu_kernel_implINS0_11FillFunctorIN3c107complexIdEEEEEEvRNS_18TensorIteratorBaseERKT_EUliE_EEviT1_)
        .other          _ZN2at6native18elementwise_kernelILi128ELi4EZNS0_15gpu_kernel_implINS0_11FillFunctorIN3c107complexIdEEEEEEvRNS_18TensorIteratorBaseERKT_EUliE_EEviT1_,@"STO_CUDA_ENTRY STV_DEFAULT"
_ZN2at6native18elementwise_kernelILi128ELi4EZNS0_15gpu_kernel_implINS0_11FillFunctorIN3c107complexIdEEEEEEvRNS_18TensorIteratorBaseERKT_EUliE_EEviT1_:
.text._ZN2at6native18elementwise_kernelILi128ELi4EZNS0_15gpu_kernel_implINS0_11FillFunctorIN3c107complexIdEEEEEEvRNS_18TensorIteratorBaseERKT_EUliE_EEviT1_:
[----:B------:R-:W0:Y:S08]  /*0000*/  LDC R1, c[0x0][0x37c] ;  /* 0x0000df00ff017b82 */ /* 0x000e300000000800 */
[----:B------:R-:W1:Y:S01]  /*0010*/  LDC.64 R4, c[0x0][0x530] ;  /* 0x00014c00ff047b82 */ /* 0x000e620000000a00 */
[----:B------:R-:W2:Y:S01]  /*0020*/  S2R R17, SR_TID.X ;  /* 0x0000000000117919 */ /* 0x000ea20000002100 */
[----:B------:R-:W-:Y:S01]  /*0030*/  UMOV UR6, 0xf0000000 ;  /* 0xf000000000067882 */ /* 0x000fe20000000000 */
[----:B------:R-:W-:Y:S01]  /*0040*/  UMOV UR7, 0x380fffff ;  /* 0x380fffff00077882 */ /* 0x000fe20000000000 */
[----:B------:R-:W3:Y:S01]  /*0050*/  LDCU UR39, c[0x0][0x390] ;  /* 0x00007200ff2777ac */ /* 0x000ee20008000800 */
[----:B------:R-:W-:Y:S01]  /*0060*/  IMAD.MOV.U32 R25, RZ, RZ, 0x7f ;  /* 0x0000007fff197424 */ /* 0x000fe200078e00ff */
[----:B------:R-:W-:Y:S02]  /*0070*/  BSSY.RECONVERGENT B6, `(.L_x_4941) ;  /* 0x00001f0000067945 */ /* 0x000fe40003800200 */
[----:B------:R-:W4:Y:S01]  /*0080*/  LDC.64 R6, c[0x0][0x538] ;  /* 0x00014e00ff067b82 */ /* 0x000f220000000a00 */
[----:B------:R-:W5:Y:S01]  /*0090*/  LDCU UR5, c[0x0][0x380] ;  /* 0x00007000ff0577ac */ /* 0x000f620008000800 */
[----:B------:R-:W0:Y:S06]  /*00a0*/  LDCU.64 UR36, c[0x0][0x358] ;  /* 0x00006b00ff2477ac */ /* 0x000e2c0008000a00 */
[----:B------:R-:W5:Y:S01]  /*00b0*/  S2UR UR4, SR_CTAID.X ;  /* 0x00000000000479c3 */ /* 0x000f620000002500 */
[----:B---3--:R-:W-:Y:S01]  /*00c0*/  UIADD3 UR40, UPT, UPT, UR39, -0x1, URZ ;  /* 0xffffffff27287890 */ /* 0x008fe2000fffe0ff */
[----:B-1----:R-:W1:Y:S01]  /*00d0*/  F2F.F32.F64 R26, R4 ;  /* 0x00000004001a7310 */ /* 0x002e620000301000 */
[----:B------:R-:W-:-:S05]  /*00e0*/  DSETP.GEU.AND P0, PT, |R4|, UR6, PT ;  /* 0x0000000604007e2a */ /* 0x000fca000bf0e200 */
[----:B------:R-:W3:Y:S01]  /*00f0*/  LDC.U8 R16, c[0x0][0x540] ;  /* 0x00015000ff107b82 */ /* 0x000ee20000000000 */
[----:B------:R-:W-:-:S04]  /*0100*/  UISETP.LT.U32.AND UP0, UPT, UR40, 0x18, UPT ;  /* 0x000000182800788c */ /* 0x000fc8000bf01070 */
[----:B------:R-:W-:Y:S01]  /*0110*/  USEL UR38, UR40, 0x18, UP0 ;  /* 0x0000001828267887 */ /* 0x000fe20008000000 */
[----:B----4-:R-:W4:Y:S01]  /*0120*/  F2F.F32.F64 R27, R6 ;  /* 0x00000006001b7310 */ /* 0x010f220000301000 */
[C---:B------:R-:W-:Y:S02]  /*0130*/  DSETP.GEU.AND P2, PT, |R6|.reuse, UR6, PT ;  /* 0x0000000606007e2a */ /* 0x040fe4000bf4e200 */
[----:B------:R-:W-:Y:S01]  /*0140*/  DSETP.NEU.AND P1, PT, R6, RZ, PT ;  /* 0x000000ff0600722a */ /* 0x000fe20003f2d000 */
[----:B------:R-:W-:Y:S01]  /*0150*/  UIADD3 UR38, UPT, UPT, UR38, 0x1, URZ ;  /* 0x0000000126267890 */ /* 0x000fe2000fffe0ff */
[----:B-1----:R-:W-:Y:S01]  /*0160*/  @!P0 FMUL R26, R26, 1.175494350822287508e-38 ;  /* 0x008000001a1a8820 */ /* 0x002fe20000400000 */
[----:B-----5:R-:W-:Y:S02]  /*0170*/  USHF.L.U32 UR4, UR4, 0x9, URZ ;  /* 0x0000000904047899 */ /* 0x020fe400080006ff */
[----:B------:R-:W1:Y:S01]  /*0180*/  F2I.S64.F64.TRUNC R40, R4 ;  /* 0x0000000400287311 */ /* 0x000e62000030d900 */
[----:B------:R-:W-:Y:S01]  /*0190*/  DSETP.NEU.OR P1, PT, R4, RZ, P1 ;  /* 0x000000ff0400722a */ /* 0x000fe20000f2d400 */
[----:B------:R-:W-:-:S02]  /*01a0*/  SHF.R.U32.HI R39, RZ, 0x17, R26 ;  /* 0x00000017ff277819 */ /* 0x000fc4000001161a */
[----:B------:R-:W-:-:S03]  /*01b0*/  LOP3.LUT R2, R26, 0x3fffff, RZ, 0xc0, !PT ;  /* 0x003fffff1a027812 */ /* 0x000fc600078ec0ff */
[----:B----4-:R-:W-:Y:S01]  /*01c0*/  @!P2 FMUL R27, R27, 1.175494350822287508e-38 ;  /* 0x008000001b1ba820 */ /* 0x010fe20000400000 */
[--C-:B------:R-:W-:Y:S01]  /*01d0*/  SHF.R.U32.HI R0, RZ, 0x16, R26.reuse ;  /* 0x00000016ff007819 */ /* 0x100fe2000001161a */
[----:B------:R4:W5:Y:S01]  /*01e0*/  F2I.U32.F64.TRUNC R37, R4 ;  /* 0x0000000400257311 */ /* 0x000962000030d000 */
[----:B------:R-:W-:Y:S02]  /*01f0*/  LOP3.LUT P0, RZ, R2, 0xff, R39, 0xf8, !PT ;  /* 0x000000ff02ff7812 */ /* 0x000fe4000780f827 */
[----:B------:R-:W-:Y:S02]  /*0200*/  LOP3.LUT R0, R0, 0x1, RZ, 0xc0, !PT ;  /* 0x0000000100007812 */ /* 0x000fe400078ec0ff */
[----:B--2---:R-:W-:Y:S02]  /*0210*/  LOP3.LUT R17, R17, UR4, RZ, 0xfc, !PT ;  /* 0x0000000411117c12 */ /* 0x004fe4000f8efcff */
[----:B------:R-:W-:Y:S01]  /*0220*/  ISETP.EQ.U32.AND P0, PT, R0, 0x1, P0 ;  /* 0x000000010000780c */ /* 0x000fe20000702070 */
[----:B------:R4:W2:Y:S01]  /*0230*/  F2I.F64.TRUNC R19, R4 ;  /* 0x0000000400137311 */ /* 0x0008a2000030d100 */
[----:B------:R-:W-:Y:S01]  /*0240*/  SHF.R.U32.HI R0, RZ, 0x14, R26 ;  /* 0x00000014ff007819 */ /* 0x000fe2000001161a */
[----:B-1----:R-:W-:Y:S01]  /*0250*/  IMAD.MOV.U32 R2, RZ, RZ, R40 ;  /* 0x000000ffff027224 */ /* 0x002fe200078e0028 */
[----:B------:R-:W-:-:S02]  /*0260*/  SHF.R.U32.HI R8, RZ, 0x15, R26 ;  /* 0x00000015ff087819 */ /* 0x000fc4000001161a */
[----:B------:R-:W-:Y:S02]  /*0270*/  ISETP.GE.AND P2, PT, R17, UR5, PT ;  /* 0x0000000511007c0c */ /* 0x000fe4000bf46270 */
[----:B------:R-:W-:Y:S01]  /*0280*/  LOP3.LUT R3, R0, 0x1, RZ, 0xc0, !PT ;  /* 0x0000000100037812 */ /* 0x000fe200078ec0ff */
[----:B------:R4:W1:Y:S01]  /*0290*/  F2I.U64.F64.TRUNC R42, R4 ;  /* 0x00000004002a7311 */ /* 0x000862000030d800 */
[----:B------:R-:W-:Y:S02]  /*02a0*/  LOP3.LUT R9, R8, 0x1, RZ, 0xc0, !PT ;  /* 0x0000000108097812 */ /* 0x000fe400078ec0ff */
[C---:B------:R-:W-:Y:S01]  /*02b0*/  LOP3.LUT R36, R26.reuse, 0x7fffffff, RZ, 0xc0, !PT ;  /* 0x7fffffff1a247812 */ /* 0x040fe200078ec0ff */
[C---:B------:R-:W-:Y:S01]  /*02c0*/  IMAD.IADD R3, R26.reuse, 0x1, R3 ;  /* 0x000000011a037824 */ /* 0x040fe200078e0203 */
[----:B------:R-:W-:Y:S02]  /*02d0*/  IADD3 R9, PT, PT, R26, R9, RZ ;  /* 0x000000091a097210 */ /* 0x000fe40007ffe0ff */
[----:B------:R-:W-:Y:S01]  /*02e0*/  IADD3 R38, PT, PT, R39, 0x1, RZ ;  /* 0x0000000127267810 */ /* 0x000fe20007ffe0ff */
[----:B------:R-:W-:-:S02]  /*02f0*/  @!P0 IMAD.MOV R38, RZ, RZ, R39 ;  /* 0x000000ffff268224 */ /* 0x000fc400078e0227 */
[C---:B------:R-:W-:Y:S01]  /*0300*/  FADD.FTZ R34, R36.reuse, 8192 ;  /* 0x4600000024227421 */ /* 0x040fe20000010000 */
[C---:B------:R-:W-:Y:S01]  /*0310*/  FADD.FTZ R22, R36.reuse, 64 ;  /* 0x4280000024167421 */ /* 0x040fe20000010000 */
[C---:B------:R-:W-:Y:S01]  /*0320*/  VIADD R35, R3.reuse, 0x487ffff ;  /* 0x0487ffff03237836 */ /* 0x040fe20000000000 */
[----:B------:R-:W-:Y:S01]  /*0330*/  SHF.R.U32.HI R32, RZ, 0x18, R26 ;  /* 0x00000018ff207819 */ /* 0x000fe2000001161a */
[----:B------:R-:W-:Y:S01]  /*0340*/  VIADD R30, R3, 0x407ffff ;  /* 0x0407ffff031e7836 */ /* 0x000fe20000000000 */
[C---:B------:R-:W-:Y:S01]  /*0350*/  ISETP.GT.U32.AND P0, PT, R36.reuse, 0x7f800000, PT ;  /* 0x7f8000002400780c */ /* 0x040fe20003f04070 */
[C---:B------:R-:W-:Y:S01]  /*0360*/  VIADD R31, R9.reuse, 0x80fffff ;  /* 0x080fffff091f7836 */ /* 0x040fe20000000000 */
[----:B------:R-:W-:Y:S01]  /*0370*/  IADD3 R29, PT, PT, R9, 0x88fffff, RZ ;  /* 0x088fffff091d7810 */ /* 0x000fe20007ffe0ff */
[----:B------:R-:W-:Y:S01]  /*0380*/  FADD.FTZ R23, R36, 16384 ;  /* 0x4680000024177421 */ /* 0x000fe20000010000 */
[----:B------:R-:W-:Y:S01]  /*0390*/  PRMT R18, R2, 0x7610, R18 ;  /* 0x0000761002127816 */ /* 0x000fe20000000012 */
[----:B------:R-:W-:Y:S01]  /*03a0*/  FADD.FTZ R24, R36, 128 ;  /* 0x4300000024187421 */ /* 0x000fe20000010000 */
[----:B------:R-:W-:-:S02]  /*03b0*/  SEL R2, RZ, 0x1, !P1 ;  /* 0x00000001ff027807 */ /* 0x000fc40004800000 */
[----:B------:R-:W-:Y:S02]  /*03c0*/  LOP3.LUT R39, R39, 0xff, RZ, 0xc0, !PT ;  /* 0x000000ff27277812 */ /* 0x000fe400078ec0ff */
[----:B------:R-:W-:Y:S02]  /*03d0*/  LOP3.LUT R32, R32, 0x80, RZ, 0xc0, !PT ;  /* 0x0000008020207812 */ /* 0x000fe400078ec0ff */
[----:B------:R-:W-:Y:S02]  /*03e0*/  SEL R25, R25, 0x7c, P0 ;  /* 0x0000007c19197807 */ /* 0x000fe40000000000 */
[----:B------:R-:W-:Y:S02]  /*03f0*/  LOP3.LUT R33, R34, 0xff, RZ, 0xc0, !PT ;  /* 0x000000ff22217812 */ /* 0x000fe400078ec0ff */
[----:B------:R-:W-:Y:S02]  /*0400*/  LOP3.LUT R28, R22, 0xff, RZ, 0xc0, !PT ;  /* 0x000000ff161c7812 */ /* 0x000fe400078ec0ff */
        /* <DEDUP_REMOVED lines=282> */
.L_x_4944:
[----:B------:R-:W-:Y:S01]  /*15b0*/  IMAD.MOV.U32 R8, RZ, RZ, R0 ;  /* 0x000000ffff087224 */ /* 0x000fe200078e0000 */
[----:B------:R-:W-:-:S07]  /*15c0*/  MOV R9, RZ ;  /* 0x000000ff00097202 */ /* 0x000fce0000000f00 */
.L_x_4943:
        /* <DEDUP_REMOVED lines=16> */
.L_x_4948:
[----:B------:R0:W-:Y:S01]  /*16d0*/  STG.E.U8 desc[UR36][R8.64], R18 ;  /* 0x0000001208007986 */ /* 0x0001e2000c101124 */
[----:B------:R-:W-:Y:S05]  /*16e0*/  BRA `(.L_x_4950) ;  /* 0x00000008001c7947 */ /* 0x000fea0003800000 */
.L_x_4947:
        /* <DEDUP_REMOVED lines=8> */
.L_x_4952:
[----:B------:R0:W-:Y:S01]  /*1770*/  STG.E desc[UR36][R8.64], R19 ;  /* 0x0000001308007986 */ /* 0x0001e2000c101924 */
[----:B------:R-:W-:Y:S05]  /*1780*/  BRA `(.L_x_4950) ;  /* 0x0000000400f47947 */ /* 0x000fea0003800000 */
.L_x_4951:
[----:B------:R0:W-:Y:S01]  /*1790*/  STG.E.U16 desc[UR36][R8.64], R19 ;  /* 0x0000001308007986 */ /* 0x0001e2000c101524 */
[----:B------:R-:W-:Y:S05]  /*17a0*/  BRA `(.L_x_4950) ;  /* 0x0000000400ec7947 */ /* 0x000fea0003800000 */
.L_x_4946:
        /* <DEDUP_REMOVED lines=8> */
.L_x_4954:
[----:B------:R-:W-:-:S05]  /*1830*/  F2FP.F16.F32.PACK_AB R0, RZ, R26 ;  /* 0x0000001aff00723e */ /* 0x000fca00000000ff */
[----:B------:R0:W-:Y:S01]  /*1840*/  STG.E.U16 desc[UR36][R8.64], R0 ;  /* 0x0000000008007986 */ /* 0x0001e2000c101524 */
[----:B------:R-:W-:Y:S05]  /*1850*/  BRA `(.L_x_4950) ;  /* 0x0000000400c07947 */ /* 0x000fea0003800000 */
.L_x_4953:
        /* <DEDUP_REMOVED lines=8> */
.L_x_4956:
[----:B------:R-:W-:-:S05]  /*18e0*/  F2FP.F16.F32.PACK_AB R3, R27, R26 ;  /* 0x0000001a1b03723e */ /* 0x000fca00000000ff */
[----:B------:R0:W-:Y:S01]  /*18f0*/  STG.E desc[UR36][R8.64], R3 ;  /* 0x0000000308007986 */ /* 0x0001e2000c101924 */
[----:B------:R-:W-:Y:S05]  /*1900*/  BRA `(.L_x_4950) ;  /* 0x0000000400947947 */ /* 0x000fea0003800000 */
.L_x_4955:
[----:B------:R0:W-:Y:S01]  /*1910*/  STG.E.64 desc[UR36][R8.64], R4 ;  /* 0x0000000408007986 */ /* 0x0001e2000c101b24 */
[----:B------:R-:W-:Y:S05]  /*1920*/  BRA `(.L_x_4950) ;  /* 0x00000004008c7947 */ /* 0x000fea0003800000 */
.L_x_4945:
        /* <DEDUP_REMOVED lines=10> */
.L_x_4959:
[----:B------:R0:W-:Y:S01]  /*19d0*/  STG.E.128 desc[UR36][R8.64], R4 ;  /* 0x0000000408007986 */ /* 0x0001e2000c101d24 */
[----:B------:R-:W-:Y:S05]  /*19e0*/  BRA `(.L_x_4950) ;  /* 0x00000004005c7947 */ /* 0x000fea0003800000 */
.L_x_4958:
        /* <DEDUP_REMOVED lines=13> */
.L_x_4961:
[C---:B------:R-:W-:Y:S02]  /*1ac0*/  ISETP.GE.U32.AND P1, PT, R36.reuse, 0x38800000, PT ;  /* 0x388000002400780c */ /* 0x040fe40003f26070 */
[----:B------:R-:W-:Y:S02]  /*1ad0*/  ISETP.GT.U32.AND P0, PT, R36, 0x477fffff, PT ;  /* 0x477fffff2400780c */ /* 0x000fe40003f04070 */
[----:B------:R-:W-:-:S04]  /*1ae0*/  SEL R0, R24, R31, !P1 ;  /* 0x0000001f18007207 */ /* 0x000fc80004800000 */
[----:B------:R-:W-:-:S04]  /*1af0*/  SEL R3, R25, R0, P0 ;  /* 0x0000000019037207 */ /* 0x000fc80000000000 */
[----:B------:R-:W-:-:S05]  /*1b00*/  LOP3.LUT R3, R3, R32, RZ, 0xfc, !PT ;  /* 0x0000002003037212 */ /* 0x000fca00078efcff */
[----:B------:R0:W-:Y:S01]  /*1b10*/  STG.E.U8 desc[UR36][R8.64], R3 ;  /* 0x0000000308007986 */ /* 0x0001e2000c101124 */
[----:B------:R-:W-:Y:S05]  /*1b20*/  BRA `(.L_x_4950) ;  /* 0x00000004000c7947 */ /* 0x000fea0003800000 */
.L_x_4960:
[----:B------:R-:W-:-:S05]  /*1b30*/  F2FP.BF16.F32.PACK_AB R0, RZ, R26 ;  /* 0x0000001aff00723e */ /* 0x000fca00000010ff */
[----:B------:R0:W-:Y:S01]  /*1b40*/  STG.E.U16 desc[UR36][R8.64], R0 ;  /* 0x0000000008007986 */ /* 0x0001e2000c101524 */
[----:B------:R-:W-:Y:S05]  /*1b50*/  BRA `(.L_x_4950) ;  /* 0x0000000400007947 */ /* 0x000fea0003800000 */
.L_x_4957:
        /* <DEDUP_REMOVED lines=10> */
.L_x_4964:
        /* <DEDUP_REMOVED lines=10> */
.L_x_4965:
[----:B------:R4:W-:Y:S01]  /*1ca0*/  STG.E.U8 desc[UR36][R8.64], R4 ;  /* 0x0000000408007986 */ /* 0x0009e2000c101124 */
[----:B------:R-:W-:Y:S05]  /*1cb0*/  BRA `(.L_x_4950) ;  /* 0x0000000000a87947 */ /* 0x000fea0003800000 */
.L_x_4963:
        /* <DEDUP_REMOVED lines=10> */
.L_x_4966:
[----:B------:R5:W-:Y:S01]  /*1d60*/  STG.E.U8 desc[UR36][R8.64], R4 ;  /* 0x0000000408007986 */ /* 0x000be2000c101124 */
[----:B------:R-:W-:Y:S05]  /*1d70*/  BRA `(.L_x_4950) ;  /* 0x0000000000787947 */ /* 0x000fea0003800000 */
.L_x_4962:
[----:B------:R-:W-:-:S13]  /*1d80*/  ISETP.NE.AND P0, PT, R0, 0x1c, PT ;  /* 0x0000001c0000780c */ /* 0x000fda0003f05270 */
[----:B------:R-:W-:Y:S05]  /*1d90*/  @!P0 BRA `(.L_x_4967) ;  /* 0x00000000006c8947 */ /* 0x000fea0003800000 */
[----:B------:R-:W-:-:S13]  /*1da0*/  ISETP.NE.AND P0, PT, R0, 0x1d, PT ;  /* 0x0000001d0000780c */ /* 0x000fda0003f05270 */
[----:B------:R-:W-:Y:S05]  /*1db0*/  @!P0 BRA `(.L_x_4968) ;  /* 0x00000000005c8947 */ /* 0x000fea0003800000 */
[----:B------:R-:W-:-:S13]  /*1dc0*/  ISETP.NE.AND P0, PT, R0, 0x2c, PT ;  /* 0x0000002c0000780c */ /* 0x000fda0003f05270 */
[----:B------:R-:W-:Y:S05]  /*1dd0*/  @!P0 BRA `(.L_x_4969) ;  /* 0x0000000000448947 */ /* 0x000fea0003800000 */
.L_x_4949:
        /* <DEDUP_REMOVED lines=16> */
.L_x_4970:
[----:B------:R-:W-:Y:S05]  /*1ee0*/  BRA `(.L_x_4950) ;  /* 0x00000000001c7947 */ /* 0x000fea0003800000 */
.L_x_4969:
[----:B------:R-:W-:-:S04]  /*1ef0*/  ISETP.NE.AND P0, PT, R39, 0xff, PT ;  /* 0x000000ff2700780c */ /* 0x000fc80003f05270 */
[----:B------:R-:W-:-:S05]  /*1f00*/  SEL R3, R38, 0xffff, P0 ;  /* 0x0000ffff26037807 */ /* 0x000fca0000000000 */
[----:B------:R2:W-:Y:S01]  /*1f10*/  STG.E.U8 desc[UR36][R8.64], R3 ;  /* 0x0000000308007986 */ /* 0x0005e2000c101124 */
[----:B------:R-:W-:Y:S05]  /*1f20*/  BRA `(.L_x_4950) ;  /* 0x00000000000c7947 */ /* 0x000fea0003800000 */
.L_x_4968:
[----:B------:R1:W-:Y:S01]  /*1f30*/  STG.E.64 desc[UR36][R8.64], R42 ;  /* 0x0000002a08007986 */ /* 0x0003e2000c101b24 */
[----:B------:R-:W-:Y:S05]  /*1f40*/  BRA `(.L_x_4950) ;  /* 0x0000000000047947 */ /* 0x000fea0003800000 */
.L_x_4967:
[----:B------:R0:W-:Y:S02]  /*1f50*/  STG.E desc[UR36][R8.64], R37 ;  /* 0x0000002508007986 */ /* 0x0001e4000c101924 */
.L_x_4950:
[----:B------:R-:W-:-:S07]  /*1f60*/  IADD3 R17, PT, PT, R17, 0x80, RZ ;  /* 0x0000008011117810 */ /* 0x000fce0007ffe0ff */
.L_x_4942:
[----:B------:R-:W-:Y:S05]  /*1f70*/  BSYNC.RECONVERGENT B6 ;  /* 0x0000000000067941 */ /* 0x000fea0003800200 */
.L_x_4941:
[----:B------:R-:W0:Y:S01]  /*1f80*/  LDCU UR4, c[0x0][0x380] ;  /* 0x00007000ff0477ac */ /* 0x000e220008000800 */
[----:B------:R-:W-:Y:S01]  /*1f90*/  BSSY.RECONVERGENT B6, `(.L_x_4971) ;  /* 0x00001b7000067945 */ /* 0x000fe20003800200 */
[----:B0-----:R-:W-:-:S13]  /*1fa0*/  ISETP.GE.AND P0, PT, R17, UR4, PT ;  /* 0x0000000411007c0c */ /* 0x001fda000bf06270 */
[----:B------:R-:W-:Y:S05]  /*1fb0*/  @P0 BRA `(.L_x_4972) ;  /* 0x0000001800d00947 */ /* 0x000fea0003800000 */
[----:B------:R-:W0:Y:S01]  /*1fc0*/  LDCU UR4, c[0x0][0x390] ;  /* 0x00007200ff0477ac */ /* 0x000e220008000800 */
[----:B----45:R-:W-:Y:S01]  /*1fd0*/  CS2R R4, SRZ ;  /* 0x0000000000047805 */ /* 0x030fe2000001ff00 */
[----:B0-----:R-:W-:-:S09]  /*1fe0*/  UISETP.NE.AND UP0, UPT, UR4, URZ, UPT ;  /* 0x000000ff0400728c */ /* 0x001fd2000bf05270 */
[----:B------:R-:W-:Y:S05]  /*1ff0*/  BRA.U !UP0, `(.L_x_4973) ;  /* 0x0000001108507547 */ /* 0x000fea000b800000 */
[----:B------:R-:W0:Y:S01]  /*2000*/  LDCU.64 UR4, c[0x0][0x398] ;  /* 0x00007300ff0477ac */ /* 0x000e220008000a00 */
[----:B------:R-:W-:Y:S02]  /*2010*/  IMAD.MOV.U32 R4, RZ, RZ, RZ ;  /* 0x000000ffff047224 */ /* 0x000fe400078e00ff */
[----:B------:R-:W-:Y:S01]  /*2020*/  IMAD.MOV.U32 R5, RZ, RZ, R17 ;  /* 0x000000ffff057224 */ /* 0x000fe200078e0011 */
[----:B------:R-:W4:Y:S01]  /*2030*/  LDCU UR6, c[0x0][0x394] ;  /* 0x00007280ff0677ac */ /* 0x000f220008000800 */
[----:B------:R-:W5:Y:S01]  /*2040*/  LDCU UR7, c[0x0][0x4c0] ;  /* 0x00009800ff0777ac */ /* 0x000f620008000800 */
[----:B------:R-:W-:Y:S01]  /*2050*/  UISETP.NE.AND UP0, UPT, UR40, URZ, UPT ;  /* 0x000000ff2800728c */ /* 0x000fe2000bf05270 */
[----:B0-----:R-:W-:-:S05]  /*2060*/  IMAD.HI.U32 R6, R17, UR4, R4 ;  /* 0x0000000411067c27 */ /* 0x001fca000f8e0004 */
[----:B------:R-:W-:-:S04]  /*2070*/  SHF.R.U32.HI R7, RZ, UR5, R6 ;  /* 0x00000005ff077c19 */ /* 0x000fc80008011606 */
[----:B------:R-:W-:-:S05]  /*2080*/  IADD3 R0, PT, PT, -R7, RZ, RZ ;  /* 0x000000ff07007210 */ /* 0x000fca0007ffe1ff */
[----:B----4-:R-:W-:-:S04]  /*2090*/  IMAD R0, R0, UR6, R17 ;  /* 0x0000000600007c24 */ /* 0x010fc8000f8e0211 */
[----:B-----5:R-:W-:Y:S01]  /*20a0*/  IMAD R0, R0, UR7, RZ ;  /* 0x0000000700007c24 */ /* 0x020fe2000f8e02ff */
[----:B------:R-:W-:Y:S06]  /*20b0*/  BRA.U !UP0, `(.L_x_4974) ;  /* 0x0000001108187547 */ /* 0x000fec000b800000 */
[----:B------:R-:W0:Y:S01]  /*20c0*/  LDCU.64 UR6, c[0x0][0x3a0] ;  /* 0x00007400ff0677ac */ /* 0x000e220008000a00 */
[----:B------:R-:W-:Y:S01]  /*20d0*/  IMAD.MOV.U32 R6, RZ, RZ, RZ ;  /* 0x000000ffff067224 */ /* 0x000fe200078e00ff */
[----:B------:R-:W4:Y:S01]  /*20e0*/  LDCU UR4, c[0x0][0x3a8] ;  /* 0x00007500ff0477ac */ /* 0x000f220008000800 */
[----:B------:R-:W5:Y:S01]  /*20f0*/  LDCU UR5, c[0x0][0x4c4] ;  /* 0x00009880ff0577ac */ /* 0x000f620008000800 */
[----:B------:R-:W-:Y:S01]  /*2100*/  UISETP.NE.AND UP0, UPT, UR38, 0x2, UPT ;  /* 0x000000022600788c */ /* 0x000fe2000bf05270 */
[----:B0-----:R-:W-:-:S05]  /*2110*/  IMAD.HI.U32 R4, R7, UR7, R6 ;  /* 0x0000000707047c27 */ /* 0x001fca000f8e0006 */
[----:B----4-:R-:W-:-:S05]  /*2120*/  SHF.R.U32.HI R5, RZ, UR4, R4 ;  /* 0x00000004ff057c19 */ /* 0x010fca0008011604 */
[----:B--2---:R-:W-:-:S04]  /*2130*/  IMAD.MOV R3, RZ, RZ, -R5 ;  /* 0x000000ffff037224 */ /* 0x004fc800078e0a05 */
[----:B------:R-:W-:-:S04]  /*2140*/  IMAD R7, R3, UR6, R7 ;  /* 0x0000000603077c24 */ /* 0x000fc8000f8e0207 */
[----:B-----5:R-:W-:Y:S01]  /*2150*/  IMAD R0, R7, UR5, R0 ;  /* 0x0000000507007c24 */ /* 0x020fe2000f8e0200 */
[----:B------:R-:W-:Y:S06]  /*2160*/  BRA.U !UP0, `(.L_x_4974) ;  /* 0x0000000d08ec7547 */ /* 0x000fec000b800000 */
[----:B------:R-:W0:Y:S01]  /*2170*/  LDCU.64 UR4, c[0x0][0x3b0] ;  /* 0x00007600ff0477ac */ /* 0x000e220008000a00 */
[----:B------:R-:W-:Y:S01]  /*2180*/  MOV R4, RZ ;  /* 0x000000ff00047202 */ /* 0x000fe20000000f00 */
[----:B------:R-:W2:Y:S01]  /*2190*/  LDCU UR6, c[0x0][0x3ac] ;  /* 0x00007580ff0677ac */ /* 0x000ea20008000800 */
[----:B------:R-:W4:Y:S01]  /*21a0*/  LDCU UR7, c[0x0][0x4c8] ;  /* 0x00009900ff0777ac */ /* 0x000f220008000800 */
[----:B------:R-:W-:Y:S02]  /*21b0*/  UISETP.NE.AND UP0, UPT, UR38, 0x3, UPT ;  /* 0x000000032600788c */ /* 0x000fe4000bf05270 */
[----:B0-----:R-:W-:-:S05]  /*21c0*/  IMAD.HI.U32 R6, R5, UR4, R4 ;  /* 0x0000000405067c27 */ /* 0x001fca000f8e0004 */
[----:B------:R-:W-:-:S05]  /*21d0*/  SHF.R.U32.HI R7, RZ, UR5, R6 ;  /* 0x00000005ff077c19 */ /* 0x000fca0008011606 */
[----:B------:R-:W-:-:S04]  /*21e0*/  IMAD.MOV R3, RZ, RZ, -R7 ;  /* 0x000000ffff037224 */ /* 0x000fc800078e0a07 */
[----:B--2---:R-:W-:-:S04]  /*21f0*/  IMAD R5, R3, UR6, R5 ;  /* 0x0000000603057c24 */ /* 0x004fc8000f8e0205 */
[----:B----4-:R-:W-:Y:S01]  /*2200*/  IMAD R0, R5, UR7, R0 ;  /* 0x0000000705007c24 */ /* 0x010fe2000f8e0200 */
[----:B------:R-:W-:Y:S06]  /*2210*/  BRA.U !UP0, `(.L_x_4974) ;  /* 0x0000000d08c07547 */ /* 0x000fec000b800000 */
[----:B------:R-:W0:Y:S01]  /*2220*/  LDCU.64 UR6, c[0x0][0x3b8] ;  /* 0x00007700ff0677ac */ /* 0x000e220008000a00 */
[----:B------:R-:W-:Y:S01]  /*2230*/  IMAD.MOV.U32 R6, RZ, RZ, RZ ;  /* 0x000000ffff067224 */ /* 0x000fe200078e00ff */
[----:B------:R-:W2:Y:S01]  /*2240*/  LDCU UR4, c[0x0][0x3c0] ;  /* 0x00007800ff0477ac */ /* 0x000ea20008000800 */
[----:B------:R-:W4:Y:S01]  /*2250*/  LDCU UR5, c[0x0][0x4cc] ;  /* 0x00009980ff0577ac */ /* 0x000f220008000800 */
[----:B------:R-:W-:Y:S01]  /*2260*/  UISETP.NE.AND UP0, UPT, UR38, 0x4, UPT ;  /* 0x000000042600788c */ /* 0x000fe2000bf05270 */
[----:B0-----:R-:W-:-:S05]  /*2270*/  IMAD.HI.U32 R4, R7, UR7, R6 ;  /* 0x0000000707047c27 */ /* 0x001fca000f8e0006 */
[----:B--2---:R-:W-:-:S04]  /*2280*/  SHF.R.U32.HI R5, RZ, UR4, R4 ;  /* 0x00000004ff057c19 */ /* 0x004fc80008011604 */
[----:B------:R-:W-:-:S05]  /*2290*/  IADD3 R3, PT, PT, -R5, RZ, RZ ;  /* 0x000000ff05037210 */ /* 0x000fca0007ffe1ff */
[----:B------:R-:W-:-:S04]  /*22a0*/  IMAD R7, R3, UR6, R7 ;  /* 0x0000000603077c24 */ /* 0x000fc8000f8e0207 */
        /* <DEDUP_REMOVED lines=8> */
[----:B------:R-:W-:-:S05]  /*2330*/  SHF.R.U32.HI R7, RZ, UR5, R6 ;  /* 0x00000005ff077c19 */ /* 0x000fca0008011606 */
[----:B------:R-:W-:-:S04]  /*2340*/  IMAD.MOV R3, RZ, RZ, -R7 ;  /* 0x000000ffff037224 */ /* 0x000fc800078e0a07 */
[----:B--2---:R-:W-:-:S04]  /*2350*/  IMAD R5, R3, UR6, R5 ;  /* 0x0000000603057c24 */ /* 0x004fc8000f8e0205 */
[----:B----4-:R-:W-:Y:S01]  /*2360*/  IMAD R0, R5, UR7, R0 ;  /* 0x0000000705007c24 */ /* 0x010fe2000f8e0200 */
[----:B------:R-:W-:Y:S06]  /*2370*/  BRA.U !UP0, `(.L_x_4974) ;  /* 0x0000000d08687547 */ /* 0x000fec000b800000 */
[----:B------:R-:W0:Y:S01]  /*2380*/  LDCU.64 UR6, c[0x0][0x3d0] ;  /* 0x00007a00ff0677ac */ /* 0x000e220008000a00 */
[----:B------:R-:W-:Y:S01]  /*2390*/  HFMA2 R6, -RZ, RZ, 0, 0 ;  /* 0x00000000ff067431 */ /* 0x000fe200000001ff */
[----:B------:R-:W2:Y:S01]  /*23a0*/  LDCU UR4, c[0x0][0x3d8] ;  /* 0x00007b00ff0477ac */ /* 0x000ea20008000800 */
[----:B------:R-:W4:Y:S01]  /*23b0*/  LDCU UR5, c[0x0][0x4d4] ;  /* 0x00009a80ff0577ac */ /* 0x000f220008000800 */
[----:B------:R-:W-:Y:S02]  /*23c0*/  UISETP.NE.AND UP0, UPT, UR38, 0x6, UPT ;  /* 0x000000062600788c */ /* 0x000fe4000bf05270 */
[----:B0-----:R-:W-:-:S05]  /*23d0*/  IMAD.HI.U32 R4, R7, UR7, R6 ;  /* 0x0000000707047c27 */ /* 0x001fca000f8e0006 */
[----:B--2---:R-:W-:-:S05]  /*23e0*/  SHF.R.U32.HI R5, RZ, UR4, R4 ;  /* 0x00000004ff057c19 */ /* 0x004fca0008011604 */
[----:B------:R-:W-:-:S04]  /*23f0*/  IMAD.MOV R3, RZ, RZ, -R5 ;  /* 0x000000ffff037224 */ /* 0x000fc800078e0a05 */
        /* <DEDUP_REMOVED lines=9> */
[----:B------:R-:W-:-:S04]  /*2490*/  SHF.R.U32.HI R7, RZ, UR5, R6 ;  /* 0x00000005ff077c19 */ /* 0x000fc80008011606 */
[----:B------:R-:W-:-:S05]  /*24a0*/  IADD3 R3, PT, PT, -R7, RZ, RZ ;  /* 0x000000ff07037210 */ /* 0x000fca0007ffe1ff */
        /* <DEDUP_REMOVED lines=9> */
[----:B--2---:R-:W-:-:S05]  /*2540*/  SHF.R.U32.HI R5, RZ, UR4, R4 ;  /* 0x00000004ff057c19 */ /* 0x004fca0008011604 */
[----:B------:R-:W-:-:S04]  /*2550*/  IMAD.MOV R3, RZ, RZ, -R5 ;  /* 0x000000ffff037224 */ /* 0x000fc800078e0a05 */
[----:B------:R-:W-:-:S04]  /*2560*/  IMAD R7, R3, UR6, R7 ;  /* 0x0000000603077c24 */ /* 0x000fc8000f8e0207 */
[----:B----4-:R-:W-:Y:S01]  /*2570*/  IMAD R0, R7, UR5, R0 ;  /* 0x0000000507007c24 */ /* 0x010fe2000f8e0200 */
        /* <DEDUP_REMOVED lines=180> */
[----:B------:R-:W4:Y:S02]  /*30c0*/  LDCU UR7, c[0x0][0x520] ;  /* 0x0000a400ff0777ac */ /* 0x000f240008000800 */
[----:B0-----:R-:W-:-:S05]  /*30d0*/  IMAD.HI.U32 R3, R5, UR4, R4 ;  /* 0x0000000405037c27 */ /* 0x001fca000f8e0004 */
[----:B------:R-:W-:-:S04]  /*30e0*/  SHF.R.U32.HI R3, RZ, UR5, R3 ;  /* 0x00000005ff037c19 */ /* 0x000fc80008011603 */
[----:B------:R-:W-:-:S05]  /*30f0*/  IADD3 R3, PT, PT, -R3, RZ, RZ ;  /* 0x000000ff03037210 */ /* 0x000fca0007ffe1ff */
[----:B--2---:R-:W-:-:S04]  /*3100*/  IMAD R5, R3, UR6, R5 ;  /* 0x0000000603057c24 */ /* 0x004fc8000f8e0205 */
[----:B----4-:R-:W-:-:S07]  /*3110*/  IMAD R0, R5, UR7, R0 ;  /* 0x0000000705007c24 */ /* 0x010fce000f8e0200 */
.L_x_4974:
[----:B------:R-:W-:Y:S02]  /*3120*/  IMAD.MOV.U32 R4, RZ, RZ, R0 ;  /* 0x000000ffff047224 */ /* 0x000fe400078e0000 */
[----:B------:R-:W-:-:S07]  /*3130*/  IMAD.MOV.U32 R5, RZ, RZ, RZ ;  /* 0x000000ffff057224 */ /* 0x000fce00078e00ff */
.L_x_4973:
[----:B------:R-:W1:Y:S01]  /*3140*/  LDCU.64 UR4, c[0x0][0x528] ;  /* 0x0000a500ff0477ac */ /* 0x000e620008000a00 */
[----:B------:R-:W-:-:S04]  /*3150*/  PRMT R0, R16, 0x9910, RZ ;  /* 0x0000991010007816 */ /* 0x000fc800000000ff */
[----:B------:R-:W-:Y:S02]  /*3160*/  ISETP.GT.AND P1, PT, R0, 0x9, PT ;  /* 0x000000090000780c */ /* 0x000fe40003f24270 */
[----:B-123--:R-:W-:-:S04]  /*3170*/  IADD3 R8, P0, PT, R4, UR4, RZ ;  /* 0x0000000404087c10 */ /* 0x00efc8000ff1e0ff */
        /* <DEDUP_REMOVED lines=12> */
.L_x_4978:
[----:B------:R0:W-:Y:S01]  /*3240*/  STG.E.U8 desc[UR36][R8.64], R18 ;  /* 0x0000001208007986 */ /* 0x0001e2000c101124 */
[----:B------:R-:W-:Y:S05]  /*3250*/  BRA `(.L_x_4980) ;  /* 0x0000000800247947 */ /* 0x000fea0003800000 */
.L_x_4977:
        /* <DEDUP_REMOVED lines=8> */
.L_x_4982:
[----:B------:R0:W-:Y:S01]  /*32e0*/  STG.E desc[UR36][R8.64], R19 ;  /* 0x0000001308007986 */ /* 0x0001e2000c101924 */
[----:B------:R-:W-:Y:S05]  /*32f0*/  BRA `(.L_x_4980) ;  /* 0x0000000400fc7947 */ /* 0x000fea0003800000 */
.L_x_4981:
[----:B------:R0:W-:Y:S01]  /*3300*/  STG.E.U16 desc[UR36][R8.64], R19 ;  /* 0x0000001308007986 */ /* 0x0001e2000c101524 */
[----:B------:R-:W-:Y:S05]  /*3310*/  BRA `(.L_x_4980) ;  /* 0x0000000400f47947 */ /* 0x000fea0003800000 */
.L_x_4976:
        /* <DEDUP_REMOVED lines=8> */
.L_x_4984:
[----:B------:R-:W-:-:S05]  /*33a0*/  F2FP.F16.F32.PACK_AB R0, RZ, R26 ;  /* 0x0000001aff00723e */ /* 0x000fca00000000ff */
[----:B------:R0:W-:Y:S01]  /*33b0*/  STG.E.U16 desc[UR36][R8.64], R0 ;  /* 0x0000000008007986 */ /* 0x0001e2000c101524 */
[----:B------:R-:W-:Y:S05]  /*33c0*/  BRA `(.L_x_4980) ;  /* 0x0000000400c87947 */ /* 0x000fea0003800000 */
.L_x_4983:
        /* <DEDUP_REMOVED lines=8> */
.L_x_4986:
[----:B------:R-:W-:-:S05]  /*3450*/  F2FP.F16.F32.PACK_AB R3, R27, R26 ;  /* 0x0000001a1b03723e */ /* 0x000fca00000000ff */
[----:B------:R0:W-:Y:S01]  /*3460*/  STG.E desc[UR36][R8.64], R3 ;  /* 0x0000000308007986 */ /* 0x0001e2000c101924 */
[----:B------:R-:W-:Y:S05]  /*3470*/  BRA `(.L_x_4980) ;  /* 0x00000004009c7947 */ /* 0x000fea0003800000 */
.L_x_4985:
[----:B------:R-:W0:Y:S02]  /*3480*/  LDC.64 R4, c[0x0][0x530] ;  /* 0x00014c00ff047b82 */ /* 0x000e240000000a00 */
[----:B0-----:R0:W-:Y:S01]  /*3490*/  STG.E.64 desc[UR36][R8.64], R4 ;  /* 0x0000000408007986 */ /* 0x0011e2000c101b24 */
[----:B------:R-:W-:Y:S05]  /*34a0*/  BRA `(.L_x_4980) ;  /* 0x0000000400907947 */ /* 0x000fea0003800000 */
.L_x_4975:
        /* <DEDUP_REMOVED lines=10> */
.L_x_4989:
[----:B------:R-:W0:Y:S08]  /*3550*/  LDC.64 R4, c[0x0][0x530] ;  /* 0x00014c00ff047b82 */ /* 0x000e300000000a00 */
[----:B------:R-:W0:Y:S02]  /*3560*/  LDC.64 R6, c[0x0][0x538] ;  /* 0x00014e00ff067b82 */ /* 0x000e240000000a00 */
[----:B0-----:R0:W-:Y:S01]  /*3570*/  STG.E.128 desc[UR36][R8.64], R4 ;  /* 0x0000000408007986 */ /* 0x0011e2000c101d24 */
[----:B------:R-:W-:Y:S05]  /*3580*/  BRA `(.L_x_4980) ;  /* 0x0000000400587947 */ /* 0x000fea0003800000 */
.L_x_4988:
        /* <DEDUP_REMOVED lines=13> */
.L_x_4991:
[C---:B------:R-:W-:Y:S02]  /*3660*/  ISETP.GE.U32.AND P0, PT, R36.reuse, 0x38800000, PT ;  /* 0x388000002400780c */ /* 0x040fe40003f06070 */
[----:B------:R-:W-:Y:S02]  /*3670*/  ISETP.GT.U32.AND P1, PT, R36, 0x477fffff, PT ;  /* 0x477fffff2400780c */ /* 0x000fe40003f24070 */
[----:B------:R-:W-:-:S04]  /*3680*/  SEL R0, R24, R31, !P0 ;  /* 0x0000001f18007207 */ /* 0x000fc80004000000 */
[----:B------:R-:W-:-:S04]  /*3690*/  SEL R3, R25, R0, P1 ;  /* 0x0000000019037207 */ /* 0x000fc80000800000 */
[----:B------:R-:W-:-:S05]  /*36a0*/  LOP3.LUT R3, R3, R32, RZ, 0xfc, !PT ;  /* 0x0000002003037212 */ /* 0x000fca00078efcff */
[----:B------:R0:W-:Y:S01]  /*36b0*/  STG.E.U8 desc[UR36][R8.64], R3 ;  /* 0x0000000308007986 */ /* 0x0001e2000c101124 */
[----:B------:R-:W-:Y:S05]  /*36c0*/  BRA `(.L_x_4980) ;  /* 0x0000000400087947 */ /* 0x000fea0003800000 */
.L_x_4990:
[----:B------:R-:W-:-:S05]  /*36d0*/  F2FP.BF16.F32.PACK_AB R0, RZ, R26 ;  /* 0x0000001aff00723e */ /* 0x000fca00000010ff */
[----:B------:R0:W-:Y:S01]  /*36e0*/  STG.E.U16 desc[UR36][R8.64], R0 ;  /* 0x0000000008007986 */ /* 0x0001e2000c101524 */
[----:B------:R-:W-:Y:S05]  /*36f0*/  BRA `(.L_x_4980) ;  /* 0x0000000000fc7947 */ /* 0x000fea0003800000 */
.L_x_4987:
        /* <DEDUP_REMOVED lines=10> */
.L_x_4994:
        /* <DEDUP_REMOVED lines=10> */
.L_x_4995:
[----:B------:R4:W-:Y:S01]  /*3840*/  STG.E.U8 desc[UR36][R8.64], R4 ;  /* 0x0000000408007986 */ /* 0x0009e2000c101124 */
[----:B------:R-:W-:Y:S05]  /*3850*/  BRA `(.L_x_4980) ;  /* 0x0000000000a47947 */ /* 0x000fea0003800000 */
.L_x_4993:
        /* <DEDUP_REMOVED lines=10> */
.L_x_4996:
[----:B------:R5:W-:Y:S01]  /*3900*/  STG.E.U8 desc[UR36][R8.64], R4 ;  /* 0x0000000408007986 */ /* 0x000be2000c101124 */
[----:B------:R-:W-:Y:S05]  /*3910*/  BRA `(.L_x_4980) ;  /* 0x0000000000747947 */ /* 0x000fea0003800000 */
.L_x_4992:
        /* <DEDUP_REMOVED lines=9> */
.L_x_4979:
[----:B------:R-:W-:Y:S01]  /*39b0*/  MOV R14, 0x0 ;  /* 0x00000000000e7802 */ /* 0x000fe20000000f00 */
[----:B------:R-:W0:Y:S01]  /*39c0*/  LDCU.64 UR4, c[0x4][0x190] ;  /* 0x01003200ff0477ac */ /* 0x000e220008000a00 */
[----:B------:R-:W-:Y:S02]  /*39d0*/  HFMA2 R12, -RZ, RZ, 0, 5.9604644775390625e-08 ;  /* 0x00000001ff0c7431 */ /* 0x000fe400000001ff */
[----:B--2---:R-:W-:Y:S01]  /*39e0*/  IMAD.MOV.U32 R8, RZ, RZ, 0x65 ;  /* 0x00000065ff087424 */ /* 0x004fe200078e00ff */
        /* <DEDUP_REMOVED lines=12> */
.L_x_4999:
[----:B------:R-:W-:Y:S05]  /*3ab0*/  BRA `(.L_x_4980) ;  /* 0x00000000000c7947 */ /* 0x000fea0003800000 */
.L_x_4998:
[----:B------:R1:W-:Y:S01]  /*3ac0*/  STG.E.64 desc[UR36][R8.64], R42 ;  /* 0x0000002a08007986 */ /* 0x0003e2000c101b24 */
[----:B------:R-:W-:Y:S05]  /*3ad0*/  BRA `(.L_x_4980) ;  /* 0x0000000000047947 */ /* 0x000fea0003800000 */
.L_x_4997:
[----:B------:R0:W-:Y:S02]  /*3ae0*/  STG.E desc[UR36][R8.64], R37 ;  /* 0x0000002508007986 */ /* 0x0001e4000c101924 */
.L_x_4980:
[----:B------:R-:W-:-:S07]  /*3af0*/  VIADD R17, R17, 0x80 ;  /* 0x0000008011117836 */ /* 0x000fce0000000000 */
.L_x_4972:
[----:B------:R-:W-:Y:S05]  /*3b00*/  BSYNC.RECONVERGENT B6 ;  /* 0x0000000000067941 */ /* 0x000fea0003800200 */
.L_x_4971:
        /* <DEDUP_REMOVED lines=9> */
[----:B------:R-:W-:Y:S01]  /*3ba0*/  MOV R4, RZ ;  /* 0x000000ff00047202 */ /* 0x000fe20000000f00 */
[----:B------:R-:W-:Y:S01]  /*3bb0*/  IMAD.MOV.U32 R5, RZ, RZ, R17 ;  /* 0x000000ffff057224 */ /* 0x000fe200078e0011 */
[----:B------:R-:W4:Y:S01]  /*3bc0*/  LDCU UR6, c[0x0][0x394] ;  /* 0x00007280ff0677ac */ /* 0x000f220008000800 */
[----:B------:R-:W5:Y:S01]  /*3bd0*/  LDCU UR7, c[0x0][0x4c0] ;  /* 0x00009800ff0777ac */ /* 0x000f620008000800 */
[----:B------:R-:W-:Y:S01]  /*3be0*/  UISETP.NE.AND UP0, UPT, UR40, URZ, UPT ;  /* 0x000000ff2800728c */ /* 0x000fe2000bf05270 */
[----:B0-----:R-:W-:-:S05]  /*3bf0*/  IMAD.HI.U32 R6, R17, UR4, R4 ;  /* 0x0000000411067c27 */ /* 0x001fca000f8e0004 */
[----:B------:R-:W-:-:S05]  /*3c00*/  SHF.R.U32.HI R7, RZ, UR5, R6 ;  /* 0x00000005ff077c19 */ /* 0x000fca0008011606 */
[----:B------:R-:W-:-:S04]  /*3c10*/  IMAD.MOV R0, RZ, RZ, -R7 ;  /* 0x000000ffff007224 */ /* 0x000fc800078e0a07 */
[----:B----4-:R-:W-:-:S04]  /*3c20*/  IMAD R0, R0, UR6, R17 ;  /* 0x0000000600007c24 */ /* 0x010fc8000f8e0211 */
[----:B-----5:R-:W-:Y:S01]  /*3c30*/  IMAD R0, R0, UR7, RZ ;  /* 0x0000000700007c24 */ /* 0x020fe2000f8e02ff */
[----:B------:R-:W-:Y:S06]  /*3c40*/  BRA.U !UP0, `(.L_x_5003) ;  /* 0x0000001108187547 */ /* 0x000fec000b800000 */
[----:B------:R-:W0:Y:S01]  /*3c50*/  LDCU.64 UR6, c[0x0][0x3a0] ;  /* 0x00007400ff0677ac */ /* 0x000e220008000a00 */
[----:B------:R-:W-:Y:S01]  /*3c60*/  HFMA2 R6, -RZ, RZ, 0, 0 ;  /* 0x00000000ff067431 */ /* 0x000fe200000001ff */
[----:B------:R-:W4:Y:S01]  /*3c70*/  LDCU UR4, c[0x0][0x3a8] ;  /* 0x00007500ff0477ac */ /* 0x000f220008000800 */
[----:B------:R-:W5:Y:S01]  /*3c80*/  LDCU UR5, c[0x0][0x4c4] ;  /* 0x00009880ff0577ac */ /* 0x000f620008000800 */
[----:B------:R-:W-:Y:S02]  /*3c90*/  UISETP.NE.AND UP0, UPT, UR38, 0x2, UPT ;  /* 0x000000022600788c */ /* 0x000fe4000bf05270 */
[----:B0-----:R-:W-:-:S05]  /*3ca0*/  IMAD.HI.U32 R4, R7, UR7, R6 ;  /* 0x0000000707047c27 */ /* 0x001fca000f8e0006 */
[----:B----4-:R-:W-:-:S05]  /*3cb0*/  SHF.R.U32.HI R5, RZ, UR4, R4 ;  /* 0x00000004ff057c19 */ /* 0x010fca0008011604 */
[----:B--2---:R-:W-:-:S04]  /*3cc0*/  IMAD.MOV R3, RZ, RZ, -R5 ;  /* 0x000000ffff037224 */ /* 0x004fc800078e0a05 */
[----:B------:R-:W-:-:S04]  /*3cd0*/  IMAD R7, R3, UR6, R7 ;  /* 0x0000000603077c24 */ /* 0x000fc8000f8e0207 */
[----:B-----5:R-:W-:Y:S01]  /*3ce0*/  IMAD R0, R7, UR5, R0 ;  /* 0x0000000507007c24 */ /* 0x020fe2000f8e0200 */
        /* <DEDUP_REMOVED lines=248> */
[----:B------:R-:W-:-:S05]  /*4c70*/  SHF.R.U32.HI R3, RZ, UR5, R3 ;  /* 0x00000005ff037c19 */ /* 0x000fca0008011603 */
[----:B------:R-:W-:-:S04]  /*4c80*/  IMAD.MOV R3, RZ, RZ, -R3 ;  /* 0x000000ffff037224 */ /* 0x000fc800078e0a03 */
[----:B--2---:R-:W-:-:S04]  /*4c90*/  IMAD R5, R3, UR6, R5 ;  /* 0x0000000603057c24 */ /* 0x004fc8000f8e0205 */
[----:B----4-:R-:W-:-:S07]  /*4ca0*/  IMAD R0, R5, UR7, R0 ;  /* 0x0000000705007c24 */ /* 0x010fce000f8e0200 */
.L_x_5003:
[----:B------:R-:W-:Y:S01]  /*4cb0*/  MOV R4, R0 ;  /* 0x0000000000047202 */ /* 0x000fe20000000f00 */
[----:B------:R-:W-:-:S07]  /*4cc0*/  IMAD.MOV.U32 R5, RZ, RZ, RZ ;  /* 0x000000ffff057224 */ /* 0x000fce00078e00ff */
.L_x_5002:
        /* <DEDUP_REMOVED lines=16> */
.L_x_5007:
[----:B------:R3:W-:Y:S01]  /*4dd0*/  STG.E.U8 desc[UR36][R8.64], R18 ;  /* 0x0000001208007986 */ /* 0x0007e2000c101124 */
[----:B------:R-:W-:Y:S05]  /*4de0*/  BRA `(.L_x_5009) ;  /* 0x0000000800247947 */ /* 0x000fea0003800000 */
.L_x_5006:
        /* <DEDUP_REMOVED lines=8> */
.L_x_5011:
[----:B------:R1:W-:Y:S01]  /*4e70*/  STG.E desc[UR36][R8.64], R19 ;  /* 0x0000001308007986 */ /* 0x0003e2000c101924 */
[----:B------:R-:W-:Y:S05]  /*4e80*/  BRA `(.L_x_5009) ;  /* 0x0000000400fc7947 */ /* 0x000fea0003800000 */
.L_x_5010:
[----:B------:R2:W-:Y:S01]  /*4e90*/  STG.E.U16 desc[UR36][R8.64], R19 ;  /* 0x0000001308007986 */ /* 0x0005e2000c101524 */
[----:B------:R-:W-:Y:S05]  /*4ea0*/  BRA `(.L_x_5009) ;  /* 0x0000000400f47947 */ /* 0x000fea0003800000 */
.L_x_5005:
        /* <DEDUP_REMOVED lines=8> */
.L_x_5013:
[----:B------:R-:W-:-:S05]  /*4f30*/  F2FP.F16.F32.PACK_AB R0, RZ, R26 ;  /* 0x0000001aff00723e */ /* 0x000fca00000000ff */
[----:B------:R0:W-:Y:S01]  /*4f40*/  STG.E.U16 desc[UR36][R8.64], R0 ;  /* 0x0000000008007986 */ /* 0x0001e2000c101524 */
[----:B------:R-:W-:Y:S05]  /*4f50*/  BRA `(.L_x_5009) ;  /* 0x0000000400c87947 */ /* 0x000fea0003800000 */
.L_x_5012:
        /* <DEDUP_REMOVED lines=8> */
.L_x_5015:
[----:B------:R-:W-:-:S05]  /*4fe0*/  F2FP.F16.F32.PACK_AB R3, R27, R26 ;  /* 0x0000001a1b03723e */ /* 0x000fca00000000ff */
[----:B------:R0:W-:Y:S01]  /*4ff0*/  STG.E desc[UR36][R8.64], R3 ;  /* 0x0000000308007986 */ /* 0x0001e2000c101924 */
[----:B------:R-:W-:Y:S05]  /*5000*/  BRA `(.L_x_5009) ;  /* 0x00000004009c7947 */ /* 0x000fea0003800000 */
.L_x_5014:
[----:B------:R-:W0:Y:S02]  /*5010*/  LDC.64 R4, c[0x0][0x530] ;  /* 0x00014c00ff047b82 */ /* 0x000e240000000a00 */
[----:B0-----:R5:W-:Y:S01]  /*5020*/  STG.E.64 desc[UR36][R8.64], R4 ;  /* 0x0000000408007986 */ /* 0x001be2000c101b24 */
[----:B------:R-:W-:Y:S05]  /*5030*/  BRA `(.L_x_5009) ;  /* 0x0000000400907947 */ /* 0x000fea0003800000 */
.L_x_5004:
        /* <DEDUP_REMOVED lines=10> */
.L_x_5018:
[----:B------:R-:W0:Y:S08]  /*50e0*/  LDC.64 R4, c[0x0][0x530] ;  /* 0x00014c00ff047b82 */ /* 0x000e300000000a00 */
[----:B------:R-:W0:Y:S02]  /*50f0*/  LDC.64 R6, c[0x0][0x538] ;  /* 0x00014e00ff067b82 */ /* 0x000e240000000a00 */
[----:B0-----:R0:W-:Y:S01]  /*5100*/  STG.E.128 desc[UR36][R8.64], R4 ;  /* 0x0000000408007986 */ /* 0x0011e2000c101d24 */
[----:B------:R-:W-:Y:S05]  /*5110*/  BRA `(.L_x_5009) ;  /* 0x0000000400587947 */ /* 0x000fea0003800000 */
.L_x_5017:
        /* <DEDUP_REMOVED lines=13> */
.L_x_5020:
[C---:B------:R-:W-:Y:S02]  /*51f0*/  ISETP.GE.U32.AND P0, PT, R36.reuse, 0x38800000, PT ;  /* 0x388000002400780c */ /* 0x040fe40003f06070 */
[----:B------:R-:W-:Y:S02]  /*5200*/  ISETP.GT.U32.AND P1, PT, R36, 0x477fffff, PT ;  /* 0x477fffff2400780c */ /* 0x000fe40003f24070 */
[----:B------:R-:W-:-:S04]  /*5210*/  SEL R0, R24, R31, !P0 ;  /* 0x0000001f18007207 */ /* 0x000fc80004000000 */
[----:B------:R-:W-:-:S04]  /*5220*/  SEL R3, R25, R0, P1 ;  /* 0x0000000019037207 */ /* 0x000fc80000800000 */
[----:B------:R-:W-:-:S05]  /*5230*/  LOP3.LUT R3, R3, R32, RZ, 0xfc, !PT ;  /* 0x0000002003037212 */ /* 0x000fca00078efcff */
[----:B------:R0:W-:Y:S01]  /*5240*/  STG.E.U8 desc[UR36][R8.64], R3 ;  /* 0x0000000308007986 */ /* 0x0001e2000c101124 */
[----:B------:R-:W-:Y:S05]  /*5250*/  BRA `(.L_x_5009) ;  /* 0x0000000400087947 */ /* 0x000fea0003800000 */
.L_x_5019:
[----:B------:R-:W-:-:S05]  /*5260*/  F2FP.BF16.F32.PACK_AB R0, RZ, R26 ;  /* 0x0000001aff00723e */ /* 0x000fca00000010ff */
[----:B------:R0:W-:Y:S01]  /*5270*/  STG.E.U16 desc[UR36][R8.64], R0 ;  /* 0x0000000008007986 */ /* 0x0001e2000c101524 */
[----:B------:R-:W-:Y:S05]  /*5280*/  BRA `(.L_x_5009) ;  /* 0x0000000000fc7947 */ /* 0x000fea0003800000 */
.L_x_5016:
        /* <DEDUP_REMOVED lines=10> */
.L_x_5023:
        /* <DEDUP_REMOVED lines=10> */
.L_x_5024:
[----:B------:R0:W-:Y:S01]  /*53d0*/  STG.E.U8 desc[UR36][R8.64], R4 ;  /* 0x0000000408007986 */ /* 0x0001e2000c101124 */
[----:B------:R-:W-:Y:S05]  /*53e0*/  BRA `(.L_x_5009) ;  /* 0x0000000000a47947 */ /* 0x000fea0003800000 */
.L_x_5022:
        /* <DEDUP_REMOVED lines=10> */
.L_x_5025:
[----:B------:R0:W-:Y:S01]  /*5490*/  STG.E.U8 desc[UR36][R8.64], R4 ;  /* 0x0000000408007986 */ /* 0x0001e2000c101124 */
[----:B------:R-:W-:Y:S05]  /*54a0*/  BRA `(.L_x_5009) ;  /* 0x0000000000747947 */ /* 0x000fea0003800000 */
.L_x_5021:
        /* <DEDUP_REMOVED lines=9> */
.L_x_5008:
[----:B------:R-:W-:Y:S01]  /*5540*/  MOV R14, 0x0 ;  /* 0x00000000000e7802 */ /* 0x000fe20000000f00 */
[----:B------:R-:W1:Y:S01]  /*5550*/  LDCU.64 UR4, c[0x4][0x190] ;  /* 0x01003200ff0477ac */ /* 0x000e620008000a00 */
[----:B------:R-:W-:Y:S02]  /*5560*/  HFMA2 R13, -RZ, RZ, 0, 0 ;  /* 0x00000000ff0d7431 */ /* 0x000fe400000001ff */
[----:B0-----:R-:W-:Y:S01]  /*5570*/  IMAD.MOV.U32 R8, RZ, RZ, 0x65 ;  /* 0x00000065ff087424 */ /* 0x001fe200078e00ff */
        /* <DEDUP_REMOVED lines=12> */
.L_x_5028:
[----:B------:R-:W-:Y:S05]  /*5640*/  BRA `(.L_x_5009) ;  /* 0x00000000000c7947 */ /* 0x000fea0003800000 */
.L_x_5027:
[----:B------:R0:W-:Y:S01]  /*5650*/  STG.E.64 desc[UR36][R8.64], R42 ;  /* 0x0000002a08007986 */ /* 0x0001e2000c101b24 */
[----:B------:R-:W-:Y:S05]  /*5660*/  BRA `(.L_x_5009) ;  /* 0x0000000000047947 */ /* 0x000fea0003800000 */
.L_x_5026:
[----:B------:R0:W-:Y:S02]  /*5670*/  STG.E desc[UR36][R8.64], R37 ;  /* 0x0000002508007986 */ /* 0x0001e4000c101924 */
.L_x_5009:
[----:B------:R-:W-:-:S07]  /*5680*/  VIADD R17, R17, 0x80 ;  /* 0x0000008011117836 */ /* 0x000fce0000000000 */
.L_x_5001:
[----:B------:R-:W-:Y:S05]  /*5690*/  BSYNC.RECONVERGENT B6 ;  /* 0x0000000000067941 */ /* 0x000fea0003800200 */
.L_x_5000:
[----:B------:R-:W0:Y:S02]  /*56a0*/  LDCU UR4, c[0x0][0x380] ;  /* 0x00007000ff0477ac */ /* 0x000e240008000800 */
[----:B0-----:R-:W-:-:S13]  /*56b0*/  ISETP.GE.AND P0, PT, R17, UR4, PT ;  /* 0x0000000411007c0c */ /* 0x001fda000bf06270 */
[----:B------:R-:W-:Y:S05]  /*56c0*/  @P0 EXIT ;  /* 0x000000000000094d */ /* 0x000fea0003800000 */
[----:B------:R-:W0:Y:S01]  /*56d0*/  LDCU UR4, c[0x0][0x390] ;  /* 0x00007200ff0477ac */ /* 0x000e220008000800 */
[----:B----45:R-:W-:Y:S01]  /*56e0*/  CS2R R4, SRZ ;  /* 0x0000000000047805 */ /* 0x030fe2000001ff00 */
[----:B0-----:R-:W-:-:S09]  /*56f0*/  UISETP.NE.AND UP0, UPT, UR4, URZ, UPT ;  /* 0x000000ff0400728c */ /* 0x001fd2000bf05270 */
[----:B------:R-:W-:Y:S05]  /*5700*/  BRA.U !UP0, `(.L_x_5029) ;  /* 0x0000001108507547 */ /* 0x000fea000b800000 */
[----:B------:R-:W0:Y:S01]  /*5710*/  LDCU.64 UR4, c[0x0][0x398] ;  /* 0x00007300ff0477ac */ /* 0x000e220008000a00 */
[----:B------:R-:W-:Y:S01]  /*5720*/  MOV R5, R17 ;  /* 0x0000001100057202 */ /* 0x000fe20000000f00 */
[----:B------:R-:W-:Y:S01]  /*5730*/  IMAD.MOV.U32 R4, RZ, RZ, RZ ;  /* 0x000000ffff047224 */ /* 0x000fe200078e00ff */
        /* <DEDUP_REMOVED lines=15> */
[----:B----4-:R-:W-:-:S04]  /*5830*/  SHF.R.U32.HI R7, RZ, UR4, R6 ;  /* 0x00000004ff077c19 */ /* 0x010fc80008011606 */
[----:B--2---:R-:W-:-:S05]  /*5840*/  IADD3 R3, PT, PT, -R7, RZ, RZ ;  /* 0x000000ff07037210 */ /* 0x004fca0007ffe1ff */
        /* <DEDUP_REMOVED lines=248> */
[----:B------:R-:W4:Y:S03]  /*67d0*/  LDCU UR7, c[0x0][0x520] ;  /* 0x0000a400ff0777ac */ /* 0x000f260008000800 */
[----:B0-----:R-:W-:-:S05]  /*67e0*/  IMAD.HI.U32 R3, R7, UR4, R6 ;  /* 0x0000000407037c27 */ /* 0x001fca000f8e0006 */
[----:B------:R-:W-:-:S05]  /*67f0*/  SHF.R.U32.HI R3, RZ, UR5, R3 ;  /* 0x00000005ff037c19 */ /* 0x000fca0008011603 */
[----:B------:R-:W-:-:S04]  /*6800*/  IMAD.MOV R3, RZ, RZ, -R3 ;  /* 0x000000ffff037224 */ /* 0x000fc800078e0a03 */
[----:B--2---:R-:W-:-:S04]  /*6810*/  IMAD R7, R3, UR6, R7 ;  /* 0x0000000603077c24 */ /* 0x004fc8000f8e0207 */
[----:B----4-:R-:W-:-:S07]  /*6820*/  IMAD R0, R7, UR7, R0 ;  /* 0x0000000707007c24 */ /* 0x010fce000f8e0200 */
.L_x_5030:
[----:B------:R-:W-:Y:S01]  /*6830*/  MOV R4, R0 ;  /* 0x0000000000047202 */ /* 0x000fe20000000f00 */
[----:B------:R-:W-:-:S07]  /*6840*/  IMAD.MOV.U32 R5, RZ, RZ, RZ ;  /* 0x000000ffff057224 */ /* 0x000fce00078e00ff */
.L_x_5029:
        /* <DEDUP_REMOVED lines=16> */
.L_x_5034:
[----:B------:R-:W-:Y:S01]  /*6950*/  STG.E.U8 desc[UR36][R4.64], R18 ;  /* 0x0000001204007986 */ /* 0x000fe2000c101124 */
[----:B------:R-:W-:Y:S05]  /*6960*/  EXIT ;  /* 0x000000000000794d */ /* 0x000fea0003800000 */
.L_x_5033:
        /* <DEDUP_REMOVED lines=8> */
.L_x_5037:
[----:B------:R-:W-:Y:S01]  /*69f0*/  STG.E desc[UR36][R4.64], R19 ;  /* 0x0000001304007986 */ /* 0x000fe2000c101924 */
[----:B------:R-:W-:Y:S05]  /*6a00*/  EXIT ;  /* 0x000000000000794d */ /* 0x000fea0003800000 */
.L_x_5036:
[----:B------:R-:W-:Y:S01]  /*6a10*/  STG.E.U16 desc[UR36][R4.64], R19 ;  /* 0x0000001304007986 */ /* 0x000fe2000c101524 */
[----:B------:R-:W-:Y:S05]  /*6a20*/  EXIT ;  /* 0x000000000000794d */ /* 0x000fea0003800000 */
.L_x_5032:
        /* <DEDUP_REMOVED lines=8> */
.L_x_5039:
[----:B------:R-:W-:-:S05]  /*6ab0*/  F2FP.F16.F32.PACK_AB R26, RZ, R26 ;  /* 0x0000001aff1a723e */ /* 0x000fca00000000ff */
[----:B------:R-:W-:Y:S01]  /*6ac0*/  STG.E.U16 desc[UR36][R4.64], R26 ;  /* 0x0000001a04007986 */ /* 0x000fe2000c101524 */
[----:B------:R-:W-:Y:S05]  /*6ad0*/  EXIT ;  /* 0x000000000000794d */ /* 0x000fea0003800000 */
.L_x_5038:
        /* <DEDUP_REMOVED lines=8> */
.L_x_5041:
[----:B------:R-:W-:-:S05]  /*6b60*/  F2FP.F16.F32.PACK_AB R27, R27, R26 ;  /* 0x0000001a1b1b723e */ /* 0x000fca00000000ff */
[----:B------:R-:W-:Y:S01]  /*6b70*/  STG.E desc[UR36][R4.64], R27 ;  /* 0x0000001b04007986 */ /* 0x000fe2000c101924 */
[----:B------:R-:W-:Y:S05]  /*6b80*/  EXIT ;  /* 0x000000000000794d */ /* 0x000fea0003800000 */
.L_x_5040:
[----:B--2---:R-:W0:Y:S02]  /*6b90*/  LDC.64 R2, c[0x0][0x530] ;  /* 0x00014c00ff027b82 */ /* 0x004e240000000a00 */
[----:B0-----:R-:W-:Y:S01]  /*6ba0*/  STG.E.64 desc[UR36][R4.64], R2 ;  /* 0x0000000204007986 */ /* 0x001fe2000c101b24 */
[----:B------:R-:W-:Y:S05]  /*6bb0*/  EXIT ;  /* 0x000000000000794d */ /* 0x000fea0003800000 */
.L_x_5031:
        /* <DEDUP_REMOVED lines=10> */
.L_x_5044:
[----:B-123--:R-:W0:Y:S08]  /*6c60*/  LDC.64 R8, c[0x0][0x530] ;  /* 0x00014c00ff087b82 */ /* 0x00ee300000000a00 */
[----:B------:R-:W0:Y:S02]  /*6c70*/  LDC.64 R10, c[0x0][0x538] ;  /* 0x00014e00ff0a7b82 */ /* 0x000e240000000a00 */
[----:B0-----:R-:W-:Y:S01]  /*6c80*/  STG.E.128 desc[UR36][R4.64], R8 ;  /* 0x0000000804007986 */ /* 0x001fe2000c101d24 */
[----:B------:R-:W-:Y:S05]  /*6c90*/  EXIT ;  /* 0x000000000000794d */ /* 0x000fea0003800000 */
.L_x_5043:
        /* <DEDUP_REMOVED lines=13> */
.L_x_5046:
[C---:B------:R-:W-:Y:S02]  /*6d70*/  ISETP.GT.U32.AND P1, PT, R36.reuse, 0x477fffff, PT ;  /* 0x477fffff2400780c */ /* 0x040fe40003f24070 */
[----:B------:R-:W-:-:S11]  /*6d80*/  ISETP.GE.U32.AND P0, PT, R36, 0x38800000, PT ;  /* 0x388000002400780c */ /* 0x000fd60003f06070 */
[----:B------:R-:W-:-:S04]  /*6d90*/  @!P1 SEL R25, R24, R31, !P0 ;  /* 0x0000001f18199207 */ /* 0x000fc80004000000 */
[----:B------:R-:W-:-:S05]  /*6da0*/  LOP3.LUT R25, R25, R32, RZ, 0xfc, !PT ;  /* 0x0000002019197212 */ /* 0x000fca00078efcff */
[----:B------:R-:W-:Y:S01]  /*6db0*/  STG.E.U8 desc[UR36][R4.64], R25 ;  /* 0x0000001904007986 */ /* 0x000fe2000c101124 */
[----:B------:R-:W-:Y:S05]  /*6dc0*/  EXIT ;  /* 0x000000000000794d */ /* 0x000fea0003800000 */
.L_x_5045:
[----:B------:R-:W-:-:S05]  /*6dd0*/  F2FP.BF16.F32.PACK_AB R26, RZ, R26 ;  /* 0x0000001aff1a723e */ /* 0x000fca00000010ff */
[----:B------:R-:W-:Y:S01]  /*6de0*/  STG.E.U16 desc[UR36][R4.64], R26 ;  /* 0x0000001a04007986 */ /* 0x000fe2000c101524 */
[----:B------:R-:W-:Y:S05]  /*6df0*/  EXIT ;  /* 0x000000000000794d */ /* 0x000fea0003800000 */
.L_x_5042:
        /* <DEDUP_REMOVED lines=10> */
.L_x_5049:
        /* <DEDUP_REMOVED lines=10> */
.L_x_5050:
[----:B------:R-:W-:Y:S01]  /*6f40*/  STG.E.U8 desc[UR36][R4.64], R2 ;  /* 0x0000000204007986 */ /* 0x000fe2000c101124 */
[----:B------:R-:W-:Y:S05]  /*6f50*/  EXIT ;  /* 0x000000000000794d */ /* 0x000fea0003800000 */
.L_x_5048:
        /* <DEDUP_REMOVED lines=10> */
.L_x_5051:
[----:B------:R-:W-:Y:S01]  /*7000*/  STG.E.U8 desc[UR36][R4.64], R2 ;  /* 0x0000000204007986 */ /* 0x000fe2000c101124 */
[----:B------:R-:W-:Y:S05]  /*7010*/  EXIT ;  /* 0x000000000000794d */ /* 0x000fea0003800000 */
.L_x_5047:
[----:B------:R-:W-:-:S13]  /*7020*/  ISETP.NE.AND P0, PT, R0, 0x1c, PT ;  /* 0x0000001c0000780c */ /* 0x000fda0003f05270 */
[----:B------:R-:W-:Y:S05]  /*7030*/  @!P0 BRA `(.L_x_5052) ;  /* 0x0000000000688947 */ /* 0x000fea0003800000 */
[----:B------:R-:W-:-:S13]  /*7040*/  ISETP.NE.AND P0, PT, R0, 0x1d, PT ;  /* 0x0000001d0000780c */ /* 0x000fda0003f05270 */
[----:B------:R-:W-:Y:S05]  /*7050*/  @!P0 BRA `(.L_x_5053) ;  /* 0x0000000000588947 */ /* 0x000fea0003800000 */
[----:B------:R-:W-:-:S13]  /*7060*/  ISETP.NE.AND P0, PT, R0, 0x2c, PT ;  /* 0x0000002c0000780c */ /* 0x000fda0003f05270 */
[----:B------:R-:W-:-:S04]  /*7070*/  @!P0 ISETP.NE.AND P1, PT, R39, 0xff, PT ;  /* 0x000000ff2700880c */ /* 0x000fc80003f25270 */
[----:B--2---:R-:W-:-:S05]  /*7080*/  @!P0 SEL R3, R38, 0xffff, P1 ;  /* 0x0000ffff26038807 */ /* 0x004fca0000800000 */
[----:B------:R0:W-:Y:S01]  /*7090*/  @!P0 STG.E.U8 desc[UR36][R4.64], R3 ;  /* 0x0000000304008986 */ /* 0x0001e2000c101124 */
[----:B------:R-:W-:Y:S05]  /*70a0*/  @!P0 EXIT ;  /* 0x000000000000894d */ /* 0x000fea0003800000 */
.L_x_5035:
[----:B------:R-:W-:Y:S01]  /*70b0*/  MOV R0, 0x0 ;  /* 0x0000000000007802 */ /* 0x000fe20000000f00 */
[----:B------:R-:W4:Y:S01]  /*70c0*/  LDCU.64 UR4, c[0x4][0x190] ;  /* 0x01003200ff0477ac */ /* 0x000f220008000a00 */
[----:B-123--:R-:W-:Y:S02]  /*70d0*/  HFMA2 R8, -RZ, RZ, 0, 6.020069122314453125e-06 ;  /* 0x00000065ff087431 */ /* 0x00efe400000001ff */
[----:B------:R-:W-:Y:S01]  /*70e0*/  IMAD.MOV.U32 R12, RZ, RZ, 0x1 ;  /* 0x00000001ff0c7424 */ /* 0x000fe200078e00ff */
[----:B0-----:R0:W1:Y:S01]  /*70f0*/  LDC.64 R2, c[0x4][R0] ;  /* 0x0100000000027b82 */ /* 0x0010620000000a00 */
[----:B------:R-:W2:Y:S01]  /*7100*/  LDCU.64 UR6, c[0x4][0x198] ;  /* 0x01003300ff0677ac */ /* 0x000ea20008000a00 */
[----:B------:R-:W-:Y:S01]  /*7110*/  MOV R13, RZ ;  /* 0x000000ff000d7202 */ /* 0x000fe20000000f00 */
[----:B------:R-:W3:Y:S01]  /*7120*/  LDCU.64 UR8, c[0x4][0x40] ;  /* 0x01000800ff0877ac */ /* 0x000ee20008000a00 */
[----:B----4-:R-:W-:Y:S01]  /*7130*/  MOV R4, UR4 ;  /* 0x0000000400047c02 */ /* 0x010fe20008000f00 */
[----:B------:R-:W-:Y:S01]  /*7140*/  IMAD.U32 R5, RZ, RZ, UR5 ;  /* 0x00000005ff057e24 */ /* 0x000fe2000f8e00ff */
[----:B--2---:R-:W-:Y:S01]  /*7150*/  MOV R6, UR6 ;  /* 0x0000000600067c02 */ /* 0x004fe20008000f00 */
[----:B------:R-:W-:Y:S01]  /*7160*/  IMAD.U32 R7, RZ, RZ, UR7 ;  /* 0x00000007ff077e24 */ /* 0x000fe2000f8e00ff */
[----:B---3--:R-:W-:Y:S01]  /*7170*/  MOV R10, UR8 ;  /* 0x00000008000a7c02 */ /* 0x008fe20008000f00 */
[----:B0-----:R-:W-:-:S07]  /*7180*/  IMAD.U32 R11, RZ, RZ, UR9 ;  /* 0x00000009ff0b7e24 */ /* 0x001fce000f8e00ff */
[----:B------:R-:W-:-:S07]  /*7190*/  LEPC R20, `(.L_x_5054) ;  /* 0x000000001014794e */ /* 0x000fce0000000000 */
[----:B-1----:R-:W-:Y:S05]  /*71a0*/  CALL.ABS.NOINC R2 ;  /* 0x0000000002007343 */ /* 0x002fea0003c00000 */
.L_x_5054:
[----:B------:R-:W-:Y:S05]  /*71b0*/  EXIT ;  /* 0x000000000000794d */ /* 0x000fea0003800000 */
.L_x_5053:
[----:B------:R-:W-:Y:S01]  /*71c0*/  STG.E.64 desc[UR36][R4.64], R42 ;  /* 0x0000002a04007986 */ /* 0x000fe2000c101b24 */
[----:B------:R-:W-:Y:S05]  /*71d0*/  EXIT ;  /* 0x000000000000794d */ /* 0x000fea0003800000 */
.L_x_5052:
[----:B------:R-:W-:Y:S01]  /*71e0*/  STG.E desc[UR36][R4.64], R37 ;  /* 0x0000002504007986 */ /* 0x000fe2000c101924 */
[----:B------:R-:W-:Y:S05]  /*71f0*/  EXIT ;  /* 0x000000000000794d */ /* 0x000fea0003800000 */
.L_x_5055:
        /* <DEDUP_REMOVED lines=16> */
.L_x_7358:


//--------------------- .text._ZN2at6native27unrolled_elementwise_kernelINS0_11FillFunctorIN3c107complexIdEEEESt5arrayIPcLm1EELi4E23TrivialOffsetCalculatorILi0EjESA_ILi1EjENS0_6memory12LoadWithCastILi0EEENSD_13StoreWithCastILi1EEEEEviT_T0_T2_T3_T4_T5_ --------------------------
	.section	.text._ZN2at6native27unrolled_elementwise_kernelINS0_11FillFunctorIN3c107complexIdEEEESt5arrayIPcLm1EELi4E23TrivialOffsetCalculatorILi0EjESA_ILi1EjENS0_6memory12LoadWithCastILi0EEENSD_13StoreWithCastILi1EEEEEviT_T0_T2_T3_T4_T5_,"ax",@progbits
	.align	128
        .global         _ZN2at6native27unrolled_elementwise_kernelINS0_11FillFunctorIN3c107complexIdEEEESt5arrayIPcLm1EELi4E23TrivialOffsetCalculatorILi0EjESA_ILi1EjENS0_6memory12LoadWithCastILi0EEENSD_13StoreWithCastILi1EEEEEviT_T0_T2_T3_T4_T5_
        .type           _ZN2at6native27unrolled_elementwise_kernelINS0_11FillFunctorIN3c107complexIdEEEESt5arrayIPcLm1EELi4E23TrivialOffsetCalculatorILi0EjESA_ILi1EjENS0_6memory12LoadWithCastILi0EEENSD_13StoreWithCastILi1EEEEEviT_T0_T2_T3_T4_T5_,@function
        .size           _ZN2at6native27unrolled_elementwise_kernelINS0_11FillFunctorIN3c107complexIdEEEESt5arrayIPcLm1EELi4E23TrivialOffsetCalculatorILi0EjESA_ILi1EjENS0_6memory12LoadWithCastILi0EEENSD_13StoreWithCastILi1EEEEEviT_T0_T2_T3_T4_T5_,(.L_x_7359 - _ZN2at6native27unrolled_elementwise_kernelINS0_11FillFunctorIN3c107complexIdEEEESt5arrayIPcLm1EELi4E23TrivialOffsetCalculatorILi0EjESA_ILi1EjENS0_6memory12LoadWithCastILi0EEENSD_13StoreWithCastILi1EEEEEviT_T0_T2_T3_T4_T5_)
        .other          _ZN2at6native27unrolled_elementwise_kernelINS0_11FillFunctorIN3c107complexIdEEEESt5arrayIPcLm1EELi4E23TrivialOffsetCalculatorILi0EjESA_ILi1EjENS0_6memory12LoadWithCastILi0EEENSD_13StoreWithCastILi1EEEEEviT_T0_T2_T3_T4_T5_,@"STO_CUDA_ENTRY STV_DEFAULT"
_ZN2at6native27unrolled_elementwise_kernelINS0_11FillFunctorIN3c107complexIdEEEESt5arrayIPcLm1EELi4E23TrivialOffsetCalculatorILi0EjESA_ILi1EjENS0_6memory12LoadWithCastILi0EEENSD_13StoreWithCastILi1EEEEEviT_T0_T2_T3_T4_T5_:
.text._ZN2at6native27unrolled_elementwise_kernelINS0_11FillFunctorIN3c107complexIdEEEESt5arrayIPcLm1EELi4E23TrivialOffsetCalculatorILi0EjESA_ILi1EjENS0_6memory12LoadWithCastILi0EEENSD_13StoreWithCastILi1EEEEEviT_T0_T2_T3_T4_T5_:
[----:B------:R-:W0:Y:S01]  /*0000*/  LDC R1, c[0x0][0x37c] ;  /* 0x0000df00ff017b82 */ /* 0x000e220000000800 */
[----:B------:R-:W1:Y:S07]  /*0010*/  S2R R2, SR_CTAID.X ;  /* 0x0000000000027919 */ /* 0x000e6e0000002500 */
[----:B------:R-:W1:Y:S01]  /*0020*/  LDC R3, c[0x0][0x380] ;  /* 0x0000e000ff037b82 */ /* 0x000e620000000800 */
[----:B------:R-:W2:Y:S01]  /*0030*/  LDCU.64 UR36, c[0x0][0x358] ;  /* 0x00006b00ff2477ac */ /* 0x000ea20008000a00 */
[----:B------:R-:W-:Y:S01]  /*0040*/  BSSY.RECONVERGENT B6, `(.L_x_5056) ;  /* 0x000014e000067945 */ /* 0x000fe20003800200 */
[----:B------:R-:W3:Y:S01]  /*0050*/  S2R R23, SR_TID.X ;  /* 0x0000000000177919 */ /* 0x000ee20000002100 */
[----:B------:R-:W4:Y:S04]  /*0060*/  LDCU.U8 UR38, c[0x0][0x3b4] ;  /* 0x00007680ff2677ac */ /* 0x000f280008000000 */
[----:B------:R-:W5:Y:S08]  /*0070*/  LDC.64 R6, c[0x0][0x398] ;  /* 0x0000e600ff067b82 */ /* 0x000f700000000a00 */
[----:B------:R-:W2:Y:S01]  /*0080*/  LDC.64 R4, c[0x0][0x390] ;  /* 0x0000e400ff047b82 */ /* 0x000ea20000000a00 */
[----:B-1----:R-:W-:-:S02]  /*0090*/  IMAD R32, R2, -0x200, R3 ;  /* 0xfffffe0002207824 */ /* 0x002fc400078e0203 */
[----:B---3--:R-:W-:-:S03]  /*00a0*/  VIADD R3, R23, 0x100 ;  /* 0x0000010017037836 */ /* 0x008fc60000000000 */
[CC--:B------:R-:W-:Y:S01]  /*00b0*/  ISETP.GE.AND P0, PT, R23.reuse, R32.reuse, PT ;  /* 0x000000201700720c */ /* 0x0c0fe20003f06270 */
[C---:B------:R-:W-:Y:S02]  /*00c0*/  VIADD R9, R23.reuse, 0x180 ;  /* 0x0000018017097836 */ /* 0x040fe40000000000 */
[----:B------:R-:W-:Y:S01]  /*00d0*/  VIADD R22, R23, 0x80 ;  /* 0x0000008017167836 */ /* 0x000fe20000000000 */
[-C--:B------:R-:W-:Y:S02]  /*00e0*/  ISETP.GE.AND P2, PT, R3, R32.reuse, PT ;  /* 0x000000200300720c */ /* 0x080fe40003f46270 */
[----:B------:R-:W-:Y:S02]  /*00f0*/  ISETP.GE.AND P3, PT, R9, R32, PT ;  /* 0x000000200900720c */ /* 0x000fe40003f66270 */
[----:B-----5:R-:W-:Y:S02]  /*0100*/  FSEL R3, R6, RZ, !P0 ;  /* 0x000000ff06037208 */ /* 0x020fe40004000000 */
[----:B------:R-:W-:-:S02]  /*0110*/  FSEL R8, R7, RZ, !P0 ;  /* 0x000000ff07087208 */ /* 0x000fc40004000000 */
[----:B--2---:R-:W-:Y:S02]  /*0120*/  FSEL R0, R4, RZ, !P0 ;  /* 0x000000ff04007208 */ /* 0x004fe40004000000 */
[----:B------:R-:W-:Y:S02]  /*0130*/  FSEL R9, R5, RZ, !P0 ;  /* 0x000000ff05097208 */ /* 0x000fe40004000000 */
[-C--:B------:R-:W-:Y:S02]  /*0140*/  ISETP.GE.AND P0, PT, R23, R32.reuse, PT ;  /* 0x000000201700720c */ /* 0x080fe40003f06270 */
[----:B------:R-:W-:Y:S02]  /*0150*/  ISETP.GE.AND P1, PT, R22, R32, PT ;  /* 0x000000201600720c */ /* 0x000fe40003f26270 */
[C---:B------:R-:W-:Y:S02]  /*0160*/  FSEL R26, R6.reuse, RZ, !P2 ;  /* 0x000000ff061a7208 */ /* 0x040fe40005000000 */
[----:B------:R-:W-:-:S02]  /*0170*/  FSEL R30, R6, RZ, !P1 ;  /* 0x000000ff061e7208 */ /* 0x000fc40004800000 */
[----:B------:R-:W-:Y:S01]  /*0180*/  FSEL R18, R6, RZ, !P3 ;  /* 0x000000ff06127208 */ /* 0x000fe20005800000 */
[----:B------:R-:W-:Y:S01]  /*0190*/  IMAD.MOV.U32 R6, RZ, RZ, R3 ;  /* 0x000000ffff067224 */ /* 0x000fe200078e0003 */
[C---:B------:R-:W-:Y:S02]  /*01a0*/  FSEL R31, R7.reuse, RZ, !P1 ;  /* 0x000000ff071f7208 */ /* 0x040fe40004800000 */
[C---:B------:R-:W-:Y:S02]  /*01b0*/  FSEL R27, R7.reuse, RZ, !P2 ;  /* 0x000000ff071b7208 */ /* 0x040fe40005000000 */
[----:B------:R-:W-:Y:S01]  /*01c0*/  FSEL R19, R7, RZ, !P3 ;  /* 0x000000ff07137208 */ /* 0x000fe20005800000 */
[----:B------:R-:W-:Y:S01]  /*01d0*/  IMAD.MOV.U32 R7, RZ, RZ, R8 ;  /* 0x000000ffff077224 */ /* 0x000fe200078e0008 */
        /* <DEDUP_REMOVED lines=8> */
[----:B0---4-:R-:W-:Y:S06]  /*0260*/  @P0 BRA `(.L_x_5057) ;  /* 0x0000001000ac0947 */ /* 0x011fec0003800000 */
        /* <DEDUP_REMOVED lines=17> */
[----:B------:R-:W0:Y:S01]  /*0380*/  F2I.F64.TRUNC R5, R4 ;  /* 0x0000000400057311 */ /* 0x000e22000030d100 */
[----:B------:R-:W-:Y:S01]  /*0390*/  IMAD.MOV.U32 R23, RZ, RZ, R22 ;  /* 0x000000ffff177224 */ /* 0x000fe200078e0016 */
[----:B0-----:R4:W-:Y:S01]  /*03a0*/  STG.E.U8 desc[UR36][R8.64], R5 ;  /* 0x0000000508007986 */ /* 0x0019e2000c101124 */
[----:B------:R-:W-:Y:S05]  /*03b0*/  BRA `(.L_x_5057) ;  /* 0x0000001000587947 */ /* 0x000fea0003800000 */
.L_x_5061:
[----:B------:R-:W0:Y:S01]  /*03c0*/  F2I.S64.F64.TRUNC R4, R4 ;  /* 0x0000000400047311 */ /* 0x000e22000030d900 */
[----:B------:R-:W-:Y:S02]  /*03d0*/  IMAD.MOV.U32 R23, RZ, RZ, R22 ;  /* 0x000000ffff177224 */ /* 0x000fe400078e0016 */
[----:B0-----:R-:W-:-:S05]  /*03e0*/  IMAD.MOV.U32 R3, RZ, RZ, R4 ;  /* 0x000000ffff037224 */ /* 0x001fca00078e0004 */
[----:B------:R3:W-:Y:S01]  /*03f0*/  STG.E.U8 desc[UR36][R8.64], R3 ;  /* 0x0000000308007986 */ /* 0x0007e2000c101124 */
[----:B------:R-:W-:Y:S05]  /*0400*/  BRA `(.L_x_5057) ;  /* 0x0000001000447947 */ /* 0x000fea0003800000 */
.L_x_5060:
[----:B------:R-:W-:-:S09]  /*0410*/  UISETP.NE.AND UP0, UPT, UR4, 0x2, UPT ;  /* 0x000000020400788c */ /* 0x000fd2000bf05270 */
[----:B------:R-:W-:Y:S05]  /*0420*/  BRA.U !UP0, `(.L_x_5063) ;  /* 0x0000000108307547 */ /* 0x000fea000b800000 */
[----:B------:R-:W-:-:S09]  /*0430*/  UISETP.NE.AND UP0, UPT, UR4, 0x3, UPT ;  /* 0x000000030400788c */ /* 0x000fd2000bf05270 */
[----:B------:R-:W-:Y:S05]  /*0440*/  BRA.U !UP0, `(.L_x_5064) ;  /* 0x0000000108187547 */ /* 0x000fea000b800000 */
[----:B------:R-:W-:-:S09]  /*0450*/  UISETP.NE.AND UP0, UPT, UR4, 0x4, UPT ;  /* 0x000000040400788c */ /* 0x000fd2000bf05270 */
[----:B------:R-:W-:Y:S05]  /*0460*/  BRA.U UP0, `(.L_x_5062) ;  /* 0x0000000d00747547 */ /* 0x000fea000b800000 */
[----:B------:R-:W0:Y:S01]  /*0470*/  F2I.S64.F64.TRUNC R4, R4 ;  /* 0x0000000400047311 */ /* 0x000e22000030d900 */
[----:B------:R-:W-:Y:S01]  /*0480*/  IMAD.MOV.U32 R23, RZ, RZ, R22 ;  /* 0x000000ffff177224 */ /* 0x000fe200078e0016 */
[----:B0-----:R0:W-:Y:S01]  /*0490*/  STG.E.64 desc[UR36][R8.64], R4 ;  /* 0x0000000408007986 */ /* 0x0011e2000c101b24 */
[----:B------:R-:W-:Y:S05]  /*04a0*/  BRA `(.L_x_5057) ;  /* 0x00000010001c7947 */ /* 0x000fea0003800000 */
.L_x_5064:
[----:B------:R-:W0:Y:S01]  /*04b0*/  F2I.F64.TRUNC R5, R4 ;  /* 0x0000000400057311 */ /* 0x000e22000030d100 */
[----:B------:R-:W-:Y:S01]  /*04c0*/  IMAD.MOV.U32 R23, RZ, RZ, R22 ;  /* 0x000000ffff177224 */ /* 0x000fe200078e0016 */
[----:B0-----:R1:W-:Y:S01]  /*04d0*/  STG.E desc[UR36][R8.64], R5 ;  /* 0x0000000508007986 */ /* 0x0013e2000c101924 */
[----:B------:R-:W-:Y:S05]  /*04e0*/  BRA `(.L_x_5057) ;  /* 0x00000010000c7947 */ /* 0x000fea0003800000 */
.L_x_5063:
[----:B------:R-:W0:Y:S01]  /*04f0*/  F2I.F64.TRUNC R5, R4 ;  /* 0x0000000400057311 */ /* 0x000e22000030d100 */
[----:B------:R-:W-:Y:S01]  /*0500*/  IMAD.MOV.U32 R23, RZ, RZ, R22 ;  /* 0x000000ffff177224 */ /* 0x000fe200078e0016 */
[----:B0-----:R2:W-:Y:S01]  /*0510*/  STG.E.U16 desc[UR36][R8.64], R5 ;  /* 0x0000000508007986 */ /* 0x0015e2000c101524 */
[----:B------:R-:W-:Y:S05]  /*0520*/  BRA `(.L_x_5057) ;  /* 0x0000000c00fc7947 */ /* 0x000fea0003800000 */
.L_x_5059:
[----:B------:R-:W-:-:S09]  /*0530*/  UISETP.GT.AND UP0, UPT, UR4, 0x6, UPT ;  /* 0x000000060400788c */ /* 0x000fd2000bf04270 */
[----:B------:R-:W-:Y:S05]  /*0540*/  BRA.U UP0, `(.L_x_5065) ;  /* 0x0000000100547547 */ /* 0x000fea000b800000 */
[----:B------:R-:W-:-:S09]  /*0550*/  UISETP.NE.AND UP0, UPT, UR4, 0x5, UPT ;  /* 0x000000050400788c */ /* 0x000fd2000bf05270 */
[----:B------:R-:W-:Y:S05]  /*0560*/  BRA.U !UP0, `(.L_x_5066) ;  /* 0x0000000108287547 */ /* 0x000fea000b800000 */
[----:B------:R-:W-:-:S09]  /*0570*/  UISETP.NE.AND UP0, UPT, UR4, 0x6, UPT ;  /* 0x000000060400788c */ /* 0x000fd2000bf05270 */
[----:B------:R-:W-:Y:S05]  /*0580*/  BRA.U UP0, `(.L_x_5062) ;  /* 0x0000000d002c7547 */ /* 0x000fea000b800000 */
[----:B------:R-:W-:Y:S01]  /*0590*/  UMOV UR4, 0xf0000000 ;  /* 0xf000000000047882 */ /* 0x000fe20000000000 */
[----:B------:R-:W-:Y:S01]  /*05a0*/  UMOV UR5, 0x380fffff ;  /* 0x380fffff00057882 */ /* 0x000fe20000000000 */
[----:B------:R-:W0:Y:S01]  /*05b0*/  F2F.F32.F64 R3, R4 ;  /* 0x0000000400037310 */ /* 0x000e220000301000 */
[----:B------:R-:W-:Y:S01]  /*05c0*/  DSETP.GEU.AND P0, PT, |R4|, UR4, PT ;  /* 0x0000000404007e2a */ /* 0x000fe2000bf0e200 */
[----:B------:R-:W-:-:S13]  /*05d0*/  IMAD.MOV.U32 R23, RZ, RZ, R22 ;  /* 0x000000ffff177224 */ /* 0x000fda00078e0016 */
[----:B0-----:R-:W-:-:S05]  /*05e0*/  @!P0 FMUL R3, R3, 1.175494350822287508e-38 ;  /* 0x0080000003038820 */ /* 0x001fca0000400000 */
[----:B------:R0:W-:Y:S01]  /*05f0*/  STG.E desc[UR36][R8.64], R3 ;  /* 0x0000000308007986 */ /* 0x0001e2000c101924 */
[----:B------:R-:W-:Y:S05]  /*0600*/  BRA `(.L_x_5057) ;  /* 0x0000000c00c47947 */ /* 0x000fea0003800000 */
.L_x_5066:
[----:B------:R-:W-:Y:S01]  /*0610*/  UMOV UR4, 0xf0000000 ;  /* 0xf000000000047882 */ /* 0x000fe20000000000 */
[----:B------:R-:W-:Y:S01]  /*0620*/  UMOV UR5, 0x380fffff ;  /* 0x380fffff00057882 */ /* 0x000fe20000000000 */
[----:B------:R-:W0:Y:S01]  /*0630*/  F2F.F32.F64 R0, R4 ;  /* 0x0000000400007310 */ /* 0x000e220000301000 */
[----:B------:R-:W-:Y:S01]  /*0640*/  DSETP.GEU.AND P0, PT, |R4|, UR4, PT ;  /* 0x0000000404007e2a */ /* 0x000fe2000bf0e200 */
[----:B------:R-:W-:-:S13]  /*0650*/  IMAD.MOV.U32 R23, RZ, RZ, R22 ;  /* 0x000000ffff177224 */ /* 0x000fda00078e0016 */
[----:B0-----:R-:W-:-:S05]  /*0660*/  @!P0 FMUL R0, R0, 1.175494350822287508e-38 ;  /* 0x0080000000008820 */ /* 0x001fca0000400000 */
[----:B------:R-:W-:-:S05]  /*0670*/  F2FP.F16.F32.PACK_AB R0, RZ, R0 ;  /* 0x00000000ff00723e */ /* 0x000fca00000000ff */
[----:B------:R0:W-:Y:S01]  /*0680*/  STG.E.U16 desc[UR36][R8.64], R0 ;  /* 0x0000000008007986 */ /* 0x0001e2000c101524 */
[----:B------:R-:W-:Y:S05]  /*0690*/  BRA `(.L_x_5057) ;  /* 0x0000000c00a07947 */ /* 0x000fea0003800000 */
.L_x_5065:
[----:B------:R-:W-:-:S09]  /*06a0*/  UISETP.NE.AND UP0, UPT, UR4, 0x7, UPT ;  /* 0x000000070400788c */ /* 0x000fd2000bf05270 */
[----:B------:R-:W-:Y:S05]  /*06b0*/  BRA.U !UP0, `(.L_x_5067) ;  /* 0x00000001086c7547 */ /* 0x000fea000b800000 */
        /* <DEDUP_REMOVED lines=8> */
[----:B------:R-:W-:Y:S01]  /*0740*/  IMAD.MOV.U32 R23, RZ, RZ, R22 ;  /* 0x000000ffff177224 */ /* 0x000fe200078e0016 */
[----:B------:R-:W-:-:S05]  /*0750*/  DSETP.GEU.AND P0, PT, |R6|, UR4, PT ;  /* 0x0000000406007e2a */ /* 0x000fca000bf0e200 */
[----:B------:R-:W1:Y:S07]  /*0760*/  F2F.F32.F64 R11, R6 ;  /* 0x00000006000b7310 */ /* 0x000e6e0000301000 */
[----:B0-----:R-:W-:Y:S02]  /*0770*/  @!P1 FMUL R10, R10, 1.175494350822287508e-38 ;  /* 0x008000000a0a9820 */ /* 0x001fe40000400000 */
[----:B-1----:R-:W-:-:S05]  /*0780*/  @!P0 FMUL R11, R11, 1.175494350822287508e-38 ;  /* 0x008000000b0b8820 */ /* 0x002fca0000400000 */
[----:B------:R0:W-:Y:S01]  /*0790*/  STG.E.64 desc[UR36][R8.64], R10 ;  /* 0x0000000a08007986 */ /* 0x0001e2000c101b24 */
[----:B------:R-:W-:Y:S05]  /*07a0*/  BRA `(.L_x_5057) ;  /* 0x0000000c005c7947 */ /* 0x000fea0003800000 */
.L_x_5068:
        /* <DEDUP_REMOVED lines=9> */
[----:B------:R-:W-:-:S05]  /*0840*/  F2FP.F16.F32.PACK_AB R3, R0, R3 ;  /* 0x000000030003723e */ /* 0x000fca00000000ff */
[----:B------:R0:W-:Y:S01]  /*0850*/  STG.E desc[UR36][R8.64], R3 ;  /* 0x0000000308007986 */ /* 0x0001e2000c101924 */
[----:B------:R-:W-:Y:S05]  /*0860*/  BRA `(.L_x_5057) ;  /* 0x0000000c002c7947 */ /* 0x000fea0003800000 */
.L_x_5067:
[----:B------:R5:W-:Y:S01]  /*0870*/  STG.E.64 desc[UR36][R8.64], R4 ;  /* 0x0000000408007986 */ /* 0x000be2000c101b24 */
[----:B------:R-:W-:Y:S01]  /*0880*/  IMAD.MOV.U32 R23, RZ, RZ, R22 ;  /* 0x000000ffff177224 */ /* 0x000fe200078e0016 */
[----:B------:R-:W-:Y:S06]  /*0890*/  BRA `(.L_x_5057) ;  /* 0x0000000c00207947 */ /* 0x000fec0003800000 */
.L_x_5058:
        /* <DEDUP_REMOVED lines=8> */
[----:B------:R-:W-:Y:S01]  /*0920*/  DSETP.NEU.AND P0, PT, R6, RZ, PT ;  /* 0x000000ff0600722a */ /* 0x000fe20003f0d000 */
[----:B------:R-:W-:-:S05]  /*0930*/  IMAD.MOV.U32 R23, RZ, RZ, R22 ;  /* 0x000000ffff177224 */ /* 0x000fca00078e0016 */
[----:B------:R-:W-:-:S06]  /*0940*/  DSETP.NEU.OR P0, PT, R4, RZ, P0 ;  /* 0x000000ff0400722a */ /* 0x000fcc000070d400 */
[----:B------:R-:W-:-:S05]  /*0950*/  SEL R3, RZ, 0x1, !P0 ;  /* 0x00000001ff037807 */ /* 0x000fca0004000000 */
[----:B------:R0:W-:Y:S01]  /*0960*/  STG.E.U8 desc[UR36][R8.64], R3 ;  /* 0x0000000308007986 */ /* 0x0001e2000c101124 */
[----:B------:R-:W-:Y:S05]  /*0970*/  BRA `(.L_x_5057) ;  /* 0x0000000800e87947 */ /* 0x000fea0003800000 */
.L_x_5071:
[----:B------:R0:W-:Y:S01]  /*0980*/  STG.E.128 desc[UR36][R8.64], R4 ;  /* 0x0000000408007986 */ /* 0x0001e2000c101d24 */
[----:B------:R-:W-:Y:S01]  /*0990*/  IMAD.MOV.U32 R23, RZ, RZ, R22 ;  /* 0x000000ffff177224 */ /* 0x000fe200078e0016 */
[----:B------:R-:W-:Y:S06]  /*09a0*/  BRA `(.L_x_5057) ;  /* 0x0000000800dc7947 */ /* 0x000fec0003800000 */
.L_x_5070:
        /* <DEDUP_REMOVED lines=10> */
[----:B------:R-:W-:Y:S01]  /*0a50*/  BSSY.RECONVERGENT B0, `(.L_x_5074) ;  /* 0x000000d000007945 */ /* 0x000fe20003800200 */
[----:B------:R-:W-:-:S12]  /*0a60*/  IMAD.MOV.U32 R3, RZ, RZ, 0x7f ;  /* 0x0000007fff037424 */ /* 0x000fd800078e00ff */
[----:B0-----:R-:W-:-:S05]  /*0a70*/  @!P0 FMUL R7, R7, 1.175494350822287508e-38 ;  /* 0x0080000007078820 */ /* 0x001fca0000400000 */
        /* <DEDUP_REMOVED lines=10> */
.L_x_5075:
[----:B------:R-:W-:Y:S05]  /*0b20*/  BSYNC.RECONVERGENT B0 ;  /* 0x0000000000007941 */ /* 0x000fea0003800200 */
.L_x_5074:
[----:B------:R-:W-:Y:S01]  /*0b30*/  LOP3.LUT R3, R3, 0x80, R6, 0xf8, !PT ;  /* 0x0000008003037812 */ /* 0x000fe200078ef806 */
[----:B------:R-:W-:-:S04]  /*0b40*/  IMAD.MOV.U32 R23, RZ, RZ, R22 ;  /* 0x000000ffff177224 */ /* 0x000fc800078e0016 */
[----:B------:R0:W-:Y:S01]  /*0b50*/  STG.E.U8 desc[UR36][R8.64], R3 ;  /* 0x0000000308007986 */ /* 0x0001e2000c101124 */
[----:B------:R-:W-:Y:S05]  /*0b60*/  BRA `(.L_x_5057) ;  /* 0x00000008006c7947 */ /* 0x000fea0003800000 */
.L_x_5073:
[----:B------:R-:W-:Y:S01]  /*0b70*/  UMOV UR4, 0xf0000000 ;  /* 0xf000000000047882 */ /* 0x000fe20000000000 */
[----:B------:R-:W-:Y:S01]  /*0b80*/  UMOV UR5, 0x380fffff ;  /* 0x380fffff00057882 */ /* 0x000fe20000000000 */
[----:B------:R-:W0:Y:S01]  /*0b90*/  F2F.F32.F64 R6, R4 ;  /* 0x0000000400067310 */ /* 0x000e220000301000 */
[----:B------:R-:W-:Y:S01]  /*0ba0*/  DSETP.GEU.AND P0, PT, |R4|, UR4, PT ;  /* 0x0000000404007e2a */ /* 0x000fe2000bf0e200 */
[----:B------:R-:W-:-:S13]  /*0bb0*/  BSSY.RECONVERGENT B0, `(.L_x_5076) ;  /* 0x000000f000007945 */ /* 0x000fda0003800200 */
[----:B0-----:R-:W-:-:S05]  /*0bc0*/  @!P0 FMUL R6, R6, 1.175494350822287508e-38 ;  /* 0x0080000006068820 */ /* 0x001fca0000400000 */
        /* <DEDUP_REMOVED lines=13> */
.L_x_5077:
[----:B------:R-:W-:Y:S05]  /*0ca0*/  BSYNC.RECONVERGENT B0 ;  /* 0x0000000000007941 */ /* 0x000fea0003800200 */
.L_x_5076:
[----:B------:R-:W-:Y:S01]  /*0cb0*/  LOP3.LUT R3, R0, 0x80, R11, 0xf8, !PT ;  /* 0x0000008000037812 */ /* 0x000fe200078ef80b */
[----:B------:R-:W-:-:S04]  /*0cc0*/  IMAD.MOV.U32 R23, RZ, RZ, R22 ;  /* 0x000000ffff177224 */ /* 0x000fc800078e0016 */
[----:B------:R0:W-:Y:S01]  /*0cd0*/  STG.E.U8 desc[UR36][R8.64], R3 ;  /* 0x0000000308007986 */ /* 0x0001e2000c101124 */
[----:B------:R-:W-:Y:S05]  /*0ce0*/  BRA `(.L_x_5057) ;  /* 0x00000008000c7947 */ /* 0x000fea0003800000 */
.L_x_5072:
[----:B------:R-:W-:Y:S01]  /*0cf0*/  UMOV UR4, 0xf0000000 ;  /* 0xf000000000047882 */ /* 0x000fe20000000000 */
[----:B------:R-:W-:Y:S01]  /*0d00*/  UMOV UR5, 0x380fffff ;  /* 0x380fffff00057882 */ /* 0x000fe20000000000 */
[----:B------:R-:W0:Y:S01]  /*0d10*/  F2F.F32.F64 R0, R4 ;  /* 0x0000000400007310 */ /* 0x000e220000301000 */
[----:B------:R-:W-:Y:S01]  /*0d20*/  DSETP.GEU.AND P0, PT, |R4|, UR4, PT ;  /* 0x0000000404007e2a */ /* 0x000fe2000bf0e200 */
[----:B------:R-:W-:-:S13]  /*0d30*/  IMAD.MOV.U32 R23, RZ, RZ, R22 ;  /* 0x000000ffff177224 */ /* 0x000fda00078e0016 */
[----:B0-----:R-:W-:-:S05]  /*0d40*/  @!P0 FMUL R0, R0, 1.175494350822287508e-38 ;  /* 0x0080000000008820 */ /* 0x001fca0000400000 */
[----:B------:R-:W-:-:S05]  /*0d50*/  F2FP.BF16.F32.PACK_AB R0, RZ, R0 ;  /* 0x00000000ff00723e */ /* 0x000fca00000010ff */
[----:B------:R0:W-:Y:S01]  /*0d60*/  STG.E.U16 desc[UR36][R8.64], R0 ;  /* 0x0000000008007986 */ /* 0x0001e2000c101524 */
[----:B------:R-:W-:Y:S05]  /*0d70*/  BRA `(.L_x_5057) ;  /* 0x0000000400e87947 */ /* 0x000fea0003800000 */
.L_x_5069:
        /* <DEDUP_REMOVED lines=8> */
[----:B------:R-:W0:Y:S01]  /*0e00*/  F2I.U32.F64.TRUNC R5, R4 ;  /* 0x0000000400057311 */ /* 0x000e22000030d000 */
[----:B------:R-:W-:Y:S01]  /*0e10*/  IMAD.MOV.U32 R23, RZ, RZ, R22 ;  /* 0x000000ffff177224 */ /* 0x000fe200078e0016 */
[----:B0-----:R0:W-:Y:S01]  /*0e20*/  STG.E.U16 desc[UR36][R8.64], R5 ;  /* 0x0000000508007986 */ /* 0x0011e2000c101524 */
[----:B------:R-:W-:Y:S05]  /*0e30*/  BRA `(.L_x_5057) ;  /* 0x0000000400b87947 */ /* 0x000fea0003800000 */
.L_x_5080:
[----:B------:R-:W-:Y:S01]  /*0e40*/  UMOV UR4, 0xf0000000 ;  /* 0xf000000000047882 */ /* 0x000fe20000000000 */
[----:B------:R-:W-:Y:S01]  /*0e50*/  UMOV UR5, 0x380fffff ;  /* 0x380fffff00057882 */ /* 0x000fe20000000000 */
[----:B------:R-:W0:Y:S01]  /*0e60*/  F2F.F32.F64 R0, R4 ;  /* 0x0000000400007310 */ /* 0x000e220000301000 */
[----:B------:R-:W-:Y:S01]  /*0e70*/  DSETP.GEU.AND P0, PT, |R4|, UR4, PT ;  /* 0x0000000404007e2a */ /* 0x000fe2000bf0e200 */
[----:B------:R-:W-:Y:S01]  /*0e80*/  BSSY.RECONVERGENT B0, `(.L_x_5081) ;  /* 0x0000015000007945 */ /* 0x000fe20003800200 */
[----:B------:R-:W-:-:S12]  /*0e90*/  IMAD.MOV.U32 R3, RZ, RZ, 0x80 ;  /* 0x00000080ff037424 */ /* 0x000fd800078e00ff */
[----:B0-----:R-:W-:-:S05]  /*0ea0*/  @!P0 FMUL R0, R0, 1.175494350822287508e-38 ;  /* 0x0080000000008820 */ /* 0x001fca0000400000 */
        /* <DEDUP_REMOVED lines=10> */
.L_x_5083:
[----:B------:R-:W-:-:S04]  /*0f50*/  SHF.R.U32.HI R3, RZ, 0x14, R0 ;  /* 0x00000014ff037819 */ /* 0x000fc80000011600 */
[----:B------:R-:W-:-:S04]  /*0f60*/  LOP3.LUT R3, R3, 0x1, RZ, 0xc0, !PT ;  /* 0x0000000103037812 */ /* 0x000fc800078ec0ff */
[----:B------:R-:W-:-:S04]  /*0f70*/  IADD3 R3, PT, PT, R0, 0x487ffff, R3 ;  /* 0x0487ffff00037810 */ /* 0x000fc80007ffe003 */
[----:B------:R-:W-:-:S04]  /*0f80*/  SHF.R.U32.HI R3, RZ, 0x14, R3 ;  /* 0x00000014ff037819 */ /* 0x000fc80000011603 */
[----:B------:R-:W-:-:S07]  /*0f90*/  LOP3.LUT R4, R3, 0xff, RZ, 0xc0, !PT ;  /* 0x000000ff03047812 */ /* 0x000fce00078ec0ff */
.L_x_5084:
[----:B------:R-:W-:-:S04]  /*0fa0*/  SHF.R.U32.HI R3, RZ, 0x18, R0 ;  /* 0x00000018ff037819 */ /* 0x000fc80000011600 */
[----:B------:R-:W-:-:S04]  /*0fb0*/  LOP3.LUT R4, R4, 0x80, R3, 0xf8, !PT ;  /* 0x0000008004047812 */ /* 0x000fc800078ef803 */
[----:B------:R-:W-:-:S07]  /*0fc0*/  PRMT R3, R4, 0x7610, R3 ;  /* 0x0000761004037816 */ /* 0x000fce0000000003 */
.L_x_5082:
[----:B------:R-:W-:Y:S05]  /*0fd0*/  BSYNC.RECONVERGENT B0 ;  /* 0x0000000000007941 */ /* 0x000fea0003800200 */
.L_x_5081:
[----:B------:R0:W-:Y:S01]  /*0fe0*/  STG.E.U8 desc[UR36][R8.64], R3 ;  /* 0x0000000308007986 */ /* 0x0001e2000c101124 */
[----:B------:R-:W-:Y:S01]  /*0ff0*/  IMAD.MOV.U32 R23, RZ, RZ, R22 ;  /* 0x000000ffff177224 */ /* 0x000fe200078e0016 */
[----:B------:R-:W-:Y:S06]  /*1000*/  BRA `(.L_x_5057) ;  /* 0x0000000400447947 */ /* 0x000fec0003800000 */
.L_x_5079:
        /* <DEDUP_REMOVED lines=17> */
.L_x_5087:
[----:B------:R-:W-:-:S04]  /*1120*/  SHF.R.U32.HI R3, RZ, 0x15, R0 ;  /* 0x00000015ff037819 */ /* 0x000fc80000011600 */
[----:B------:R-:W-:-:S04]  /*1130*/  LOP3.LUT R3, R3, 0x1, RZ, 0xc0, !PT ;  /* 0x0000000103037812 */ /* 0x000fc800078ec0ff */
[----:B------:R-:W-:-:S04]  /*1140*/  IADD3 R3, PT, PT, R0, 0x88fffff, R3 ;  /* 0x088fffff00037810 */ /* 0x000fc80007ffe003 */
[----:B------:R-:W-:-:S04]  /*1150*/  SHF.R.U32.HI R3, RZ, 0x15, R3 ;  /* 0x00000015ff037819 */ /* 0x000fc80000011603 */
[----:B------:R-:W-:-:S07]  /*1160*/  LOP3.LUT R4, R3, 0xff, RZ, 0xc0, !PT ;  /* 0x000000ff03047812 */ /* 0x000fce00078ec0ff */
.L_x_5088:
[----:B------:R-:W-:-:S04]  /*1170*/  SHF.R.U32.HI R3, RZ, 0x18, R0 ;  /* 0x00000018ff037819 */ /* 0x000fc80000011600 */
[----:B------:R-:W-:-:S04]  /*1180*/  LOP3.LUT R4, R4, 0x80, R3, 0xf8, !PT ;  /* 0x0000008004047812 */ /* 0x000fc800078ef803 */
[----:B------:R-:W-:-:S07]  /*1190*/  PRMT R3, R4, 0x7610, R3 ;  /* 0x0000761004037816 */ /* 0x000fce0000000003 */
.L_x_5086:
[----:B------:R-:W-:Y:S05]  /*11a0*/  BSYNC.RECONVERGENT B0 ;  /* 0x0000000000007941 */ /* 0x000fea0003800200 */
.L_x_5085:
[----:B------:R0:W-:Y:S01]  /*11b0*/  STG.E.U8 desc[UR36][R8.64], R3 ;  /* 0x0000000308007986 */ /* 0x0001e2000c101124 */
[----:B------:R-:W-:Y:S01]  /*11c0*/  IMAD.MOV.U32 R23, RZ, RZ, R22 ;  /* 0x000000ffff177224 */ /* 0x000fe200078e0016 */
[----:B------:R-:W-:Y:S06]  /*11d0*/  BRA `(.L_x_5057) ;  /* 0x0000000000d07947 */ /* 0x000fec0003800000 */
.L_x_5078:
[----:B------:R-:W-:-:S09]  /*11e0*/  UISETP.NE.AND UP0, UPT, UR4, 0x1c, UPT ;  /* 0x0000001c0400788c */ /* 0x000fd2000bf05270 */
[----:B------:R-:W-:Y:S05]  /*11f0*/  BRA.U !UP0, `(.L_x_5089) ;  /* 0x0000000108bc7547 */ /* 0x000fea000b800000 */
[----:B------:R-:W-:-:S09]  /*1200*/  UISETP.NE.AND UP0, UPT, UR4, 0x1d, UPT ;  /* 0x0000001d0400788c */ /* 0x000fd2000bf05270 */
[----:B------:R-:W-:Y:S05]  /*1210*/  BRA.U !UP0, `(.L_x_5090) ;  /* 0x0000000108a47547 */ /* 0x000fea000b800000 */
[----:B------:R-:W-:-:S09]  /*1220*/  UISETP.NE.AND UP0, UPT, UR4, 0x2c, UPT ;  /* 0x0000002c0400788c */ /* 0x000fd2000bf05270 */
[----:B------:R-:W-:Y:S05]  /*1230*/  BRA.U !UP0, `(.L_x_5091) ;  /* 0x0000000108487547 */ /* 0x000fea000b800000 */
.L_x_5062:
        /* <DEDUP_REMOVED lines=16> */
.L_x_5092:
[----:B------:R-:W-:Y:S01]  /*1340*/  IMAD.MOV.U32 R23, RZ, RZ, R22 ;  /* 0x000000ffff177224 */ /* 0x000fe200078e0016 */
[----:B------:R-:W-:Y:S06]  /*1350*/  BRA `(.L_x_5057) ;  /* 0x0000000000707947 */ /* 0x000fec0003800000 */
.L_x_5091:
[----:B------:R-:W-:Y:S01]  /*1360*/  UMOV UR4, 0xf0000000 ;  /* 0xf000000000047882 */ /* 0x000fe20000000000 */
[----:B------:R-:W-:Y:S01]  /*1370*/  UMOV UR5, 0x380fffff ;  /* 0x380fffff00057882 */ /* 0x000fe20000000000 */
[----:B------:R-:W0:Y:S01]  /*1380*/  F2F.F32.F64 R10, R4 ;  /* 0x00000004000a7310 */ /* 0x000e220000301000 */
[----:B------:R-:W-:Y:S01]  /*1390*/  DSETP.GEU.AND P0, PT, |R4|, UR4, PT ;  /* 0x0000000404007e2a */ /* 0x000fe2000bf0e200 */
[----:B------:R-:W-:-:S13]  /*13a0*/  IMAD.MOV.U32 R23, RZ, RZ, R22 ;  /* 0x000000ffff177224 */ /* 0x000fda00078e0016 */
[----:B0-----:R-:W-:-:S05]  /*13b0*/  @!P0 FMUL R10, R10, 1.175494350822287508e-38 ;  /* 0x008000000a0a8820 */ /* 0x001fca0000400000 */
[----:B------:R-:W-:-:S04]  /*13c0*/  SHF.R.U32.HI R0, RZ, 0x17, R10 ;  /* 0x00000017ff007819 */ /* 0x000fc8000001160a */
[----:B------:R-:W-:-:S04]  /*13d0*/  LOP3.LUT R3, R0, 0xff, RZ, 0xc0, !PT ;  /* 0x000000ff00037812 */ /* 0x000fc800078ec0ff */
[----:B------:R-:W-:-:S13]  /*13e0*/  ISETP.NE.AND P2, PT, R3, 0xff, PT ;  /* 0x000000ff0300780c */ /* 0x000fda0003f45270 */
[--C-:B------:R-:W-:Y:S01]  /*13f0*/  @P2 SHF.R.U32.HI R6, RZ, 0x16, R10.reuse ;  /* 0x00000016ff062819 */ /* 0x100fe2000001160a */
[----:B------:R-:W-:Y:S01]  /*1400*/  @P2 VIADD R4, R0, 0x1 ;  /* 0x0000000100042836 */ /* 0x000fe20000000000 */
[----:B------:R-:W-:Y:S01]  /*1410*/  @P2 LOP3.LUT P0, RZ, R3, 0x3fffff, R10, 0xf8, !PT ;  /* 0x003fffff03ff2812 */ /* 0x000fe2000780f80a */
[----:B------:R-:W-:Y:S01]  /*1420*/  IMAD.MOV.U32 R3, RZ, RZ, 0xff ;  /* 0x000000ffff037424 */ /* 0x000fe200078e00ff */
[----:B------:R-:W-:-:S04]  /*1430*/  @P2 LOP3.LUT R6, R6, 0x1, RZ, 0xc0, !PT ;  /* 0x0000000106062812 */ /* 0x000fc800078ec0ff */
[----:B------:R-:W-:Y:S02]  /*1440*/  @P2 ISETP.EQ.U32.AND P1, PT, R6, 0x1, P0 ;  /* 0x000000010600280c */ /* 0x000fe40000722070 */
[----:B------:R-:W-:Y:S02]  /*1450*/  PLOP3.LUT P0, PT, PT, PT, PT, 0x80, 0x8 ;  /* 0x000000000008781c */ /* 0x000fe40003f0f070 */
[----:B------:R-:W-:-:S13]  /*1460*/  @P2 PLOP3.LUT P0, PT, P1, PT, PT, 0x80, 0x8 ;  /* 0x000000000008281c */ /* 0x000fda0000f0f070 */
[----:B------:R-:W-:-:S04]  /*1470*/  @!P0 IMAD.MOV R4, RZ, RZ, R0 ;  /* 0x000000ffff048224 */ /* 0x000fc800078e0200 */
[----:B------:R-:W-:-:S05]  /*1480*/  @P2 IMAD.MOV.U32 R3, RZ, RZ, R4 ;  /* 0x000000ffff032224 */ /* 0x000fca00078e0004 */
[----:B------:R0:W-:Y:S01]  /*1490*/  STG.E.U8 desc[UR36][R8.64], R3 ;  /* 0x0000000308007986 */ /* 0x0001e2000c101124 */
[----:B------:R-:W-:Y:S05]  /*14a0*/  BRA `(.L_x_5057) ;  /* 0x00000000001c7947 */ /* 0x000fea0003800000 */
.L_x_5090:
[----:B------:R-:W0:Y:S01]  /*14b0*/  F2I.U64.F64.TRUNC R4, R4 ;  /* 0x0000000400047311 */ /* 0x000e22000030d800 */
[----:B------:R-:W-:Y:S01]  /*14c0*/  IMAD.MOV.U32 R23, RZ, RZ, R22 ;  /* 0x000000ffff177224 */ /* 0x000fe200078e0016 */
[----:B0-----:R0:W-:Y:S01]  /*14d0*/  STG.E.64 desc[UR36][R8.64], R4 ;  /* 0x0000000408007986 */ /* 0x0011e2000c101b24 */
[----:B------:R-:W-:Y:S05]  /*14e0*/  BRA `(.L_x_5057) ;  /* 0x00000000000c7947 */ /* 0x000fea0003800000 */
.L_x_5089:
[----:B------:R-:W0:Y:S01]  /*14f0*/  F2I.U32.F64.TRUNC R5, R4 ;  /* 0x0000000400057311 */ /* 0x000e22000030d000 */
[----:B------:R-:W-:Y:S01]  /*1500*/  IMAD.MOV.U32 R23, RZ, RZ, R22 ;  /* 0x000000ffff177224 */ /* 0x000fe200078e0016 */
[----:B0-----:R0:W-:Y:S06]  /*1510*/  STG.E desc[UR36][R8.64], R5 ;  /* 0x0000000508007986 */ /* 0x0011ec000c101924 */
.L_x_5057:
[----:B------:R-:W-:Y:S05]  /*1520*/  BSYNC.RECONVERGENT B6 ;  /* 0x0000000000067941 */ /* 0x000fea0003800200 */
.L_x_5056:
[----:B------:R-:W-:Y:S01]  /*1530*/  ISETP.GE.AND P0, PT, R23, R32, PT ;  /* 0x000000201700720c */ /* 0x000fe20003f06270 */
[----:B------:R-:W-:-:S12]  /*1540*/  BSSY.RECONVERGENT B6, `(.L_x_5093) ;  /* 0x000022e000067945 */ /* 0x000fd80003800200 */
[----:B------:R-:W-:Y:S05]  /*1550*/  @P0 BRA `(.L_x_5094) ;  /* 0x0000002000b00947 */ /* 0x000fea0003800000 */
[----:B012-45:R-:W0:Y:S01]  /*1560*/  LDC.64 R4, c[0x0][0x3a0] ;  /* 0x0000e800ff047b82 */ /* 0x037e220000000a00 */
[----:B------:R-:W3:Y:S01]  /*1570*/  LDCU UR5, c[0x0][0x3b8] ;  /* 0x00007700ff0577ac */ /* 0x000ee20008000800 */
[----:B------:R-:W-:Y:S01]  /*1580*/  IMAD R0, R2, 0x200, R23 ;  /* 0x0000020002007824 */ /* 0x000fe200078e0217 */
[----:B------:R-:W-:-:S04]  /*1590*/  UPRMT UR4, UR38, 0x9910, URZ ;  /* 0x0000991026047896 */ /* 0x000fc800080000ff */
[----:B------:R-:W-:Y:S01]  /*15a0*/  UISETP.GT.AND UP0, UPT, UR4, 0x9, UPT ;  /* 0x000000090400788c */ /* 0x000fe2000bf04270 */
[----:B---3--:R-:W-:-:S05]  /*15b0*/  IMAD R3, R0, UR5, RZ ;  /* 0x0000000500037c24 */ /* 0x008fca000f8e02ff */
        /* <DEDUP_REMOVED lines=11> */
[----:B------:R-:W0:Y:S02]  /*1670*/  F2I.F64.TRUNC R29, R28 ;  /* 0x0000001c001d7311 */ /* 0x000e24000030d100 */
[----:B0-----:R0:W-:Y:S01]  /*1680*/  STG.E.U8 desc[UR36][R4.64], R29 ;  /* 0x0000001d04007986 */ /* 0x0011e2000c101124 */
[----:B------:R-:W-:Y:S05]  /*1690*/  BRA `(.L_x_5100) ;  /* 0x0000001000007947 */ /* 0x000fea0003800000 */
.L_x_5098:
[----:B------:R-:W0:Y:S02]  /*16a0*/  F2I.S64.F64.TRUNC R28, R28 ;  /* 0x0000001c001c7311 */ /* 0x000e24000030d900 */
[----:B0-----:R-:W-:-:S05]  /*16b0*/  IMAD.MOV.U32 R3, RZ, RZ, R28 ;  /* 0x000000ffff037224 */ /* 0x001fca00078e001c */
[----:B------:R0:W-:Y:S01]  /*16c0*/  STG.E.U8 desc[UR36][R4.64], R3 ;  /* 0x0000000304007986 */ /* 0x0001e2000c101124 */
[----:B------:R-:W-:Y:S05]  /*16d0*/  BRA `(.L_x_5100) ;  /* 0x0000000c00f07947 */ /* 0x000fea0003800000 */
.L_x_5097:
[----:B------:R-:W-:-:S09]  /*16e0*/  UISETP.NE.AND UP0, UPT, UR4, 0x2, UPT ;  /* 0x000000020400788c */ /* 0x000fd2000bf05270 */
[----:B------:R-:W-:Y:S05]  /*16f0*/  BRA.U !UP0, `(.L_x_5101) ;  /* 0x0000000108287547 */ /* 0x000fea000b800000 */
[----:B------:R-:W-:-:S09]  /*1700*/  UISETP.NE.AND UP0, UPT, UR4, 0x3, UPT ;  /* 0x000000030400788c */ /* 0x000fd2000bf05270 */
[----:B------:R-:W-:Y:S05]  /*1710*/  BRA.U !UP0, `(.L_x_5102) ;  /* 0x0000000108147547 */ /* 0x000fea000b800000 */
[----:B------:R-:W-:-:S09]  /*1720*/  UISETP.NE.AND UP0, UPT, UR4, 0x4, UPT ;  /* 0x000000040400788c */ /* 0x000fd2000bf05270 */
[----:B------:R-:W-:Y:S05]  /*1730*/  BRA.U UP0, `(.L_x_5099) ;  /* 0x0000000900c47547 */ /* 0x000fea000b800000 */
[----:B------:R-:W0:Y:S02]  /*1740*/  F2I.S64.F64.TRUNC R28, R28 ;  /* 0x0000001c001c7311 */ /* 0x000e24000030d900 */
[----:B0-----:R0:W-:Y:S01]  /*1750*/  STG.E.64 desc[UR36][R4.64], R28 ;  /* 0x0000001c04007986 */ /* 0x0011e2000c101b24 */
[----:B------:R-:W-:Y:S05]  /*1760*/  BRA `(.L_x_5100) ;  /* 0x0000000c00cc7947 */ /* 0x000fea0003800000 */
.L_x_5102:
[----:B------:R-:W0:Y:S02]  /*1770*/  F2I.F64.TRUNC R29, R28 ;  /* 0x0000001c001d7311 */ /* 0x000e24000030d100 */
[----:B0-----:R0:W-:Y:S01]  /*1780*/  STG.E desc[UR36][R4.64], R29 ;  /* 0x0000001d04007986 */ /* 0x0011e2000c101924 */
[----:B------:R-:W-:Y:S05]  /*1790*/  BRA `(.L_x_5100) ;  /* 0x0000000c00c07947 */ /* 0x000fea0003800000 */
.L_x_5101:
[----:B------:R-:W0:Y:S02]  /*17a0*/  F2I.F64.TRUNC R29, R28 ;  /* 0x0000001c001d7311 */ /* 0x000e24000030d100 */
[----:B0-----:R0:W-:Y:S01]  /*17b0*/  STG.E.U16 desc[UR36][R4.64], R29 ;  /* 0x0000001d04007986 */ /* 0x0011e2000c101524 */
[----:B------:R-:W-:Y:S05]  /*17c0*/  BRA `(.L_x_5100) ;  /* 0x0000000c00b47947 */ /* 0x000fea0003800000 */
.L_x_5096:
        /* <DEDUP_REMOVED lines=9> */
[----:B------:R-:W-:-:S14]  /*1860*/  DSETP.GEU.AND P0, PT, |R28|, UR4, PT ;  /* 0x000000041c007e2a */ /* 0x000fdc000bf0e200 */
[----:B0-----:R-:W-:-:S05]  /*1870*/  @!P0 FMUL R3, R3, 1.175494350822287508e-38 ;  /* 0x0080000003038820 */ /* 0x001fca0000400000 */
[----:B------:R0:W-:Y:S01]  /*1880*/  STG.E desc[UR36][R4.64], R3 ;  /* 0x0000000304007986 */ /* 0x0001e2000c101924 */
[----:B------:R-:W-:Y:S05]  /*1890*/  BRA `(.L_x_5100) ;  /* 0x0000000c00807947 */ /* 0x000fea0003800000 */
.L_x_5104:
[----:B------:R-:W-:Y:S01]  /*18a0*/  UMOV UR4, 0xf0000000 ;  /* 0xf000000000047882 */ /* 0x000fe20000000000 */
[----:B------:R-:W-:Y:S01]  /*18b0*/  UMOV UR5, 0x380fffff ;  /* 0x380fffff00057882 */ /* 0x000fe20000000000 */
[----:B------:R-:W0:Y:S01]  /*18c0*/  F2F.F32.F64 R0, R28 ;  /* 0x0000001c00007310 */ /* 0x000e220000301000 */
[----:B------:R-:W-:-:S14]  /*18d0*/  DSETP.GEU.AND P0, PT, |R28|, UR4, PT ;  /* 0x000000041c007e2a */ /* 0x000fdc000bf0e200 */
[----:B0-----:R-:W-:-:S05]  /*18e0*/  @!P0 FMUL R0, R0, 1.175494350822287508e-38 ;  /* 0x0080000000008820 */ /* 0x001fca0000400000 */
[----:B------:R-:W-:-:S05]  /*18f0*/  F2FP.F16.F32.PACK_AB R0, RZ, R0 ;  /* 0x00000000ff00723e */ /* 0x000fca00000000ff */
[----:B------:R0:W-:Y:S01]  /*1900*/  STG.E.U16 desc[UR36][R4.64], R0 ;  /* 0x0000000004007986 */ /* 0x0001e2000c101524 */
[----:B------:R-:W-:Y:S05]  /*1910*/  BRA `(.L_x_5100) ;  /* 0x0000000c00607947 */ /* 0x000fea0003800000 */
.L_x_5103:
        /* <DEDUP_REMOVED lines=9> */
[----:B------:R-:W-:Y:S02]  /*19b0*/  DSETP.GEU.AND P1, PT, |R28|, UR4, PT ;  /* 0x000000041c007e2a */ /* 0x000fe4000bf2e200 */
[----:B------:R-:W-:-:S05]  /*19c0*/  DSETP.GEU.AND P0, PT, |R30|, UR4, PT ;  /* 0x000000041e007e2a */ /* 0x000fca000bf0e200 */
[----:B------:R-:W1:Y:S07]  /*19d0*/  F2F.F32.F64 R7, R30 ;  /* 0x0000001e00077310 */ /* 0x000e6e0000301000 */
[----:B0-----:R-:W-:Y:S02]  /*19e0*/  @!P1 FMUL R6, R6, 1.175494350822287508e-38 ;  /* 0x0080000006069820 */ /* 0x001fe40000400000 */
[----:B-1----:R-:W-:-:S05]  /*19f0*/  @!P0 FMUL R7, R7, 1.175494350822287508e-38 ;  /* 0x0080000007078820 */ /* 0x002fca0000400000 */
[----:B------:R0:W-:Y:S01]  /*1a00*/  STG.E.64 desc[UR36][R4.64], R6 ;  /* 0x0000000604007986 */ /* 0x0001e2000c101b24 */
[----:B------:R-:W-:Y:S05]  /*1a10*/  BRA `(.L_x_5100) ;  /* 0x0000000c00207947 */ /* 0x000fea0003800000 */
.L_x_5106:
        /* <DEDUP_REMOVED lines=8> */
[----:B------:R-:W-:-:S05]  /*1aa0*/  F2FP.F16.F32.PACK_AB R3, R0, R3 ;  /* 0x000000030003723e */ /* 0x000fca00000000ff */
[----:B------:R0:W-:Y:S01]  /*1ab0*/  STG.E desc[UR36][R4.64], R3 ;  /* 0x0000000304007986 */ /* 0x0001e2000c101924 */
[----:B------:R-:W-:Y:S05]  /*1ac0*/  BRA `(.L_x_5100) ;  /* 0x0000000800f47947 */ /* 0x000fea0003800000 */
.L_x_5105:
[----:B------:R0:W-:Y:S01]  /*1ad0*/  STG.E.64 desc[UR36][R4.64], R28 ;  /* 0x0000001c04007986 */ /* 0x0001e2000c101b24 */
[----:B------:R-:W-:Y:S05]  /*1ae0*/  BRA `(.L_x_5100) ;  /* 0x0000000800ec7947 */ /* 0x000fea0003800000 */
.L_x_5095:
        /* <DEDUP_REMOVED lines=10> */
[----:B------:R-:W0:Y:S02]  /*1b90*/  F2I.U32.F64.TRUNC R29, R28 ;  /* 0x0000001c001d7311 */ /* 0x000e24000030d000 */
[----:B0-----:R0:W-:Y:S01]  /*1ba0*/  STG.E.U16 desc[UR36][R4.64], R29 ;  /* 0x0000001d04007986 */ /* 0x0011e2000c101524 */
[----:B------:R-:W-:Y:S05]  /*1bb0*/  BRA `(.L_x_5100) ;  /* 0x0000000800b87947 */ /* 0x000fea0003800000 */
.L_x_5110:
        /* <DEDUP_REMOVED lines=22> */
.L_x_5113:
[----:B------:R-:W-:-:S04]  /*1d20*/  SHF.R.U32.HI R0, RZ, 0x18, R6 ;  /* 0x00000018ff007819 */ /* 0x000fc80000011606 */
[----:B------:R-:W-:-:S07]  /*1d30*/  LOP3.LUT R3, R3, 0x80, R0, 0xf8, !PT ;  /* 0x0000008003037812 */ /* 0x000fce00078ef800 */
.L_x_5112:
[----:B------:R-:W-:Y:S05]  /*1d40*/  BSYNC.RECONVERGENT B0 ;  /* 0x0000000000007941 */ /* 0x000fea0003800200 */
.L_x_5111:
[----:B------:R0:W-:Y:S01]  /*1d50*/  STG.E.U8 desc[UR36][R4.64], R3 ;  /* 0x0000000304007986 */ /* 0x0001e2000c101124 */
[----:B------:R-:W-:Y:S05]  /*1d60*/  BRA `(.L_x_5100) ;  /* 0x00000008004c7947 */ /* 0x000fea0003800000 */
.L_x_5109:
        /* <DEDUP_REMOVED lines=22> */
.L_x_5116:
[----:B------:R-:W-:-:S04]  /*1ed0*/  SHF.R.U32.HI R7, RZ, 0x18, R7 ;  /* 0x00000018ff077819 */ /* 0x000fc80000011607 */
[----:B------:R-:W-:-:S07]  /*1ee0*/  LOP3.LUT R0, R0, 0x80, R7, 0xf8, !PT ;  /* 0x0000008000007812 */ /* 0x000fce00078ef807 */
.L_x_5115:
[----:B------:R-:W-:Y:S05]  /*1ef0*/  BSYNC.RECONVERGENT B0 ;  /* 0x0000000000007941 */ /* 0x000fea0003800200 */
.L_x_5114:
[----:B------:R0:W-:Y:S01]  /*1f00*/  STG.E.U8 desc[UR36][R4.64], R0 ;  /* 0x0000000004007986 */ /* 0x0001e2000c101124 */
[----:B------:R-:W-:Y:S05]  /*1f10*/  BRA `(.L_x_5100) ;  /* 0x0000000400e07947 */ /* 0x000fea0003800000 */
.L_x_5108:
        /* <DEDUP_REMOVED lines=26> */
.L_x_5118:
[----:B------:R-:W0:Y:S02]  /*20c0*/  F2I.U64.F64.TRUNC R28, R28 ;  /* 0x0000001c001c7311 */ /* 0x000e24000030d800 */
[----:B0-----:R0:W-:Y:S01]  /*20d0*/  STG.E.64 desc[UR36][R4.64], R28 ;  /* 0x0000001c04007986 */ /* 0x0011e2000c101b24 */
[----:B------:R-:W-:Y:S05]  /*20e0*/  BRA `(.L_x_5100) ;  /* 0x00000004006c7947 */ /* 0x000fea0003800000 */
.L_x_5117:
[----:B------:R-:W0:Y:S02]  /*20f0*/  F2I.U32.F64.TRUNC R29, R28 ;  /* 0x0000001c001d7311 */ /* 0x000e24000030d000 */
[----:B0-----:R0:W-:Y:S01]  /*2100*/  STG.E desc[UR36][R4.64], R29 ;  /* 0x0000001d04007986 */ /* 0x0011e2000c101924 */
[----:B------:R-:W-:Y:S05]  /*2110*/  BRA `(.L_x_5100) ;  /* 0x0000000400607947 */ /* 0x000fea0003800000 */
.L_x_5107:
[----:B------:R-:W-:-:S09]  /*2120*/  UISETP.GT.AND UP0, UPT, UR4, 0xe, UPT ;  /* 0x0000000e0400788c */ /* 0x000fd2000bf04270 */
[----:B------:R-:W-:Y:S05]  /*2130*/  BRA.U UP0, `(.L_x_5119) ;  /* 0x00000001002c7547 */ /* 0x000fea000b800000 */
[----:B------:R-:W-:-:S09]  /*2140*/  UISETP.NE.AND UP0, UPT, UR4, 0xa, UPT ;  /* 0x0000000a0400788c */ /* 0x000fd2000bf05270 */
[----:B------:R-:W-:Y:S05]  /*2150*/  BRA.U !UP0, `(.L_x_5120) ;  /* 0x00000001081c7547 */ /* 0x000fea000b800000 */
[----:B------:R-:W-:-:S09]  /*2160*/  UISETP.NE.AND UP0, UPT, UR4, 0xb, UPT ;  /* 0x0000000b0400788c */ /* 0x000fd2000bf05270 */
[----:B------:R-:W-:Y:S05]  /*2170*/  BRA.U UP0, `(.L_x_5099) ;  /* 0x0000000100347547 */ /* 0x000fea000b800000 */
[----:B------:R-:W-:-:S06]  /*2180*/  DSETP.NEU.AND P0, PT, R30, RZ, PT ;  /* 0x000000ff1e00722a */ /* 0x000fcc0003f0d000 */
[----:B------:R-:W-:-:S06]  /*2190*/  DSETP.NEU.OR P0, PT, R28, RZ, P0 ;  /* 0x000000ff1c00722a */ /* 0x000fcc000070d400 */
[----:B------:R-:W-:-:S05]  /*21a0*/  SEL R3, RZ, 0x1, !P0 ;  /* 0x00000001ff037807 */ /* 0x000fca0004000000 */
[----:B------:R4:W-:Y:S01]  /*21b0*/  STG.E.U8 desc[UR36][R4.64], R3 ;  /* 0x0000000304007986 */ /* 0x0009e2000c101124 */
[----:B------:R-:W-:Y:S05]  /*21c0*/  BRA `(.L_x_5100) ;  /* 0x0000000400347947 */ /* 0x000fea0003800000 */
.L_x_5120:
[----:B------:R3:W-:Y:S01]  /*21d0*/  STG.E.128 desc[UR36][R4.64], R28 ;  /* 0x0000001c04007986 */ /* 0x0007e2000c101d24 */
[----:B------:R-:W-:Y:S05]  /*21e0*/  BRA `(.L_x_5100) ;  /* 0x00000004002c7947 */ /* 0x000fea0003800000 */
.L_x_5119:
[----:B------:R-:W-:-:S09]  /*21f0*/  UISETP.NE.AND UP0, UPT, UR4, 0xf, UPT ;  /* 0x0000000f0400788c */ /* 0x000fd2000bf05270 */
[----:B------:R-:W-:Y:S05]  /*2200*/  BRA.U !UP0, `(.L_x_5121) ;  /* 0x0000000508087547 */ /* 0x000fea000b800000 */
[----:B------:R-:W-:-:S09]  /*2210*/  UISETP.NE.AND UP0, UPT, UR4, 0x17, UPT ;  /* 0x000000170400788c */ /* 0x000fd2000bf05270 */
[----:B------:R-:W-:Y:S05]  /*2220*/  BRA.U !UP0, `(.L_x_5122) ;  /* 0x0000000108a07547 */ /* 0x000fea000b800000 */
[----:B------:R-:W-:-:S09]  /*2230*/  UISETP.NE.AND UP0, UPT, UR4, 0x18, UPT ;  /* 0x000000180400788c */ /* 0x000fd2000bf05270 */
[----:B------:R-:W-:Y:S05]  /*2240*/  BRA.U !UP0, `(.L_x_5123) ;  /* 0x0000000108447547 */ /* 0x000fea000b800000 */
.L_x_5099:
        /* <DEDUP_REMOVED lines=16> */
.L_x_5124:
[----:B------:R-:W-:Y:S05]  /*2350*/  BRA `(.L_x_5100) ;  /* 0x0000000000d07947 */ /* 0x000fea0003800000 */
.L_x_5123:
        /* <DEDUP_REMOVED lines=17> */
.L_x_5126:
[----:B------:R-:W-:Y:S05]  /*2470*/  BSYNC.RECONVERGENT B0 ;  /* 0x0000000000007941 */ /* 0x000fea0003800200 */
.L_x_5125:
[----:B------:R-:W-:-:S05]  /*2480*/  LOP3.LUT R3, R0, 0x80, R7, 0xf8, !PT ;  /* 0x0000008000037812 */ /* 0x000fca00078ef807 */
[----:B------:R2:W-:Y:S01]  /*2490*/  STG.E.U8 desc[UR36][R4.64], R3 ;  /* 0x0000000304007986 */ /* 0x0005e2000c101124 */
[----:B------:R-:W-:Y:S05]  /*24a0*/  BRA `(.L_x_5100) ;  /* 0x00000000007c7947 */ /* 0x000fea0003800000 */
.L_x_5122:
[----:B------:R-:W-:Y:S01]  /*24b0*/  UMOV UR4, 0xf0000000 ;  /* 0xf000000000047882 */ /* 0x000fe20000000000 */
[----:B------:R-:W-:Y:S01]  /*24c0*/  UMOV UR5, 0x380fffff ;  /* 0x380fffff00057882 */ /* 0x000fe20000000000 */
[----:B------:R-:W0:Y:S01]  /*24d0*/  F2F.F32.F64 R3, R28 ;  /* 0x0000001c00037310 */ /* 0x000e220000301000 */
[----:B------:R-:W-:Y:S01]  /*24e0*/  DSETP.GEU.AND P0, PT, |R28|, UR4, PT ;  /* 0x000000041c007e2a */ /* 0x000fe2000bf0e200 */
[----:B------:R-:W-:-:S13]  /*24f0*/  BSSY.RECONVERGENT B0, `(.L_x_5127) ;  /* 0x000000f000007945 */ /* 0x000fda0003800200 */
        /* <DEDUP_REMOVED lines=11> */
.L_x_5128:
[----:B------:R-:W-:Y:S01]  /*25b0*/  IMAD.MOV.U32 R0, RZ, RZ, 0x7f ;  /* 0x0000007fff007424 */ /* 0x000fe200078e00ff */
[----:B------:R-:W-:-:S04]  /*25c0*/  ISETP.GT.U32.AND P0, PT, R6, 0x7f800000, PT ;  /* 0x7f8000000600780c */ /* 0x000fc80003f04070 */
[----:B------:R-:W-:-:S09]  /*25d0*/  SEL R0, R0, 0x7c, P0 ;  /* 0x0000007c00007807 */ /* 0x000fd20000000000 */
.L_x_5129:
[----:B------:R-:W-:Y:S05]  /*25e0*/  BSYNC.RECONVERGENT B0 ;  /* 0x0000000000007941 */ /* 0x000fea0003800200 */
.L_x_5127:
[----:B------:R-:W-:-:S04]  /*25f0*/  SHF.R.U32.HI R3, RZ, 0x18, R3 ;  /* 0x00000018ff037819 */ /* 0x000fc80000011603 */
[----:B------:R-:W-:-:S05]  /*2600*/  LOP3.LUT R3, R0, 0x80, R3, 0xf8, !PT ;  /* 0x0000008000037812 */ /* 0x000fca00078ef803 */
[----:B------:R1:W-:Y:S01]  /*2610*/  STG.E.U8 desc[UR36][R4.64], R3 ;  /* 0x0000000304007986 */ /* 0x0003e2000c101124 */
[----:B------:R-:W-:Y:S05]  /*2620*/  BRA `(.L_x_5100) ;  /* 0x00000000001c7947 */ /* 0x000fea0003800000 */
.L_x_5121:
[----:B------:R-:W-:Y:S01]  /*2630*/  UMOV UR4, 0xf0000000 ;  /* 0xf000000000047882 */ /* 0x000fe20000000000 */
[----:B------:R-:W-:Y:S01]  /*2640*/  UMOV UR5, 0x380fffff ;  /* 0x380fffff00057882 */ /* 0x000fe20000000000 */
[----:B------:R-:W0:Y:S01]  /*2650*/  F2F.F32.F64 R0, R28 ;  /* 0x0000001c00007310 */ /* 0x000e220000301000 */
[----:B------:R-:W-:-:S14]  /*2660*/  DSETP.GEU.AND P0, PT, |R28|, UR4, PT ;  /* 0x000000041c007e2a */ /* 0x000fdc000bf0e200 */
[----:B0-----:R-:W-:-:S05]  /*2670*/  @!P0 FMUL R0, R0, 1.175494350822287508e-38 ;  /* 0x0080000000008820 */ /* 0x001fca0000400000 */
[----:B------:R-:W-:-:S05]  /*2680*/  F2FP.BF16.F32.PACK_AB R0, RZ, R0 ;  /* 0x00000000ff00723e */ /* 0x000fca00000010ff */
[----:B------:R0:W-:Y:S02]  /*2690*/  STG.E.U16 desc[UR36][R4.64], R0 ;  /* 0x0000000004007986 */ /* 0x0001e4000c101524 */
.L_x_5100:
        /* <DEDUP_REMOVED lines=23> */
.L_x_5133:
[----:B------:R-:W0:Y:S02]  /*2810*/  F2I.S64.F64.TRUNC R24, R24 ;  /* 0x0000001800187311 */ /* 0x000e24000030d900 */
[----:B0-----:R-:W-:-:S05]  /*2820*/  IMAD.MOV.U32 R3, RZ, RZ, R24 ;  /* 0x000000ffff037224 */ /* 0x001fca00078e0018 */
[----:B------:R5:W-:Y:S01]  /*2830*/  STG.E.U8 desc[UR36][R4.64], R3 ;  /* 0x0000000304007986 */ /* 0x000be2000c101124 */
[----:B------:R-:W-:Y:S05]  /*2840*/  BRA `(.L_x_5135) ;  /* 0x0000000c00f07947 */ /* 0x000fea0003800000 */
.L_x_5132:
        /* <DEDUP_REMOVED lines=9> */
.L_x_5137:
[----:B------:R-:W0:Y:S02]  /*28e0*/  F2I.F64.TRUNC R25, R24 ;  /* 0x0000001800197311 */ /* 0x000e24000030d100 */
[----:B0-----:R0:W-:Y:S01]  /*28f0*/  STG.E desc[UR36][R4.64], R25 ;  /* 0x0000001904007986 */ /* 0x0011e2000c101924 */
[----:B------:R-:W-:Y:S05]  /*2900*/  BRA `(.L_x_5135) ;  /* 0x0000000c00c07947 */ /* 0x000fea0003800000 */
.L_x_5136:
[----:B------:R-:W0:Y:S02]  /*2910*/  F2I.F64.TRUNC R25, R24 ;  /* 0x0000001800197311 */ /* 0x000e24000030d100 */
[----:B0-----:R0:W-:Y:S01]  /*2920*/  STG.E.U16 desc[UR36][R4.64], R25 ;  /* 0x0000001904007986 */ /* 0x0011e2000c101524 */
[----:B------:R-:W-:Y:S05]  /*2930*/  BRA `(.L_x_5135) ;  /* 0x0000000c00b47947 */ /* 0x000fea0003800000 */
.L_x_5131:
        /* <DEDUP_REMOVED lines=13> */
.L_x_5139:
        /* <DEDUP_REMOVED lines=8> */
.L_x_5138:
        /* <DEDUP_REMOVED lines=16> */
.L_x_5141:
        /* <DEDUP_REMOVED lines=11> */
.L_x_5140:
[----:B------:R4:W-:Y:S01]  /*2c40*/  STG.E.64 desc[UR36][R4.64], R24 ;  /* 0x0000001804007986 */ /* 0x0009e2000c101b24 */
[----:B------:R-:W-:Y:S05]  /*2c50*/  BRA `(.L_x_5135) ;  /* 0x0000000800ec7947 */ /* 0x000fea0003800000 */
.L_x_5130:
        /* <DEDUP_REMOVED lines=13> */
.L_x_5145:
        /* <DEDUP_REMOVED lines=22> */
.L_x_5148:
[----:B------:R-:W-:-:S04]  /*2e90*/  SHF.R.U32.HI R0, RZ, 0x18, R6 ;  /* 0x00000018ff007819 */ /* 0x000fc80000011606 */
[----:B------:R-:W-:-:S07]  /*2ea0*/  LOP3.LUT R3, R3, 0x80, R0, 0xf8, !PT ;  /* 0x0000008003037812 */ /* 0x000fce00078ef800 */
.L_x_5147:
[----:B------:R-:W-:Y:S05]  /*2eb0*/  BSYNC.RECONVERGENT B0 ;  /* 0x0000000000007941 */ /* 0x000fea0003800200 */
.L_x_5146:
[----:B------:R0:W-:Y:S01]  /*2ec0*/  STG.E.U8 desc[UR36][R4.64], R3 ;  /* 0x0000000304007986 */ /* 0x0001e2000c101124 */
[----:B------:R-:W-:Y:S05]  /*2ed0*/  BRA `(.L_x_5135) ;  /* 0x00000008004c7947 */ /* 0x000fea0003800000 */
.L_x_5144:
        /* <DEDUP_REMOVED lines=22> */
.L_x_5151:
[----:B------:R-:W-:-:S04]  /*3040*/  SHF.R.U32.HI R7, RZ, 0x18, R7 ;  /* 0x00000018ff077819 */ /* 0x000fc80000011607 */
[----:B------:R-:W-:-:S07]  /*3050*/  LOP3.LUT R0, R0, 0x80, R7, 0xf8, !PT ;  /* 0x0000008000007812 */ /* 0x000fce00078ef807 */
.L_x_5150:
[----:B------:R-:W-:Y:S05]  /*3060*/  BSYNC.RECONVERGENT B0 ;  /* 0x0000000000007941 */ /* 0x000fea0003800200 */
.L_x_5149:
[----:B------:R0:W-:Y:S01]  /*3070*/  STG.E.U8 desc[UR36][R4.64], R0 ;  /* 0x0000000004007986 */ /* 0x0001e2000c101124 */
[----:B------:R-:W-:Y:S05]  /*3080*/  BRA `(.L_x_5135) ;  /* 0x0000000400e07947 */ /* 0x000fea0003800000 */
.L_x_5143:
        /* <DEDUP_REMOVED lines=26> */
.L_x_5153:
[----:B------:R-:W0:Y:S02]  /*3230*/  F2I.U64.F64.TRUNC R24, R24 ;  /* 0x0000001800187311 */ /* 0x000e24000030d800 */
[----:B0-----:R0:W-:Y:S01]  /*3240*/  STG.E.64 desc[UR36][R4.64], R24 ;  /* 0x0000001804007986 */ /* 0x0011e2000c101b24 */
[----:B------:R-:W-:Y:S05]  /*3250*/  BRA `(.L_x_5135) ;  /* 0x00000004006c7947 */ /* 0x000fea0003800000 */
.L_x_5152:
[----:B------:R-:W0:Y:S02]  /*3260*/  F2I.U32.F64.TRUNC R25, R24 ;  /* 0x0000001800197311 */ /* 0x000e24000030d000 */
[----:B0-----:R0:W-:Y:S01]  /*3270*/  STG.E desc[UR36][R4.64], R25 ;  /* 0x0000001904007986 */ /* 0x0011e2000c101924 */
[----:B------:R-:W-:Y:S05]  /*3280*/  BRA `(.L_x_5135) ;  /* 0x0000000400607947 */ /* 0x000fea0003800000 */
.L_x_5142:
        /* <DEDUP_REMOVED lines=11> */
.L_x_5155:
[----:B------:R0:W-:Y:S01]  /*3340*/  STG.E.128 desc[UR36][R4.64], R24 ;  /* 0x0000001804007986 */ /* 0x0001e2000c101d24 */
[----:B------:R-:W-:Y:S05]  /*3350*/  BRA `(.L_x_5135) ;  /* 0x00000004002c7947 */ /* 0x000fea0003800000 */
.L_x_5154:
[----:B------:R-:W-:-:S09]  /*3360*/  UISETP.NE.AND UP0, UPT, UR4, 0xf, UPT ;  /* 0x0000000f0400788c */ /* 0x000fd2000bf05270 */
[----:B------:R-:W-:Y:S05]  /*3370*/  BRA.U !UP0, `(.L_x_5156) ;  /* 0x0000000508087547 */ /* 0x000fea000b800000 */
[----:B------:R-:W-:-:S09]  /*3380*/  UISETP.NE.AND UP0, UPT, UR4, 0x17, UPT ;  /* 0x000000170400788c */ /* 0x000fd2000bf05270 */
[----:B------:R-:W-:Y:S05]  /*3390*/  BRA.U !UP0, `(.L_x_5157) ;  /* 0x0000000108a07547 */ /* 0x000fea000b800000 */
[----:B------:R-:W-:-:S09]  /*33a0*/  UISETP.NE.AND UP0, UPT, UR4, 0x18, UPT ;  /* 0x000000180400788c */ /* 0x000fd2000bf05270 */
[----:B------:R-:W-:Y:S05]  /*33b0*/  BRA.U !UP0, `(.L_x_5158) ;  /* 0x0000000108447547 */ /* 0x000fea000b800000 */
.L_x_5134:
        /* <DEDUP_REMOVED lines=16> */
.L_x_5159:
[----:B------:R-:W-:Y:S05]  /*34c0*/  BRA `(.L_x_5135) ;  /* 0x0000000000d07947 */ /* 0x000fea0003800000 */
.L_x_5158:
        /* <DEDUP_REMOVED lines=17> */
.L_x_5161:
[----:B------:R-:W-:Y:S05]  /*35e0*/  BSYNC.RECONVERGENT B0 ;  /* 0x0000000000007941 */ /* 0x000fea0003800200 */
.L_x_5160:
[----:B------:R-:W-:-:S05]  /*35f0*/  LOP3.LUT R3, R0, 0x80, R7, 0xf8, !PT ;  /* 0x0000008000037812 */ /* 0x000fca00078ef807 */
[----:B------:R0:W-:Y:S01]  /*3600*/  STG.E.U8 desc[UR36][R4.64], R3 ;  /* 0x0000000304007986 */ /* 0x0001e2000c101124 */
[----:B------:R-:W-:Y:S05]  /*3610*/  BRA `(.L_x_5135) ;  /* 0x00000000007c7947 */ /* 0x000fea0003800000 */
.L_x_5157:
        /* <DEDUP_REMOVED lines=16> */
.L_x_5163:
[----:B------:R-:W-:Y:S01]  /*3720*/  IMAD.MOV.U32 R0, RZ, RZ, 0x7f ;  /* 0x0000007fff007424 */ /* 0x000fe200078e00ff */
[----:B------:R-:W-:-:S04]  /*3730*/  ISETP.GT.U32.AND P0, PT, R6, 0x7f800000, PT ;  /* 0x7f8000000600780c */ /* 0x000fc80003f04070 */
[----:B------:R-:W-:-:S09]  /*3740*/  SEL R0, R0, 0x7c, P0 ;  /* 0x0000007c00007807 */ /* 0x000fd20000000000 */
.L_x_5164:
[----:B------:R-:W-:Y:S05]  /*3750*/  BSYNC.RECONVERGENT B0 ;  /* 0x0000000000007941 */ /* 0x000fea0003800200 */
.L_x_5162:
[----:B------:R-:W-:-:S04]  /*3760*/  SHF.R.U32.HI R3, RZ, 0x18, R3 ;  /* 0x00000018ff037819 */ /* 0x000fc80000011603 */
[----:B------:R-:W-:-:S05]  /*3770*/  LOP3.LUT R3, R0, 0x80, R3, 0xf8, !PT ;  /* 0x0000008000037812 */ /* 0x000fca00078ef803 */
[----:B------:R0:W-:Y:S01]  /*3780*/  STG.E.U8 desc[UR36][R4.64], R3 ;  /* 0x0000000304007986 */ /* 0x0001e2000c101124 */
[----:B------:R-:W-:Y:S05]  /*3790*/  BRA `(.L_x_5135) ;  /* 0x00000000001c7947 */ /* 0x000fea0003800000 */
.L_x_5156:
[----:B------:R-:W-:Y:S01]  /*37a0*/  UMOV UR4, 0xf0000000 ;  /* 0xf000000000047882 */ /* 0x000fe20000000000 */
[----:B------:R-:W-:Y:S01]  /*37b0*/  UMOV UR5, 0x380fffff ;  /* 0x380fffff00057882 */ /* 0x000fe20000000000 */
[----:B------:R-:W0:Y:S01]  /*37c0*/  F2F.F32.F64 R0, R24 ;  /* 0x0000001800007310 */ /* 0x000e220000301000 */
[----:B------:R-:W-:-:S14]  /*37d0*/  DSETP.GEU.AND P0, PT, |R24|, UR4, PT ;  /* 0x0000000418007e2a */ /* 0x000fdc000bf0e200 */
[----:B0-----:R-:W-:-:S05]  /*37e0*/  @!P0 FMUL R0, R0, 1.175494350822287508e-38 ;  /* 0x0080000000008820 */ /* 0x001fca0000400000 */
[----:B------:R-:W-:-:S05]  /*37f0*/  F2FP.BF16.F32.PACK_AB R0, RZ, R0 ;  /* 0x00000000ff00723e */ /* 0x000fca00000010ff */
[----:B------:R0:W-:Y:S02]  /*3800*/  STG.E.U16 desc[UR36][R4.64], R0 ;  /* 0x0000000004007986 */ /* 0x0001e4000c101524 */
.L_x_5135:
[----:B------:R-:W-:-:S07]  /*3810*/  VIADD R23, R23, 0x80 ;  /* 0x0000008017177836 */ /* 0x000fce0000000000 */
.L_x_5094:
[----:B------:R-:W-:Y:S05]  /*3820*/  BSYNC.RECONVERGENT B6 ;  /* 0x0000000000067941 */ /* 0x000fea0003800200 */
.L_x_5093:
        /* <DEDUP_REMOVED lines=20> */
[----:B0-----:R-:W-:Y:S01]  /*3970*/  STG.E.U8 desc[UR36][R2.64], R17 ;  /* 0x0000001102007986 */ /* 0x001fe2000c101124 */
[----:B------:R-:W-:Y:S05]  /*3980*/  EXIT ;  /* 0x000000000000794d */ /* 0x000fea0003800000 */
.L_x_5168:
[----:B------:R-:W0:Y:S02]  /*3990*/  F2I.S64.F64.TRUNC R16, R16 ;  /* 0x0000001000107311 */ /* 0x000e24000030d900 */
[----:B0-----:R-:W-:-:S05]  /*39a0*/  IMAD.MOV.U32 R5, RZ, RZ, R16 ;  /* 0x000000ffff057224 */ /* 0x001fca00078e0010 */
[----:B------:R-:W-:Y:S01]  /*39b0*/  STG.E.U8 desc[UR36][R2.64], R5 ;  /* 0x0000000502007986 */ /* 0x000fe2000c101124 */
[----:B------:R-:W-:Y:S05]  /*39c0*/  EXIT ;  /* 0x000000000000794d */ /* 0x000fea0003800000 */
.L_x_5167:
[----:B------:R-:W-:-:S09]  /*39d0*/  UISETP.NE.AND UP0, UPT, UR4, 0x2, UPT ;  /* 0x000000020400788c */ /* 0x000fd2000bf05270 */
[----:B------:R-:W-:Y:S05]  /*39e0*/  BRA.U !UP0, `(.L_x_5170) ;  /* 0x0000000108287547 */ /* 0x000fea000b800000 */
[----:B------:R-:W-:-:S09]  /*39f0*/  UISETP.NE.AND UP0, UPT, UR4, 0x3, UPT ;  /* 0x000000030400788c */ /* 0x000fd2000bf05270 */
[----:B------:R-:W-:Y:S05]  /*3a00*/  BRA.U !UP0, `(.L_x_5171) ;  /* 0x0000000108147547 */ /* 0x000fea000b800000 */
[----:B------:R-:W-:-:S09]  /*3a10*/  UISETP.NE.AND UP0, UPT, UR4, 0x4, UPT ;  /* 0x000000040400788c */ /* 0x000fd2000bf05270 */
[----:B------:R-:W-:Y:S05]  /*3a20*/  BRA.U UP0, `(.L_x_5169) ;  /* 0x0000000900c47547 */ /* 0x000fea000b800000 */
[----:B------:R-:W0:Y:S02]  /*3a30*/  F2I.S64.F64.TRUNC R16, R16 ;  /* 0x0000001000107311 */ /* 0x000e24000030d900 */
[----:B0-----:R-:W-:Y:S01]  /*3a40*/  STG.E.64 desc[UR36][R2.64], R16 ;  /* 0x0000001002007986 */ /* 0x001fe2000c101b24 */
[----:B------:R-:W-:Y:S05]  /*3a50*/  EXIT ;  /* 0x000000000000794d */ /* 0x000fea0003800000 */
.L_x_5171:
[----:B------:R-:W0:Y:S02]  /*3a60*/  F2I.F64.TRUNC R17, R16 ;  /* 0x0000001000117311 */ /* 0x000e24000030d100 */
[----:B0-----:R-:W-:Y:S01]  /*3a70*/  STG.E desc[UR36][R2.64], R17 ;  /* 0x0000001102007986 */ /* 0x001fe2000c101924 */
[----:B------:R-:W-:Y:S05]  /*3a80*/  EXIT ;  /* 0x000000000000794d */ /* 0x000fea0003800000 */
.L_x_5170:
[----:B------:R-:W0:Y:S02]  /*3a90*/  F2I.F64.TRUNC R17, R16 ;  /* 0x0000001000117311 */ /* 0x000e24000030d100 */
[----:B0-----:R-:W-:Y:S01]  /*3aa0*/  STG.E.U16 desc[UR36][R2.64], R17 ;  /* 0x0000001102007986 */ /* 0x001fe2000c101524 */
[----:B------:R-:W-:Y:S05]  /*3ab0*/  EXIT ;  /* 0x000000000000794d */ /* 0x000fea0003800000 */
.L_x_5166:
        /* <DEDUP_REMOVED lines=11> */
[----:B------:R-:W-:Y:S01]  /*3b70*/  STG.E desc[UR36][R2.64], R5 ;  /* 0x0000000502007986 */ /* 0x000fe2000c101924 */
[----:B------:R-:W-:Y:S05]  /*3b80*/  EXIT ;  /* 0x000000000000794d */ /* 0x000fea0003800000 */
.L_x_5173:
[----:B------:R-:W-:Y:S01]  /*3b90*/  UMOV UR4, 0xf0000000 ;  /* 0xf000000000047882 */ /* 0x000fe20000000000 */
[----:B------:R-:W-:Y:S01]  /*3ba0*/  UMOV UR5, 0x380fffff ;  /* 0x380fffff00057882 */ /* 0x000fe20000000000 */
[----:B------:R-:W0:Y:S01]  /*3bb0*/  F2F.F32.F64 R0, R16 ;  /* 0x0000001000007310 */ /* 0x000e220000301000 */
[----:B------:R-:W-:-:S14]  /*3bc0*/  DSETP.GEU.AND P0, PT, |R16|, UR4, PT ;  /* 0x0000000410007e2a */ /* 0x000fdc000bf0e200 */
[----:B0-----:R-:W-:-:S05]  /*3bd0*/  @!P0 FMUL R0, R0, 1.175494350822287508e-38 ;  /* 0x0080000000008820 */ /* 0x001fca0000400000 */
[----:B------:R-:W-:-:S05]  /*3be0*/  F2FP.F16.F32.PACK_AB R0, RZ, R0 ;  /* 0x00000000ff00723e */ /* 0x000fca00000000ff */
[----:B------:R-:W-:Y:S01]  /*3bf0*/  STG.E.U16 desc[UR36][R2.64], R0 ;  /* 0x0000000002007986 */ /* 0x000fe2000c101524 */
[----:B------:R-:W-:Y:S05]  /*3c00*/  EXIT ;  /* 0x000000000000794d */ /* 0x000fea0003800000 */
.L_x_5172:
        /* <DEDUP_REMOVED lines=14> */
[----:B------:R-:W-:Y:S01]  /*3cf0*/  STG.E.64 desc[UR36][R2.64], R4 ;  /* 0x0000000402007986 */ /* 0x000fe2000c101b24 */
[----:B------:R-:W-:Y:S05]  /*3d00*/  EXIT ;  /* 0x000000000000794d */ /* 0x000fea0003800000 */
.L_x_5175:
        /* <DEDUP_REMOVED lines=9> */
[----:B------:R-:W-:Y:S01]  /*3da0*/  STG.E desc[UR36][R2.64], R5 ;  /* 0x0000000502007986 */ /* 0x000fe2000c101924 */
[----:B------:R-:W-:Y:S05]  /*3db0*/  EXIT ;  /* 0x000000000000794d */ /* 0x000fea0003800000 */
.L_x_5174:
[----:B------:R-:W-:Y:S01]  /*3dc0*/  STG.E.64 desc[UR36][R2.64], R16 ;  /* 0x0000001002007986 */ /* 0x000fe2000c101b24 */
[----:B------:R-:W-:Y:S05]  /*3dd0*/  EXIT ;  /* 0x000000000000794d */ /* 0x000fea0003800000 */
.L_x_5165:
        /* <DEDUP_REMOVED lines=11> */
[----:B0-----:R-:W-:Y:S01]  /*3e90*/  STG.E.U16 desc[UR36][R2.64], R17 ;  /* 0x0000001102007986 */ /* 0x001fe2000c101524 */
[----:B------:R-:W-:Y:S05]  /*3ea0*/  EXIT ;  /* 0x000000000000794d */ /* 0x000fea0003800000 */
.L_x_5179:
        /* <DEDUP_REMOVED lines=22> */
.L_x_5182:
[----:B------:R-:W-:-:S04]  /*4010*/  SHF.R.U32.HI R5, RZ, 0x18, R5 ;  /* 0x00000018ff057819 */ /* 0x000fc80000011605 */
[----:B------:R-:W-:-:S07]  /*4020*/  LOP3.LUT R4, R4, 0x80, R5, 0xf8, !PT ;  /* 0x0000008004047812 */ /* 0x000fce00078ef805 */
.L_x_5181:
[----:B------:R-:W-:Y:S05]  /*4030*/  BSYNC.RECONVERGENT B0 ;  /* 0x0000000000007941 */ /* 0x000fea0003800200 */
.L_x_5180:
[----:B------:R-:W-:Y:S01]  /*4040*/  STG.E.U8 desc[UR36][R2.64], R4 ;  /* 0x0000000402007986 */ /* 0x000fe2000c101124 */
[----:B------:R-:W-:Y:S05]  /*4050*/  EXIT ;  /* 0x000000000000794d */ /* 0x000fea0003800000 */
.L_x_5178:
        /* <DEDUP_REMOVED lines=22> */
.L_x_5185:
[----:B------:R-:W-:-:S04]  /*41c0*/  SHF.R.U32.HI R5, RZ, 0x18, R5 ;  /* 0x00000018ff057819 */ /* 0x000fc80000011605 */
[----:B------:R-:W-:-:S07]  /*41d0*/  LOP3.LUT R0, R0, 0x80, R5, 0xf8, !PT ;  /* 0x0000008000007812 */ /* 0x000fce00078ef805 */
.L_x_5184:
[----:B------:R-:W-:Y:S05]  /*41e0*/  BSYNC.RECONVERGENT B0 ;  /* 0x0000000000007941 */ /* 0x000fea0003800200 */
.L_x_5183:
[----:B------:R-:W-:Y:S01]  /*41f0*/  STG.E.U8 desc[UR36][R2.64], R0 ;  /* 0x0000000002007986 */ /* 0x000fe2000c101124 */
[----:B------:R-:W-:Y:S05]  /*4200*/  EXIT ;  /* 0x000000000000794d */ /* 0x000fea0003800000 */
.L_x_5177:
        /* <DEDUP_REMOVED lines=16> */
[----:B------:R-:W-:Y:S01]  /*4310*/  @P2 VIADD R4, R0, 0x1 ;  /* 0x0000000100042836 */ /* 0x000fe20000000000 */
[----:B------:R-:W-:-:S04]  /*4320*/  @P2 LOP3.LUT R5, R5, 0x1, RZ, 0xc0, !PT ;  /* 0x0000000105052812 */ /* 0x000fc800078ec0ff */
[----:B------:R-:W-:Y:S01]  /*4330*/  @P2 ISETP.EQ.U32.AND P1, PT, R5, 0x1, P0 ;  /* 0x000000010500280c */ /* 0x000fe20000722070 */
[----:B------:R-:W-:Y:S01]  /*4340*/  IMAD.MOV.U32 R5, RZ, RZ, 0xff ;  /* 0x000000ffff057424 */ /* 0x000fe200078e00ff */
[----:B------:R-:W-:Y:S02]  /*4350*/  PLOP3.LUT P0, PT, PT, PT, PT, 0x80, 0x8 ;  /* 0x000000000008781c */ /* 0x000fe40003f0f070 */
[----:B------:R-:W-:-:S13]  /*4360*/  @P2 PLOP3.LUT P0, PT, P1, PT, PT, 0x80, 0x8 ;  /* 0x000000000008281c */ /* 0x000fda0000f0f070 */
[----:B------:R-:W-:-:S04]  /*4370*/  @!P0 IMAD.MOV R4, RZ, RZ, R0 ;  /* 0x000000ffff048224 */ /* 0x000fc800078e0200 */
[----:B------:R-:W-:-:S05]  /*4380*/  @P2 IMAD.MOV.U32 R5, RZ, RZ, R4 ;  /* 0x000000ffff052224 */ /* 0x000fca00078e0004 */
[----:B------:R-:W-:Y:S01]  /*4390*/  STG.E.U8 desc[UR36][R2.64], R5 ;  /* 0x0000000502007986 */ /* 0x000fe2000c101124 */
[----:B------:R-:W-:Y:S05]  /*43a0*/  EXIT ;  /* 0x000000000000794d */ /* 0x000fea0003800000 */
.L_x_5187:
[----:B------:R-:W0:Y:S02]  /*43b0*/  F2I.U64.F64.TRUNC R16, R16 ;  /* 0x0000001000107311 */ /* 0x000e24000030d800 */
[----:B0-----:R-:W-:Y:S01]  /*43c0*/  STG.E.64 desc[UR36][R2.64], R16 ;  /* 0x0000001002007986 */ /* 0x001fe2000c101b24 */
[----:B------:R-:W-:Y:S05]  /*43d0*/  EXIT ;  /* 0x000000000000794d */ /* 0x000fea0003800000 */
.L_x_5186:
[----:B------:R-:W0:Y:S02]  /*43e0*/  F2I.U32.F64.TRUNC R17, R16 ;  /* 0x0000001000117311 */ /* 0x000e24000030d000 */
[----:B0-----:R-:W-:Y:S01]  /*43f0*/  STG.E desc[UR36][R2.64], R17 ;  /* 0x0000001102007986 */ /* 0x001fe2000c101924 */
[----:B------:R-:W-:Y:S05]  /*4400*/  EXIT ;  /* 0x000000000000794d */ /* 0x000fea0003800000 */
.L_x_5176:
        /* <DEDUP_REMOVED lines=9> */
[----:B------:R-:W-:Y:S01]  /*44a0*/  STG.E.U8 desc[UR36][R2.64], R5 ;  /* 0x0000000502007986 */ /* 0x000fe2000c101124 */
[----:B------:R-:W-:Y:S05]  /*44b0*/  EXIT ;  /* 0x000000000000794d */ /* 0x000fea0003800000 */
.L_x_5189:
[----:B------:R-:W-:Y:S01]  /*44c0*/  STG.E.128 desc[UR36][R2.64], R16 ;  /* 0x0000001002007986 */ /* 0x000fe2000c101d24 */
[----:B------:R-:W-:Y:S05]  /*44d0*/  EXIT ;  /* 0x000000000000794d */ /* 0x000fea0003800000 */
.L_x_5188:
[----:B------:R-:W-:-:S09]  /*44e0*/  UISETP.NE.AND UP0, UPT, UR4, 0xf, UPT ;  /* 0x0000000f0400788c */ /* 0x000fd2000bf05270 */
[----:B------:R-:W-:Y:S05]  /*44f0*/  BRA.U !UP0, `(.L_x_5190) ;  /* 0x0000000508087547 */ /* 0x000fea000b800000 */
[----:B------:R-:W-:-:S09]  /*4500*/  UISETP.NE.AND UP0, UPT, UR4, 0x17, UPT ;  /* 0x000000170400788c */ /* 0x000fd2000bf05270 */
[----:B------:R-:W-:Y:S05]  /*4510*/  BRA.U !UP0, `(.L_x_5191) ;  /* 0x0000000108a07547 */ /* 0x000fea000b800000 */
[----:B------:R-:W-:-:S09]  /*4520*/  UISETP.NE.AND UP0, UPT, UR4, 0x18, UPT ;  /* 0x000000180400788c */ /* 0x000fd2000bf05270 */
[----:B------:R-:W-:Y:S05]  /*4530*/  BRA.U !UP0, `(.L_x_5192) ;  /* 0x0000000108447547 */ /* 0x000fea000b800000 */
.L_x_5169:
        /* <DEDUP_REMOVED lines=16> */
.L_x_5193:
[----:B------:R-:W-:Y:S05]  /*4640*/  EXIT ;  /* 0x000000000000794d */ /* 0x000fea0003800000 */
.L_x_5192:
        /* <DEDUP_REMOVED lines=17> */
.L_x_5195:
[----:B------:R-:W-:Y:S05]  /*4760*/  BSYNC.RECONVERGENT B0 ;  /* 0x0000000000007941 */ /* 0x000fea0003800200 */
.L_x_5194:
[----:B------:R-:W-:-:S05]  /*4770*/  LOP3.LUT R5, R0, 0x80, R9, 0xf8, !PT ;  /* 0x0000008000057812 */ /* 0x000fca00078ef809 */
[----:B------:R-:W-:Y:S01]  /*4780*/  STG.E.U8 desc[UR36][R2.64], R5 ;  /* 0x0000000502007986 */ /* 0x000fe2000c101124 */
[----:B------:R-:W-:Y:S05]  /*4790*/  EXIT ;  /* 0x000000000000794d */ /* 0x000fea0003800000 */
.L_x_5191:
        /* <DEDUP_REMOVED lines=16> */
.L_x_5197:
[----:B------:R-:W-:Y:S01]  /*48a0*/  IMAD.MOV.U32 R0, RZ, RZ, 0x7f ;  /* 0x0000007fff007424 */ /* 0x000fe200078e00ff */
[----:B------:R-:W-:-:S04]  /*48b0*/  ISETP.GT.U32.AND P0, PT, R5, 0x7f800000, PT ;  /* 0x7f8000000500780c */ /* 0x000fc80003f04070 */
[----:B------:R-:W-:-:S09]  /*48c0*/  SEL R0, R0, 0x7c, P0 ;  /* 0x0000007c00007807 */ /* 0x000fd20000000000 */
.L_x_5198:
[----:B------:R-:W-:Y:S05]  /*48d0*/  BSYNC.RECONVERGENT B0 ;  /* 0x0000000000007941 */ /* 0x000fea0003800200 */
.L_x_5196:
[----:B------:R-:W-:-:S04]  /*48e0*/  SHF.R.U32.HI R5, RZ, 0x18, R4 ;  /* 0x00000018ff057819 */ /* 0x000fc80000011604 */
[----:B------:R-:W-:-:S05]  /*48f0*/  LOP3.LUT R5, R0, 0x80, R5, 0xf8, !PT ;  /* 0x0000008000057812 */ /* 0x000fca00078ef805 */
[----:B------:R-:W-:Y:S01]  /*4900*/  STG.E.U8 desc[UR36][R2.64], R5 ;  /* 0x0000000502007986 */ /* 0x000fe2000c101124 */
[----:B------:R-:W-:Y:S05]  /*4910*/  EXIT ;  /* 0x000000000000794d */ /* 0x000fea0003800000 */
.L_x_5190:
[----:B------:R-:W-:Y:S01]  /*4920*/  UMOV UR4, 0xf0000000 ;  /* 0xf000000000047882 */ /* 0x000fe20000000000 */
[----:B------:R-:W-:Y:S01]  /*4930*/  UMOV UR5, 0x380fffff ;  /* 0x380fffff00057882 */ /* 0x000fe20000000000 */
[----:B------:R-:W0:Y:S01]  /*4940*/  F2F.F32.F64 R0, R16 ;  /* 0x0000001000007310 */ /* 0x000e220000301000 */
[----:B------:R-:W-:-:S14]  /*4950*/  DSETP.GEU.AND P0, PT, |R16|, UR4, PT ;  /* 0x0000000410007e2a */ /* 0x000fdc000bf0e200 */
[----:B0-----:R-:W-:-:S05]  /*4960*/  @!P0 FMUL R0, R0, 1.175494350822287508e-38 ;  /* 0x0080000000008820 */ /* 0x001fca0000400000 */
[----:B------:R-:W-:-:S05]  /*4970*/  F2FP.BF16.F32.PACK_AB R0, RZ, R0 ;  /* 0x00000000ff00723e */ /* 0x000fca00000010ff */
[----:B------:R-:W-:Y:S01]  /*4980*/  STG.E.U16 desc[UR36][R2.64], R0 ;  /* 0x0000000002007986 */ /* 0x000fe2000c101524 */
[----:B------:R-:W-:Y:S05]  /*4990*/  EXIT ;  /* 0x000000000000794d */ /* 0x000fea0003800000 */
.L_x_5199:
        /* <DEDUP_REMOVED lines=14> */
.L_x_7359:


//--------------------- .text._ZN2at6native18elementwise_kernelILi128ELi2EZNS0_22gpu_kernel_impl_nocastINS0_11FillFunctorIN3c107complexIdEEEEEEvRNS_18TensorIteratorBaseERKT_EUliE_EEviT1_ --------------------------
	.section	.text._ZN2at6native18elementwise_kernelILi128ELi2EZNS0_22gpu_kernel_impl_nocastINS0_11FillFunctorIN3c107complexIdEEEEEEvRNS_18TensorIteratorBaseERKT_EUliE_EEviT1_,"ax",@progbits
	.align	128
        .global         _ZN2at6native18elementwise_kernelILi128ELi2EZNS0_22gpu_kernel_impl_nocastINS0_11FillFunctorIN3c107complexIdEEEEEEvRNS_18TensorIteratorBaseERKT_EUliE_EEviT1_
        .type           _ZN2at6native18elementwise_kernelILi128ELi2EZNS0_22gpu_kernel_impl_nocastINS0_11FillFunctorIN3c107complexIdEEEEEEvRNS_18TensorIteratorBaseERKT_EUliE_EEviT1_,@function
        .size           _ZN2at6native18elementwise_kernelILi128ELi2EZNS0_22gpu_kernel_impl_nocastINS0_11FillFunctorIN3c107complexIdEEEEEEvRNS_18TensorIteratorBaseERKT_EUliE_EEviT1_,(.L_x_7360 - _ZN2at6native18elementwise_kernelILi128ELi2EZNS0_22gpu_kernel_impl_nocastINS0_11FillFunctorIN3c107complexIdEEEEEEvRNS_18TensorIteratorBaseERKT_EUliE_EEviT1_)
        .other          _ZN2at6native18elementwise_kernelILi128ELi2EZNS0_22gpu_kernel_impl_nocastINS0_11FillFunctorIN3c107complexIdEEEEEEvRNS_18TensorIteratorBaseERKT_EUliE_EEviT1_,@"STO_CUDA_ENTRY STV_DEFAULT"
_ZN2at6native18elementwise_kernelILi128ELi2EZNS0_22gpu_kernel_impl_nocastINS0_11FillFunctorIN3c107complexIdEEEEEEvRNS_18TensorIteratorBaseERKT_EUliE_EEviT1_:
.text._ZN2at6native18elementwise_kernelILi128ELi2EZNS0_22gpu_kernel_impl_nocastINS0_11FillFunctorIN3c107complexIdEEEEEEvRNS_18TensorIteratorBaseERKT_EUliE_EEviT1_:
        /* <DEDUP_REMOVED lines=13> */
[----:B------:R-:W0:Y:S08]  /*00d0*/  LDC.64 R4, c[0x0][0x530] ;  /* 0x00014c00ff047b82 */ /* 0x000e300000000a00 */
[----:B------:R-:W0:Y:S02]  /*00e0*/  LDC.64 R6, c[0x0][0x538] ;  /* 0x00014e00ff067b82 */ /* 0x000e240000000a00 */
[----:B0-----:R-:W-:Y:S01]  /*00f0*/  STG.E.128 desc[UR6][R2.64], R4 ;  /* 0x0000000402007986 */ /* 0x001fe2000c101d06 */
[----:B------:R-:W-:Y:S05]  /*0100*/  EXIT ;  /* 0x000000000000794d */ /* 0x000fea0003800000 */
.L_x_5200:
        /* <DEDUP_REMOVED lines=281> */
.L_x_5203:
[----:B------:R-:W0:Y:S01]  /*12a0*/  LDCU.64 UR10, c[0x0][0x528] ;  /* 0x0000a500ff0a77ac */ /* 0x000e220008000a00 */
[----:B------:R-:W1:Y:S01]  /*12b0*/  LDC.64 R8, c[0x0][0x530] ;  /* 0x00014c00ff087b82 */ /* 0x000e620000000a00 */
[----:B------:R-:W-:-:S07]  /*12c0*/  IADD3 R3, PT, PT, R3, 0x80, RZ ;  /* 0x0000008003037810 */ /* 0x000fce0007ffe0ff */
[----:B------:R-:W1:Y:S01]  /*12d0*/  LDC.64 R10, c[0x0][0x538] ;  /* 0x00014e00ff0a7b82 */ /* 0x000e620000000a00 */
[----:B0-----:R-:W-:-:S04]  /*12e0*/  IADD3 R4, P0, PT, R0, UR10, RZ ;  /* 0x0000000a00047c10 */ /* 0x001fc8000ff1e0ff */
[----:B------:R-:W-:-:S05]  /*12f0*/  IADD3.X R5, PT, PT, RZ, UR11, RZ, P0, !PT ;  /* 0x0000000bff057c10 */ /* 0x000fca00087fe4ff */
[----:B-1----:R0:W-:Y:S04]  /*1300*/  STG.E.128 desc[UR6][R4.64], R8 ;  /* 0x0000000804007986 */ /* 0x0021e8000c101d06 */
.L_x_5202:
[----:B------:R-:W-:Y:S05]  /*1310*/  BSYNC.RECONVERGENT B0 ;  /* 0x0000000000007941 */ /* 0x000fea0003800200 */
.L_x_5201:
        /* <DEDUP_REMOVED lines=275> */
.L_x_5204:
[----:B------:R-:W0:Y:S01]  /*2450*/  LDCU.64 UR8, c[0x0][0x528] ;  /* 0x0000a500ff0877ac */ /* 0x000e220008000a00 */
[----:B------:R-:W1:Y:S08]  /*2460*/  LDC.64 R4, c[0x0][0x530] ;  /* 0x00014c00ff047b82 */ /* 0x000e700000000a00 */
[----:B------:R-:W1:Y:S01]  /*2470*/  LDC.64 R6, c[0x0][0x538] ;  /* 0x00014e00ff067b82 */ /* 0x000e620000000a00 */
[----:B0-----:R-:W-:-:S04]  /*2480*/  IADD3 R2, P0, PT, R0, UR8, RZ ;  /* 0x0000000800027c10 */ /* 0x001fc8000ff1e0ff */
[----:B------:R-:W-:-:S05]  /*2490*/  IADD3.X R3, PT, PT, RZ, UR9, RZ, P0, !PT ;  /* 0x00000009ff037c10 */ /* 0x000fca00087fe4ff */
[----:B-1----:R-:W-:Y:S01]  /*24a0*/  STG.E.128 desc[UR6][R2.64], R4 ;  /* 0x0000000402007986 */ /* 0x002fe2000c101d06 */
[----:B------:R-:W-:Y:S05]  /*24b0*/  EXIT ;  /* 0x000000000000794d */ /* 0x000fea0003800000 */
.L_x_5205:
        /* <DEDUP_REMOVED lines=12> */
.L_x_7360:


//--------------------- .text._ZN2at6native27unrolled_elementwise_kernelINS0_11FillFunctorIN3c107complexIdEEEESt5arrayIPcLm1EELi4E23TrivialOffsetCalculatorILi0EjESA_ILi1EjENS0_6memory15LoadWithoutCastENSD_16StoreWithoutCastEEEviT_T0_T2_T3_T4_T5_ --------------------------
	.section	.text._ZN2at6native27unrolled_elementwise_kernelINS0_11FillFunctorIN3c107complexIdEEEESt5arrayIPcLm1EELi4E23TrivialOffsetCalculatorILi0EjESA_ILi1EjENS0_6memory15LoadWithoutCastENSD_16StoreWithoutCastEEEviT_T0_T2_T3_T4_T5_,"ax",@progbits
	.align	128
        .global         _ZN2at6native27unrolled_elementwise_kernelINS0_11FillFunctorIN3c107complexIdEEEESt5arrayIPcLm1EELi4E23TrivialOffsetCalculatorILi0EjESA_ILi1EjENS0_6memory15LoadWithoutCastENSD_16StoreWithoutCastEEEviT_T0_T2_T3_T4_T5_
        .type           _ZN2at6native27unrolled_elementwise_kernelINS0_11FillFunctorIN3c107complexIdEEEESt5arrayIPcLm1EELi4E23TrivialOffsetCalculatorILi0EjESA_ILi1EjENS0_6memory15LoadWithoutCastENSD_16StoreWithoutCastEEEviT_T0_T2_T3_T4_T5_,@function
        .size           _ZN2at6native27unrolled_elementwise_kernelINS0_11FillFunctorIN3c107complexIdEEEESt5arrayIPcLm1EELi4E23TrivialOffsetCalculatorILi0EjESA_ILi1EjENS0_6memory15LoadWithoutCastENSD_16StoreWithoutCastEEEviT_T0_T2_T3_T4_T5_,(.L_x_7361 - _ZN2at6native27unrolled_elementwise_kernelINS0_11FillFunctorIN3c107complexIdEEEESt5arrayIPcLm1EELi4E23TrivialOffsetCalculatorILi0EjESA_ILi1EjENS0_6memory15LoadWithoutCastENSD_16StoreWithoutCastEEEviT_T0_T2_T3_T4_T5_)
        .other          _ZN2at6native27unrolled_elementwise_kernelINS0_11FillFunctorIN3c107complexIdEEEESt5arrayIPcLm1EELi4E23TrivialOffsetCalculatorILi0EjESA_ILi1EjENS0_6memory15LoadWithoutCastENSD_16StoreWithoutCastEEEviT_T0_T2_T3_T4_T5_,@"STO_CUDA_ENTRY STV_DEFAULT"
_ZN2at6native27unrolled_elementwise_kernelINS0_11FillFunctorIN3c107complexIdEEEESt5arrayIPcLm1EELi4E23TrivialOffsetCalculatorILi0EjESA_ILi1EjENS0_6memory15LoadWithoutCastENSD_16StoreWithoutCastEEEviT_T0_T2_T3_T4_T5_:
.text._ZN2at6native27unrolled_elementwise_kernelINS0_11FillFunctorIN3c107complexIdEEEESt5arrayIPcLm1EELi4E23TrivialOffsetCalculatorILi0EjESA_ILi1EjENS0_6memory15LoadWithoutCastENSD_16StoreWithoutCastEEEviT_T0_T2_T3_T4_T5_:
[----:B------:R-:W-:Y:S01]  /*0000*/  LDC R1, c[0x0][0x37c] ;  /* 0x0000df00ff017b82 */ /* 0x000fe20000000800 */
[----:B------:R-:W0:Y:S07]  /*0010*/  S2R R0, SR_CTAID.X ;  /* 0x0000000000007919 */ /* 0x000e2e0000002500 */
[----:B------:R-:W0:Y:S01]  /*0020*/  LDC R3, c[0x0][0x380] ;  /* 0x0000e000ff037b82 */ /* 0x000e220000000800 */
[----:B------:R-:W1:Y:S01]  /*0030*/  LDCU.64 UR4, c[0x0][0x358] ;  /* 0x00006b00ff0477ac */ /* 0x000e620008000a00 */
[----:B------:R-:W-:Y:S01]  /*0040*/  BSSY.RECONVERGENT B0, `(.L_x_5206) ;  /* 0x0000030000007945 */ /* 0x000fe20003800200 */
[----:B------:R-:W2:Y:S05]  /*0050*/  S2R R11, SR_TID.X ;  /* 0x00000000000b7919 */ /* 0x000eaa0000002100 */
[----:B------:R-:W3:Y:S01]  /*0060*/  LDC.64 R8, c[0x0][0x398] ;  /* 0x0000e600ff087b82 */ /* 0x000ee20000000a00 */
[----:B0-----:R-:W-:-:S07]  /*0070*/  IMAD R10, R0, -0x200, R3 ;  /* 0xfffffe00000a7824 */ /* 0x001fce00078e0203 */
[----:B------:R-:W0:Y:S01]  /*0080*/  LDC.64 R2, c[0x0][0x390] ;  /* 0x0000e400ff027b82 */ /* 0x000e220000000a00 */
[C---:B--2---:R-:W-:Y:S01]  /*0090*/  VIADD R17, R11.reuse, 0x80 ;  /* 0x000000800b117836 */ /* 0x044fe20000000000 */
[CC--:B------:R-:W-:Y:S01]  /*00a0*/  ISETP.GE.AND P1, PT, R11.reuse, R10.reuse, PT ;  /* 0x0000000a0b00720c */ /* 0x0c0fe20003f26270 */
[----:B------:R-:W-:Y:S01]  /*00b0*/  IMAD.MOV.U32 R13, RZ, RZ, R11 ;  /* 0x000000ffff0d7224 */ /* 0x000fe200078e000b */
[----:B------:R-:W-:-:S04]  /*00c0*/  ISETP.GE.AND P0, PT, R11, R10, PT ;  /* 0x0000000a0b00720c */ /* 0x000fc80003f06270 */
[----:B---3--:R-:W-:Y:S02]  /*00d0*/  FSEL R19, R9, RZ, !P0 ;  /* 0x000000ff09137208 */ /* 0x008fe40004000000 */
[----:B------:R-:W-:-:S05]  /*00e0*/  FSEL R6, R8, RZ, !P0 ;  /* 0x000000ff08067208 */ /* 0x000fca0004000000 */
[----:B------:R-:W2:Y:S01]  /*00f0*/  @!P1 LDC.64 R14, c[0x0][0x3a0] ;  /* 0x0000e800ff0e9b82 */ /* 0x000ea20000000a00 */
[----:B------:R-:W-:Y:S02]  /*0100*/  @!P1 IMAD R5, R0, 0x200, R11 ;  /* 0x0000020000059824 */ /* 0x000fe400078e020b */
[----:B------:R-:W-:Y:S01]  /*0110*/  @!P1 IMAD.MOV.U32 R13, RZ, RZ, R17 ;  /* 0x000000ffff0d9224 */ /* 0x000fe200078e0011 */
[----:B0-----:R-:W-:Y:S02]  /*0120*/  FSEL R7, R3, RZ, !P0 ;  /* 0x000000ff03077208 */ /* 0x001fe40004000000 */
[----:B------:R-:W-:Y:S02]  /*0130*/  FSEL R4, R2, RZ, !P0 ;  /* 0x000000ff02047208 */ /* 0x000fe40004000000 */
[----:B------:R-:W-:Y:S01]  /*0140*/  ISETP.GE.AND P2, PT, R13, R10, PT ;  /* 0x0000000a0d00720c */ /* 0x000fe20003f46270 */
[----:B--2---:R-:W-:-:S04]  /*0150*/  @!P1 IMAD.WIDE.U32 R14, R5, 0x10, R14 ;  /* 0x00000010050e9825 */ /* 0x004fc800078e000e */
[----:B------:R-:W-:Y:S02]  /*0160*/  @!P1 IMAD.MOV.U32 R5, RZ, RZ, R7 ;  /* 0x000000ffff059224 */ /* 0x000fe400078e0007 */
[----:B------:R-:W-:-:S05]  /*0170*/  @!P1 IMAD.MOV.U32 R7, RZ, RZ, R19 ;  /* 0x000000ffff079224 */ /* 0x000fca00078e0013 */
[----:B-1----:R0:W-:Y:S01]  /*0180*/  @!P1 STG.E.128 desc[UR4][R14.64], R4 ;  /* 0x000000040e009986 */ /* 0x0021e2000c101d04 */
[----:B------:R-:W-:Y:S05]  /*0190*/  @P2 BRA `(.L_x_5207) ;  /* 0x0000000000682947 */ /* 0x000fea0003800000 */
[----:B0-----:R-:W0:Y:S01]  /*01a0*/  LDC.64 R14, c[0x0][0x3a0] ;  /* 0x0000e800ff0e7b82 */ /* 0x001e220000000a00 */
[----:B------:R-:W-:Y:S01]  /*01b0*/  ISETP.GE.AND P0, PT, R17, R10, PT ;  /* 0x0000000a1100720c */ /* 0x000fe20003f06270 */
[----:B------:R-:W-:Y:S02]  /*01c0*/  IMAD R5, R0, 0x200, R13 ;  /* 0x0000020000057824 */ /* 0x000fe400078e020d */
[----:B------:R-:W-:Y:S01]  /*01d0*/  VIADD R13, R13, 0x80 ;  /* 0x000000800d0d7836 */ /* 0x000fe20000000000 */
[----:B------:R-:W-:Y:S02]  /*01e0*/  FSEL R17, R3, RZ, !P0 ;  /* 0x000000ff03117208 */ /* 0x000fe40004000000 */
[----:B------:R-:W-:Y:S02]  /*01f0*/  FSEL R4, R2, RZ, !P0 ;  /* 0x000000ff02047208 */ /* 0x000fe40004000000 */
[----:B------:R-:W-:Y:S02]  /*0200*/  FSEL R6, R8, RZ, !P0 ;  /* 0x000000ff08067208 */ /* 0x000fe40004000000 */
[----:B------:R-:W-:-:S02]  /*0210*/  FSEL R7, R9, RZ, !P0 ;  /* 0x000000ff09077208 */ /* 0x000fc40004000000 */
[----:B------:R-:W-:Y:S01]  /*0220*/  ISETP.GE.AND P0, PT, R13, R10, PT ;  /* 0x0000000a0d00720c */ /* 0x000fe20003f06270 */
[----:B0-----:R-:W-:-:S04]  /*0230*/  IMAD.WIDE.U32 R14, R5, 0x10, R14 ;  /* 0x00000010050e7825 */ /* 0x001fc800078e000e */
[----:B------:R-:W-:-:S05]  /*0240*/  IMAD.MOV.U32 R5, RZ, RZ, R17 ;  /* 0x000000ffff057224 */ /* 0x000fca00078e0011 */
[----:B------:R1:W-:Y:S03]  /*0250*/  STG.E.128 desc[UR4][R14.64], R4 ;  /* 0x000000040e007986 */ /* 0x0003e6000c101d04 */
[----:B------:R-:W-:Y:S05]  /*0260*/  @P0 BRA `(.L_x_5207) ;  /* 0x0000000000340947 */ /* 0x000fea0003800000 */
[----:B-1----:R-:W0:Y:S01]  /*0270*/  LDC.64 R4, c[0x0][0x3a0] ;  /* 0x0000e800ff047b82 */ /* 0x002e220000000a00 */
[----:B------:R-:W-:Y:S02]  /*0280*/  VIADD R7, R11, 0x100 ;  /* 0x000001000b077836 */ /* 0x000fe40000000000 */
[----:B------:R-:W-:Y:S02]  /*0290*/  IMAD R15, R0, 0x200, R13 ;  /* 0x00000200000f7824 */ /* 0x000fe400078e020d */
[----:B------:R-:W-:Y:S01]  /*02a0*/  VIADD R13, R13, 0x80 ;  /* 0x000000800d0d7836 */ /* 0x000fe20000000000 */
[----:B------:R-:W-:-:S04]  /*02b0*/  ISETP.GE.AND P0, PT, R7, R10, PT ;  /* 0x0000000a0700720c */ /* 0x000fc80003f06270 */
[----:B------:R-:W-:Y:S02]  /*02c0*/  FSEL R12, R2, RZ, !P0 ;  /* 0x000000ff020c7208 */ /* 0x000fe40004000000 */
[----:B------:R-:W-:Y:S02]  /*02d0*/  FSEL R17, R3, RZ, !P0 ;  /* 0x000000ff03117208 */ /* 0x000fe40004000000 */
[----:B------:R-:W-:Y:S02]  /*02e0*/  FSEL R6, R8, RZ, !P0 ;  /* 0x000000ff08067208 */ /* 0x000fe40004000000 */
[----:B------:R-:W-:Y:S01]  /*02f0*/  FSEL R7, R9, RZ, !P0 ;  /* 0x000000ff09077208 */ /* 0x000fe20004000000 */
[----:B0-----:R-:W-:-:S04]  /*0300*/  IMAD.WIDE.U32 R14, R15, 0x10, R4 ;  /* 0x000000100f0e7825 */ /* 0x001fc800078e0004 */
[----:B------:R-:W-:Y:S02]  /*0310*/  IMAD.MOV.U32 R4, RZ, RZ, R12 ;  /* 0x000000ffff047224 */ /* 0x000fe400078e000c */
[----:B------:R-:W-:-:S05]  /*0320*/  IMAD.MOV.U32 R5, RZ, RZ, R17 ;  /* 0x000000ffff057224 */ /* 0x000fca00078e0011 */
[----:B------:R2:W-:Y:S02]  /*0330*/  STG.E.128 desc[UR4][R14.64], R4 ;  /* 0x000000040e007986 */ /* 0x0005e4000c101d04 */
.L_x_5207:
[----:B------:R-:W-:Y:S05]  /*0340*/  BSYNC.RECONVERGENT B0 ;  /* 0x0000000000007941 */ /* 0x000fea0003800200 */
.L_x_5206:
[----:B------:R-:W-:-:S13]  /*0350*/  ISETP.GE.AND P0, PT, R13, R10, PT ;  /* 0x0000000a0d00720c */ /* 0x000fda0003f06270 */
[----:B------:R-:W-:Y:S05]  /*0360*/  @P0 EXIT ;  /* 0x000000000000094d */ /* 0x000fea0003800000 */
[----:B012---:R-:W0:Y:S01]  /*0370*/  LDC.64 R4, c[0x0][0x3a0] ;  /* 0x0000e800ff047b82 */ /* 0x007e220000000a00 */
[----:B------:R-:W-:Y:S02]  /*0380*/  VIADD R7, R11, 0x180 ;  /* 0x000001800b077836 */ /* 0x000fe40000000000 */
[----:B------:R-:W-:-:S03]  /*0390*/  IMAD R13, R0, 0x200, R13 ;  /* 0x00000200000d7824 */ /* 0x000fc600078e020d */
        /* <DEDUP_REMOVED lines=8> */
[----:B------:R-:W-:Y:S01]  /*0420*/  STG.E.128 desc[UR4][R2.64], R4 ;  /* 0x0000000402007986 */ /* 0x000fe2000c101d04 */
[----:B------:R-:W-:Y:S05]  /*0430*/  EXIT ;  /* 0x000000000000794d */ /* 0x000fea0003800000 */
.L_x_5208:
        /* <DEDUP_REMOVED lines=12> */
.L_x_7361:


//--------------------- .text._ZN2at6native29vectorized_elementwise_kernelILi2ENS0_11FillFunctorIN3c107complexIdEEEESt5arrayIPcLm1EEEEviT0_T1_ --------------------------
	.section	.text._ZN2at6native29vectorized_elementwise_kernelILi2ENS0_11FillFunctorIN3c107complexIdEEEESt5arrayIPcLm1EEEEviT0_T1_,"ax",@progbits
	.align	128
        .global         _ZN2at6native29vectorized_elementwise_kernelILi2ENS0_11FillFunctorIN3c107complexIdEEEESt5arrayIPcLm1EEEEviT0_T1_
        .type           _ZN2at6native29vectorized_elementwise_kernelILi2ENS0_11FillFunctorIN3c107complexIdEEEESt5arrayIPcLm1EEEEviT0_T1_,@function
        .size           _ZN2at6native29vectorized_elementwise_kernelILi2ENS0_11FillFunctorIN3c107complexIdEEEESt5arrayIPcLm1EEEEviT0_T1_,(.L_x_7362 - _ZN2at6native29vectorized_elementwise_kernelILi2ENS0_11FillFunctorIN3c107complexIdEEEESt5arrayIPcLm1EEEEviT0_T1_)
        .other          _ZN2at6native29vectorized_elementwise_kernelILi2ENS0_11FillFunctorIN3c107complexIdEEEESt5arrayIPcLm1EEEEviT0_T1_,@"STO_CUDA_ENTRY STV_DEFAULT"
_ZN2at6native29vectorized_elementwise_kernelILi2ENS0_11FillFunctorIN3c107complexIdEEEESt5arrayIPcLm1EEEEviT0_T1_:
.text._ZN2at6native29vectorized_elementwise_kernelILi2ENS0_11FillFunctorIN3c107complexIdEEEESt5arrayIPcLm1EEEEviT0_T1_:
        /* <DEDUP_REMOVED lines=11> */
[----:B------:R-:W-:Y:S03]  /*00b0*/  BSSY.RELIABLE B1, `(.L_x_5211) ;  /* 0x000005e000017945 */ /* 0x000fe60003800100 */
[----:B------:R-:W2:Y:S01]  /*00c0*/  LDC.64 R2, c[0x0][0x398] ;  /* 0x0000e600ff027b82 */ /* 0x000ea20000000a00 */
[CC--:B0-----:R-:W-:Y:S01]  /*00d0*/  ISETP.GE.U32.AND P1, PT, R11.reuse, R0.reuse, PT ;  /* 0x000000000b00720c */ /* 0x0c1fe20003f26070 */
[C---:B------:R-:W-:Y:S01]  /*00e0*/  VIADD R17, R11.reuse, 0x80 ;  /* 0x000000800b117836 */ /* 0x040fe20000000000 */
[----:B------:R-:W-:-:S04]  /*00f0*/  ISETP.GE.U32.AND P0, PT, R11, R0, PT ;  /* 0x000000000b00720c */ /* 0x000fc80003f06070 */
[----:B-1----:R-:W-:Y:S02]  /*0100*/  FSEL R7, R9, RZ, !P0 ;  /* 0x000000ff09077208 */ /* 0x002fe40004000000 */
[----:B--2---:R-:W-:Y:S02]  /*0110*/  FSEL R13, R3, RZ, !P0 ;  /* 0x000000ff030d7208 */ /* 0x004fe40004000000 */
[----:B------:R-:W-:Y:S02]  /*0120*/  FSEL R4, R8, RZ, !P0 ;  /* 0x000000ff08047208 */ /* 0x000fe40004000000 */
[----:B------:R-:W-:Y:S01]  /*0130*/  FSEL R6, R2, RZ, !P0 ;  /* 0x000000ff02067208 */ /* 0x000fe20004000000 */
[----:B------:R-:W0:Y:S01]  /*0140*/  @!P1 LDC.64 R14, c[0x0][0x3a0] ;  /* 0x0000e800ff0e9b82 */ /* 0x000e220000000a00 */
[----:B------:R-:W-:-:S04]  /*0150*/  @!P1 IMAD.IADD R5, R10, 0x1, R11 ;  /* 0x000000010a059824 */ /* 0x000fc800078e020b */
[----:B0-----:R-:W-:-:S04]  /*0160*/  @!P1 IMAD.WIDE.U32 R14, R5, 0x10, R14 ;  /* 0x00000010050e9825 */ /* 0x001fc800078e000e */
[----:B------:R-:W-:Y:S02]  /*0170*/  @!P1 IMAD.MOV.U32 R5, RZ, RZ, R7 ;  /* 0x000000ffff059224 */ /* 0x000fe400078e0007 */
[----:B------:R-:W-:Y:S02]  /*0180*/  @!P1 IMAD.MOV.U32 R7, RZ, RZ, R13 ;  /* 0x000000ffff079224 */ /* 0x000fe400078e000d */
[----:B------:R-:W-:Y:S02]  /*0190*/  IMAD.MOV.U32 R13, RZ, RZ, R11 ;  /* 0x000000ffff0d7224 */ /* 0x000fe400078e000b */
[----:B------:R-:W-:Y:S01]  /*01a0*/  @!P1 IMAD.MOV.U32 R13, RZ, RZ, R17 ;  /* 0x000000ffff0d9224 */ /* 0x000fe200078e0011 */
[----:B------:R0:W-:Y:S04]  /*01b0*/  @!P1 STG.E.128 desc[UR4][R14.64], R4 ;  /* 0x000000040e009986 */ /* 0x0001e8000c101d04 */
[----:B------:R-:W-:-:S13]  /*01c0*/  ISETP.GE.U32.AND P0, PT, R13, R0, PT ;  /* 0x000000000d00720c */ /* 0x000fda0003f06070 */
[----:B------:R-:W-:Y:S05]  /*01d0*/  @P0 BRA `(.L_x_5212) ;  /* 0x0000000000680947 */ /* 0x000fea0003800000 */
[----:B0-----:R-:W0:Y:S01]  /*01e0*/  LDC.64 R14, c[0x0][0x3a0] ;  /* 0x0000e800ff0e7b82 */ /* 0x001e220000000a00 */
[----:B------:R-:W-:Y:S01]  /*01f0*/  ISETP.GE.U32.AND P0, PT, R17, R0, PT ;  /* 0x000000001100720c */ /* 0x000fe20003f06070 */
[----:B------:R-:W-:Y:S02]  /*0200*/  IMAD.IADD R5, R10, 0x1, R13 ;  /* 0x000000010a057824 */ /* 0x000fe400078e020d */
[----:B------:R-:W-:Y:S01]  /*0210*/  VIADD R13, R13, 0x80 ;  /* 0x000000800d0d7836 */ /* 0x000fe20000000000 */
[----:B------:R-:W-:Y:S02]  /*0220*/  FSEL R17, R9, RZ, !P0 ;  /* 0x000000ff09117208 */ /* 0x000fe40004000000 */
[----:B------:R-:W-:Y:S02]  /*0230*/  FSEL R4, R8, RZ, !P0 ;  /* 0x000000ff08047208 */ /* 0x000fe40004000000 */
[----:B------:R-:W-:Y:S02]  /*0240*/  FSEL R6, R2, RZ, !P0 ;  /* 0x000000ff02067208 */ /* 0x000fe40004000000 */
[----:B------:R-:W-:-:S02]  /*0250*/  FSEL R7, R3, RZ, !P0 ;  /* 0x000000ff03077208 */ /* 0x000fc40004000000 */
[----:B------:R-:W-:Y:S01]  /*0260*/  ISETP.GE.U32.AND P0, PT, R13, R0, PT ;  /* 0x000000000d00720c */ /* 0x000fe20003f06070 */
[----:B0-----:R-:W-:-:S04]  /*0270*/  IMAD.WIDE.U32 R14, R5, 0x10, R14 ;  /* 0x00000010050e7825 */ /* 0x001fc800078e000e */
[----:B------:R-:W-:-:S05]  /*0280*/  IMAD.MOV.U32 R5, RZ, RZ, R17 ;  /* 0x000000ffff057224 */ /* 0x000fca00078e0011 */
[----:B------:R0:W-:Y:S03]  /*0290*/  STG.E.128 desc[UR4][R14.64], R4 ;  /* 0x000000040e007986 */ /* 0x0001e6000c101d04 */
[----:B------:R-:W-:Y:S05]  /*02a0*/  @P0 BRA `(.L_x_5213) ;  /* 0x0000000000700947 */ /* 0x000fea0003800000 */
[----:B0-----:R-:W0:Y:S01]  /*02b0*/  LDC.64 R4, c[0x0][0x3a0] ;  /* 0x0000e800ff047b82 */ /* 0x001e220000000a00 */
[----:B------:R-:W-:Y:S02]  /*02c0*/  VIADD R7, R11, 0x100 ;  /* 0x000001000b077836 */ /* 0x000fe40000000000 */
[----:B------:R-:W-:Y:S02]  /*02d0*/  IMAD.IADD R15, R10, 0x1, R13 ;  /* 0x000000010a0f7824 */ /* 0x000fe400078e020d */
[----:B------:R-:W-:Y:S01]  /*02e0*/  VIADD R13, R13, 0x80 ;  /* 0x000000800d0d7836 */ /* 0x000fe20000000000 */
[----:B------:R-:W-:-:S04]  /*02f0*/  ISETP.GE.U32.AND P0, PT, R7, R0, PT ;  /* 0x000000000700720c */ /* 0x000fc80003f06070 */
        /* <DEDUP_REMOVED lines=8> */
.L_x_5212:
[----:B------:R-:W-:-:S13]  /*0380*/  ISETP.GE.U32.AND P0, PT, R13, R0, PT ;  /* 0x000000000d00720c */ /* 0x000fda0003f06070 */
[----:B------:R-:W-:Y:S05]  /*0390*/  @P0 BRA `(.L_x_5214) ;  /* 0x0000000000700947 */ /* 0x000fea0003800000 */
[----:B01----:R-:W0:Y:S01]  /*03a0*/  LDC.64 R4, c[0x0][0x3a0] ;  /* 0x0000e800ff047b82 */ /* 0x003e220000000a00 */
        /* <DEDUP_REMOVED lines=12> */
.L_x_5213:
        /* <DEDUP_REMOVED lines=15> */
.L_x_5214:
[----:B------:R-:W-:-:S13]  /*0560*/  ISETP.GE.U32.AND P0, PT, R13, R0, PT ;  /* 0x000000000d00720c */ /* 0x000fda0003f06070 */
[----:B------:R-:W-:Y:S05]  /*0570*/  @P0 BREAK.RELIABLE B1 ;  /* 0x0000000000010942 */ /* 0x000fea0003800100 */
[----:B------:R-:W-:Y:S05]  /*0580*/  @P0 BRA `(.L_x_5216) ;  /* 0x0000000000780947 */ /* 0x000fea0003800000 */
[----:B012---:R-:W0:Y:S01]  /*0590*/  LDC.64 R4, c[0x0][0x3a0] ;  /* 0x0000e800ff047b82 */ /* 0x007e220000000a00 */
        /* <DEDUP_REMOVED lines=12> */
.L_x_5215:
[----:B------:R-:W-:-:S13]  /*0660*/  ISETP.GE.U32.AND P0, PT, R13, R0, PT ;  /* 0x000000000d00720c */ /* 0x000fda0003f06070 */
[----:B------:R-:W-:Y:S05]  /*0670*/  @P0 BREAK.RELIABLE B1 ;  /* 0x0000000000010942 */ /* 0x000fea0003800100 */
[----:B------:R-:W-:Y:S05]  /*0680*/  @P0 BRA `(.L_x_5216) ;  /* 0x0000000000380947 */ /* 0x000fea0003800000 */
[----:B------:R-:W-:Y:S05]  /*0690*/  BSYNC.RELIABLE B1 ;  /* 0x0000000000017941 */ /* 0x000fea0003800100 */
.L_x_5211:
        /* <DEDUP_REMOVED lines=13> */
.L_x_5216:
[----:B------:R-:W-:Y:S05]  /*0770*/  BSYNC.RECONVERGENT B0 ;  /* 0x0000000000007941 */ /* 0x000fea0003800200 */
.L_x_5210:
[----:B------:R-:W-:Y:S05]  /*0780*/  WARPSYNC.ALL ;  /* 0x0000000000007948 */ /* 0x000fea0003800000 */
[----:B------:R-:W-:-:S13]  /*0790*/  ISETP.GE.U32.AND P0, PT, R13, R0, PT ;  /* 0x000000000d00720c */ /* 0x000fda0003f06070 */
[----:B------:R-:W-:Y:S05]  /*07a0*/  @P0 EXIT ;  /* 0x000000000000094d */ /* 0x000fea0003800000 */
[----:B0123--:R-:W0:Y:S01]  /*07b0*/  LDC.64 R4, c[0x0][0x3a0] ;  /* 0x0000e800ff047b82 */ /* 0x00fe220000000a00 */
[----:B------:R-:W-:Y:S02]  /*07c0*/  VIADD R7, R11, 0x380 ;  /* 0x000003800b077836 */ /* 0x000fe40000000000 */
[----:B------:R-:W-:-:S03]  /*07d0*/  IMAD.IADD R13, R10, 0x1, R13 ;  /* 0x000000010a0d7824 */ /* 0x000fc600078e020d */
        /* <DEDUP_REMOVED lines=10> */
.L_x_5209:
[----:B------:R-:W0:Y:S01]  /*0880*/  S2R R9, SR_TID.X ;  /* 0x0000000000097919 */ /* 0x000e220000002100 */
[----:B------:R-:W1:Y:S08]  /*0890*/  LDC.64 R2, c[0x0][0x3a0] ;  /* 0x0000e800ff027b82 */ /* 0x000e700000000a00 */
[----:B------:R-:W2:Y:S08]  /*08a0*/  LDC.64 R4, c[0x0][0x390] ;  /* 0x0000e400ff047b82 */ /* 0x000eb00000000a00 */
[----:B------:R-:W2:Y:S01]  /*08b0*/  LDC.64 R6, c[0x0][0x398] ;  /* 0x0000e600ff067b82 */ /* 0x000ea20000000a00 */
[----:B-1----:R-:W-:-:S04]  /*08c0*/  IMAD.WIDE.U32 R10, R10, 0x10, R2 ;  /* 0x000000100a0a7825 */ /* 0x002fc800078e0002 */
[----:B0-----:R-:W-:-:S05]  /*08d0*/  IMAD.WIDE.U32 R10, R9, 0x20, R10 ;  /* 0x00000020090a7825 */ /* 0x001fca00078e000a */
[----:B--2---:R-:W-:Y:S04]  /*08e0*/  STG.E.ENL2.256 desc[UR4][R10.64], R4, R4 ;  /* 0xf80000040a04797f */ /* 0x004fe8000f121804 */
[----:B------:R-:W-:Y:S04]  /*08f0*/  STG.E.ENL2.256 desc[UR4][R10.64+0x1000], R4, R4 ;  /* 0xf80080040a04797f */ /* 0x000fe8000f121804 */
[----:B------:R-:W-:Y:S04]  /*0900*/  STG.E.ENL2.256 desc[UR4][R10.64+0x2000], R4, R4 ;  /* 0xf80100040a04797f */ /* 0x000fe8000f121804 */
[----:B------:R-:W-:Y:S01]  /*0910*/  STG.E.ENL2.256 desc[UR4][R10.64+0x3000], R4, R4 ;  /* 0xf80180040a04797f */ /* 0x000fe2000f121804 */
[----:B------:R-:W-:Y:S05]  /*0920*/  EXIT ;  /* 0x000000000000794d */ /* 0x000fea0003800000 */
.L_x_5217:
        /* <DEDUP_REMOVED lines=13> */
.L_x_7362:


//--------------------- .text._ZN2at6native29vectorized_elementwise_kernelILi4ENS0_11FillFunctorIN3c107complexIdEEEESt5arrayIPcLm1EEEEviT0_T1_ --------------------------
	.section	.text._ZN2at6native29vectorized_elementwise_kernelILi4ENS0_11FillFunctorIN3c107complexIdEEEESt5arrayIPcLm1EEEEviT0_T1_,"ax",@progbits
	.align	128
        .global         _ZN2at6native29vectorized_elementwise_kernelILi4ENS0_11FillFunctorIN3c107complexIdEEEESt5arrayIPcLm1EEEEviT0_T1_
        .type           _ZN2at6native29vectorized_elementwise_kernelILi4ENS0_11FillFunctorIN3c107complexIdEEEESt5arrayIPcLm1EEEEviT0_T1_,@function
        .size           _ZN2at6native29vectorized_elementwise_kernelILi4ENS0_11FillFunctorIN3c107complexIdEEEESt5arrayIPcLm1EEEEviT0_T1_,(.L_x_7363 - _ZN2at6native29vectorized_elementwise_kernelILi4ENS0_11FillFunctorIN3c107complexIdEEEESt5arrayIPcLm1EEEEviT0_T1_)
        .other          _ZN2at6native29vectorized_elementwise_kernelILi4ENS0_11FillFunctorIN3c107complexIdEEEESt5arrayIPcLm1EEEEviT0_T1_,@"STO_CUDA_ENTRY STV_DEFAULT"
_ZN2at6native29vectorized_elementwise_kernelILi4ENS0_11FillFunctorIN3c107complexIdEEEESt5arrayIPcLm1EEEEviT0_T1_:
.text._ZN2at6native29vectorized_elementwise_kernelILi4ENS0_11FillFunctorIN3c107complexIdEEEESt5arrayIPcLm1EEEEviT0_T1_:
        /* <DEDUP_REMOVED lines=56> */
.L_x_5221:
        /* <DEDUP_REMOVED lines=15> */
.L_x_5222:
        /* <DEDUP_REMOVED lines=15> */
.L_x_5223:
        /* <DEDUP_REMOVED lines=16> */
.L_x_5224:
[----:B------:R-:W-:-:S13]  /*0660*/  ISETP.GE.U32.AND P0, PT, R13, R0, PT ;  /* 0x000000000d00720c */ /* 0x000fda0003f06070 */
[----:B------:R-:W-:Y:S05]  /*0670*/  @P0 BREAK.RELIABLE B1 ;  /* 0x0000000000010942 */ /* 0x000fea0003800100 */
[----:B------:R-:W-:Y:S05]  /*0680*/  @P0 BRA `(.L_x_5225) ;  /* 0x0000000000380947 */ /* 0x000fea0003800000 */
[----:B------:R-:W-:Y:S05]  /*0690*/  BSYNC.RELIABLE B1 ;  /* 0x0000000000017941 */ /* 0x000fea0003800100 */
.L_x_5220:
        /* <DEDUP_REMOVED lines=13> */
.L_x_5225:
[----:B------:R-:W-:Y:S05]  /*0770*/  BSYNC.RECONVERGENT B0 ;  /* 0x0000000000007941 */ /* 0x000fea0003800200 */
.L_x_5219:
        /* <DEDUP_REMOVED lines=16> */
.L_x_5218:
        /* <DEDUP_REMOVED lines=11> */
.L_x_5226:
        /* <DEDUP_REMOVED lines=13> */
.L_x_7363:


//--------------------- .text._ZN2at6native29vectorized_elementwise_kernelILi8ENS0_11FillFunctorIN3c107complexIdEEEESt5arrayIPcLm1EEEEviT0_T1_ --------------------------
	.section	.text._ZN2at6native29vectorized_elementwise_kernelILi8ENS0_11FillFunctorIN3c107complexIdEEEESt5arrayIPcLm1EEEEviT0_T1_,"ax",@progbits
	.align	128
        .global         _ZN2at6native29vectorized_elementwise_kernelILi8ENS0_11FillFunctorIN3c107complexIdEEEESt5arrayIPcLm1EEEEviT0_T1_
        .type           _ZN2at6native29vectorized_elementwise_kernelILi8ENS0_11FillFunctorIN3c107complexIdEEEESt5arrayIPcLm1EEEEviT0_T1_,@function
        .size           _ZN2at6native29vectorized_elementwise_kernelILi8ENS0_11FillFunctorIN3c107complexIdEEEESt5arrayIPcLm1EEEEviT0_T1_,(.L_x_7364 - _ZN2at6native29vectorized_elementwise_kernelILi8ENS0_11FillFunctorIN3c107complexIdEEEESt5arrayIPcLm1EEEEviT0_T1_)
        .other          _ZN2at6native29vectorized_elementwise_kernelILi8ENS0_11FillFunctorIN3c107complexIdEEEESt5arrayIPcLm1EEEEviT0_T1_,@"STO_CUDA_ENTRY STV_DEFAULT"
_ZN2at6native29vectorized_elementwise_kernelILi8ENS0_11FillFunctorIN3c107complexIdEEEESt5arrayIPcLm1EEEEviT0_T1_:
.text._ZN2at6native29vectorized_elementwise_kernelILi8ENS0_11FillFunctorIN3c107complexIdEEEESt5arrayIPcLm1EEEEviT0_T1_:
        /* <DEDUP_REMOVED lines=56> */
.L_x_5230:
        /* <DEDUP_REMOVED lines=15> */
.L_x_5231:
        /* <DEDUP_REMOVED lines=15> */
.L_x_5232:
        /* <DEDUP_REMOVED lines=16> */
.L_x_5233:
[----:B------:R-:W-:-:S13]  /*0660*/  ISETP.GE.U32.AND P0, PT, R13, R0, PT ;  /* 0x000000000d00720c */ /* 0x000fda0003f06070 */
[----:B------:R-:W-:Y:S05]  /*0670*/  @P0 BREAK.RELIABLE B1 ;  /* 0x0000000000010942 */ /* 0x000fea0003800100 */
[----:B------:R-:W-:Y:S05]  /*0680*/  @P0 BRA `(.L_x_5234) ;  /* 0x0000000000380947 */ /* 0x000fea0003800000 */
[----:B------:R-:W-:Y:S05]  /*0690*/  BSYNC.RELIABLE B1 ;  /* 0x0000000000017941 */ /* 0x000fea0003800100 */
.L_x_5229:
        /* <DEDUP_REMOVED lines=13> */
.L_x_5234:
[----:B------:R-:W-:Y:S05]  /*0770*/  BSYNC.RECONVERGENT B0 ;  /* 0x0000000000007941 */ /* 0x000fea0003800200 */
.L_x_5228:
        /* <DEDUP_REMOVED lines=16> */
.L_x_5227:
        /* <DEDUP_REMOVED lines=11> */
.L_x_5235:
        /* <DEDUP_REMOVED lines=13> */
.L_x_7364:


//--------------------- .text._ZN2at6native18elementwise_kernelILi128ELi4EZNS0_15gpu_kernel_implINS0_11FillFunctorIfEEEEvRNS_18TensorIteratorBaseERKT_EUliE_EEviT1_ --------------------------
	.section	.text._ZN2at6native18elementwise_kernelILi128ELi4EZNS0_15gpu_kernel_implINS0_11FillFunctorIfEEEEvRNS_18TensorIteratorBaseERKT_EUliE_EEviT1_,"ax",@progbits
	.align	128
        .global         _ZN2at6native18elementwise_kernelILi128ELi4EZNS0_15gpu_kernel_implINS0_11FillFunctorIfEEEEvRNS_18TensorIteratorBaseERKT_EUliE_EEviT1_
        .type           _ZN2at6native18elementwise_kernelILi128ELi4EZNS0_15gpu_kernel_implINS0_11FillFunctorIfEEEEvRNS_18TensorIteratorBaseERKT_EUliE_EEviT1_,@function
        .size           _ZN2at6native18elementwise_kernelILi128ELi4EZNS0_15gpu_kernel_implINS0_11FillFunctorIfEEEEvRNS_18TensorIteratorBaseERKT_EUliE_EEviT1_,(.L_x_7365 - _ZN2at6native18elementwise_kernelILi128ELi4EZNS0_15gpu_kernel_implINS0_11FillFunctorIfEEEEvRNS_18TensorIteratorBaseERKT_EUliE_EEviT1_)
        .other          _ZN2at6native18elementwise_kernelILi128ELi4EZNS0_15gpu_kernel_implINS0_11FillFunctorIfEEEEvRNS_18TensorIteratorBaseERKT_EUliE_EEviT1_,@"STO_CUDA_ENTRY STV_DEFAULT"
_ZN2at6native18elementwise_kernelILi128ELi4EZNS0_15gpu_kernel_implINS0_11FillFunctorIfEEEEvRNS_18TensorIteratorBaseERKT_EUliE_EEviT1_:
.text._ZN2at6native18elementwise_kernelILi128ELi4EZNS0_15gpu_kernel_implINS0_11FillFunctorIfEEEEvRNS_18TensorIteratorBaseERKT_EUliE_EEviT1_:
[----:B------:R-:W0:Y:S08]  /*0000*/  LDC R1, c[0x0][0x37c] ;  /* 0x0000df00ff017b82 */ /* 0x000e300000000800 */
[----:B------:R-:W1:Y:S01]  /*0010*/  LDC R4, c[0x0][0x528] ;  /* 0x00014a00ff047b82 */ /* 0x000e620000000800 */
        /* <DEDUP_REMOVED lines=9> */
[----:B-1----:R-:W1:Y:S01]  /*00b0*/  F2I.S64.TRUNC R42, R4 ;  /* 0x00000004002a7311 */ /* 0x002e62000020d900 */
[--C-:B------:R-:W-:Y:S01]  /*00c0*/  SHF.R.U32.HI R2, RZ, 0x17, R4.reuse ;  /* 0x00000017ff027819 */ /* 0x100fe20000011604 */
[----:B------:R-:W-:Y:S01]  /*00d0*/  FMUL.FTZ R16, R4, 1 ;  /* 0x3f80000004107820 */ /* 0x000fe20000410000 */
[--C-:B------:R-:W-:Y:S01]  /*00e0*/  SHF.R.U32.HI R0, RZ, 0x16, R4.reuse ;  /* 0x00000016ff007819 */ /* 0x100fe20000011604 */
[----:B------:R-:W-:Y:S01]  /*00f0*/  UISETP.LT.U32.AND UP0, UPT, UR40, 0x18, UPT ;  /* 0x000000182800788c */ /* 0x000fe2000bf01070 */
[C---:B------:R-:W-:Y:S01]  /*0100*/  LOP3.LUT R41, R2.reuse, 0xff, RZ, 0xc0, !PT ;  /* 0x000000ff02297812 */ /* 0x040fe200078ec0ff */
[----:B------:R-:W-:Y:S01]  /*0110*/  VIADD R40, R2, 0x1 ;  /* 0x0000000102287836 */ /* 0x000fe20000000000 */
[----:B------:R-:W-:Y:S01]  /*0120*/  LOP3.LUT R0, R0, 0x1, RZ, 0xc0, !PT ;  /* 0x0000000100007812 */ /* 0x000fe200078ec0ff */
[----:B-----5:R-:W-:Y:S01]  /*0130*/  USHF.L.U32 UR4, UR4, 0x9, URZ ;  /* 0x0000000904047899 */ /* 0x020fe200080006ff */
[----:B------:R-:W-:Y:S01]  /*0140*/  LOP3.LUT P0, RZ, R41, 0x3fffff, R4, 0xf8, !PT ;  /* 0x003fffff29ff7812 */ /* 0x000fe2000780f804 */
[----:B------:R3:W5:Y:S01]  /*0150*/  F2I.FTZ.U32.TRUNC.NTZ R39, R4 ;  /* 0x0000000400277305 */ /* 0x000762000021f000 */
[----:B------:R-:W-:Y:S01]  /*0160*/  FSETP.NEU.FTZ.AND P1, PT, R4, RZ, PT ;  /* 0x000000ff0400720b */ /* 0x000fe20003f3d000 */
[----:B------:R-:W-:Y:S01]  /*0170*/  USEL UR38, UR40, 0x18, UP0 ;  /* 0x0000001828267887 */ /* 0x000fe20008000000 */
[----:B------:R-:W-:Y:S01]  /*0180*/  ISETP.EQ.U32.AND P0, PT, R0, 0x1, P0 ;  /* 0x000000010000780c */ /* 0x000fe20000702070 */
[----:B-1----:R-:W-:Y:S01]  /*0190*/  IMAD.MOV.U32 R0, RZ, RZ, R42 ;  /* 0x000000ffff007224 */ /* 0x002fe200078e002a */
[----:B--2---:R-:W-:Y:S01]  /*01a0*/  LOP3.LUT R23, R23, UR4, RZ, 0xfc, !PT ;  /* 0x0000000417177c12 */ /* 0x004fe2000f8efcff */
[----:B------:R-:W-:Y:S01]  /*01b0*/  UIADD3 UR38, UPT, UPT, UR38, 0x1, URZ ;  /* 0x0000000126267890 */ /* 0x000fe2000fffe0ff */
[----:B------:R-:W-:Y:S01]  /*01c0*/  SHF.R.U32.HI R5, RZ, 0x15, R4 ;  /* 0x00000015ff057819 */ /* 0x000fe20000011604 */
[----:B------:R3:W1:Y:S01]  /*01d0*/  F2I.FTZ.TRUNC.NTZ R22, R4 ;  /* 0x0000000400167305 */ /* 0x000662000021f100 */
[----:B------:R-:W-:-:S02]  /*01e0*/  PRMT R25, R0, 0x7610, R25 ;  /* 0x0000761000197816 */ /* 0x000fc40000000019 */
[--C-:B------:R-:W-:Y:S02]  /*01f0*/  SHF.R.U32.HI R0, RZ, 0x14, R4.reuse ;  /* 0x00000014ff007819 */ /* 0x100fe40000011604 */
[----:B------:R-:W-:Y:S02]  /*0200*/  SEL R29, RZ, 0x1, !P1 ;  /* 0x00000001ff1d7807 */ /* 0x000fe40004800000 */
[----:B----4-:R-:W-:Y:S01]  /*0210*/  ISETP.GE.AND P1, PT, R23, UR5, PT ;  /* 0x0000000517007c0c */ /* 0x010fe2000bf26270 */
[----:B------:R3:W2:Y:S01]  /*0220*/  F2I.U64.TRUNC R44, R4 ;  /* 0x00000004002c7311 */ /* 0x0006a2000020d800 */
[----:B------:R-:W-:Y:S02]  /*0230*/  LOP3.LUT R3, R0, 0x1, RZ, 0xc0, !PT ;  /* 0x0000000100037812 */ /* 0x000fe400078ec0ff */
[----:B------:R-:W-:Y:S02]  /*0240*/  LOP3.LUT R5, R5, 0x1, RZ, 0xc0, !PT ;  /* 0x0000000105057812 */ /* 0x000fe400078ec0ff */
[----:B------:R-:W-:Y:S01]  /*0250*/  LOP3.LUT R38, R4, 0x7fffffff, RZ, 0xc0, !PT ;  /* 0x7fffffff04267812 */ /* 0x000fe200078ec0ff */
[--C-:B------:R-:W-:Y:S01]  /*0260*/  IMAD.IADD R3, R3, 0x1, R4.reuse ;  /* 0x0000000103037824 */ /* 0x100fe200078e0204 */
[----:B------:R-:W-:Y:S01]  /*0270*/  IADD3 R5, PT, PT, R5, R4, RZ ;  /* 0x0000000405057210 */ /* 0x000fe20007ffe0ff */
[----:B------:R-:W4:Y:S01]  /*0280*/  F2F.F64.F32 R16, R16 ;  /* 0x0000001000107310 */ /* 0x000f220000201800 */
[----:B------:R-:W-:Y:S01]  /*0290*/  @!P0 IADD3 R40, PT, PT, R2, RZ, RZ ;  /* 0x000000ff02288210 */ /* 0x000fe20007ffe0ff */
        /* <DEDUP_REMOVED lines=9> */
[----:B------:R-:W-:Y:S01]  /*0330*/  LOP3.LUT R2, R2, 0x80, RZ, 0xc0, !PT ;  /* 0x0000008002027812 */ /* 0x000fe200078ec0ff */
[----:B------:R-:W-:Y:S01]  /*0340*/  FADD.FTZ R28, R38, 128 ;  /* 0x43000000261c7421 */ /* 0x000fe20000010000 */
[----:B------:R-:W-:-:S02]  /*0350*/  SEL R31, R31, 0x7c, P0 ;  /* 0x0000007c1f1f7807 */ /* 0x000fc40000000000 */
[----:B------:R-:W-:Y:S02]  /*0360*/  LOP3.LUT R30, R36, 0xff, RZ, 0xc0, !PT ;  /* 0x000000ff241e7812 */ /* 0x000fe400078ec0ff */
[----:B------:R-:W-:Y:S02]  /*0370*/  LOP3.LUT R32, R26, 0xff, RZ, 0xc0, !PT ;  /* 0x000000ff1a207812 */ /* 0x000fe400078ec0ff */
[----:B------:R-:W-:Y:S02]  /*0380*/  SHF.R.U32.HI R37, RZ, 0x14, R37 ;  /* 0x00000014ff257819 */ /* 0x000fe40000011625 */
        /* <DEDUP_REMOVED lines=281> */
.L_x_5239:
[----:B------:R-:W-:Y:S01]  /*1520*/  IMAD.MOV.U32 R6, RZ, RZ, R0 ;  /* 0x000000ffff067224 */ /* 0x000fe200078e0000 */
[----:B------:R-:W-:-:S07]  /*1530*/  MOV R7, RZ ;  /* 0x000000ff00077202 */ /* 0x000fce0000000f00 */
.L_x_5238:
        /* <DEDUP_REMOVED lines=16> */
.L_x_5243:
[----:B------:R0:W-:Y:S01]  /*1640*/  STG.E.U8 desc[UR36][R6.64], R25 ;  /* 0x0000001906007986 */ /* 0x0001e2000c101124 */
[----:B------:R-:W-:Y:S05]  /*1650*/  BRA `(.L_x_5245) ;  /* 0x0000000800287947 */ /* 0x000fea0003800000 */
.L_x_5242:
        /* <DEDUP_REMOVED lines=8> */
.L_x_5247:
[----:B------:R0:W-:Y:S01]  /*16e0*/  STG.E desc[UR36][R6.64], R22 ;  /* 0x0000001606007986 */ /* 0x0001e2000c101924 */
[----:B------:R-:W-:Y:S05]  /*16f0*/  BRA `(.L_x_5245) ;  /* 0x0000000800007947 */ /* 0x000fea0003800000 */
.L_x_5246:
[----:B------:R0:W-:Y:S01]  /*1700*/  STG.E.U16 desc[UR36][R6.64], R22 ;  /* 0x0000001606007986 */ /* 0x0001e2000c101524 */
[----:B------:R-:W-:Y:S05]  /*1710*/  BRA `(.L_x_5245) ;  /* 0x0000000400f87947 */ /* 0x000fea0003800000 */
.L_x_5241:
        /* <DEDUP_REMOVED lines=8> */
.L_x_5249:
[----:B------:R-:W-:-:S05]  /*17a0*/  F2FP.F16.F32.PACK_AB R4, RZ, R4 ;  /* 0x00000004ff04723e */ /* 0x000fca00000000ff */
[----:B------:R0:W-:Y:S01]  /*17b0*/  STG.E.U16 desc[UR36][R6.64], R4 ;  /* 0x0000000406007986 */ /* 0x0001e2000c101524 */
[----:B------:R-:W-:Y:S05]  /*17c0*/  BRA `(.L_x_5245) ;  /* 0x0000000400cc7947 */ /* 0x000fea0003800000 */
.L_x_5248:
        /* <DEDUP_REMOVED lines=9> */
.L_x_5251:
[----:B------:R-:W-:-:S04]  /*1860*/  F2FP.F16.F32.PACK_AB R3, RZ, R4 ;  /* 0x00000004ff03723e */ /* 0x000fc800000000ff */
[----:B------:R-:W-:-:S05]  /*1870*/  PRMT R3, R3, 0x5410, RZ ;  /* 0x0000541003037816 */ /* 0x000fca00000000ff */
[----:B------:R0:W-:Y:S01]  /*1880*/  STG.E desc[UR36][R6.64], R3 ;  /* 0x0000000306007986 */ /* 0x0001e2000c101924 */
[----:B------:R-:W-:Y:S05]  /*1890*/  BRA `(.L_x_5245) ;  /* 0x0000000400987947 */ /* 0x000fea0003800000 */
.L_x_5250:
[----:B------:R0:W-:Y:S01]  /*18a0*/  STG.E.64 desc[UR36][R6.64], R16 ;  /* 0x0000001006007986 */ /* 0x0001e2000c101b24 */
[----:B------:R-:W-:Y:S05]  /*18b0*/  BRA `(.L_x_5245) ;  /* 0x0000000400907947 */ /* 0x000fea0003800000 */
.L_x_5240:
        /* <DEDUP_REMOVED lines=10> */
.L_x_5254:
[----:B------:R-:W-:-:S05]  /*1960*/  CS2R R18, SRZ ;  /* 0x0000000000127805 */ /* 0x000fca000001ff00 */
[----:B------:R0:W-:Y:S01]  /*1970*/  STG.E.128 desc[UR36][R6.64], R16 ;  /* 0x0000001006007986 */ /* 0x0001e2000c101d24 */
[----:B------:R-:W-:Y:S05]  /*1980*/  BRA `(.L_x_5245) ;  /* 0x00000004005c7947 */ /* 0x000fea0003800000 */
.L_x_5253:
        /* <DEDUP_REMOVED lines=13> */
.L_x_5256:
[C---:B------:R-:W-:Y:S02]  /*1a60*/  ISETP.GE.U32.AND P1, PT, R38.reuse, 0x38800000, PT ;  /* 0x388000002600780c */ /* 0x040fe40003f26070 */
[----:B------:R-:W-:Y:S02]  /*1a70*/  ISETP.GT.U32.AND P0, PT, R38, 0x477fffff, PT ;  /* 0x477fffff2600780c */ /* 0x000fe40003f04070 */
[----:B------:R-:W-:-:S04]  /*1a80*/  SEL R0, R28, R35, !P1 ;  /* 0x000000231c007207 */ /* 0x000fc80004800000 */
[----:B------:R-:W-:-:S04]  /*1a90*/  SEL R3, R31, R0, P0 ;  /* 0x000000001f037207 */ /* 0x000fc80000000000 */
[----:B------:R-:W-:-:S05]  /*1aa0*/  LOP3.LUT R3, R3, R2, RZ, 0xfc, !PT ;  /* 0x0000000203037212 */ /* 0x000fca00078efcff */
[----:B------:R0:W-:Y:S01]  /*1ab0*/  STG.E.U8 desc[UR36][R6.64], R3 ;  /* 0x0000000306007986 */ /* 0x0001e2000c101124 */
[----:B------:R-:W-:Y:S05]  /*1ac0*/  BRA `(.L_x_5245) ;  /* 0x00000004000c7947 */ /* 0x000fea0003800000 */
.L_x_5255:
[----:B------:R-:W-:-:S05]  /*1ad0*/  F2FP.BF16.F32.PACK_AB R4, RZ, R4 ;  /* 0x00000004ff04723e */ /* 0x000fca00000010ff */
[----:B------:R0:W-:Y:S01]  /*1ae0*/  STG.E.U16 desc[UR36][R6.64], R4 ;  /* 0x0000000406007986 */ /* 0x0001e2000c101524 */
[----:B------:R-:W-:Y:S05]  /*1af0*/  BRA `(.L_x_5245) ;  /* 0x0000000400007947 */ /* 0x000fea0003800000 */
.L_x_5252:
        /* <DEDUP_REMOVED lines=10> */
.L_x_5259:
        /* <DEDUP_REMOVED lines=10> */
.L_x_5260:
[----:B------:R4:W-:Y:S01]  /*1c40*/  STG.E.U8 desc[UR36][R6.64], R3 ;  /* 0x0000000306007986 */ /* 0x0009e2000c101124 */
[----:B------:R-:W-:Y:S05]  /*1c50*/  BRA `(.L_x_5245) ;  /* 0x0000000000a87947 */ /* 0x000fea0003800000 */
.L_x_5258:
        /* <DEDUP_REMOVED lines=10> */
.L_x_5261:
[----:B------:R5:W-:Y:S01]  /*1d00*/  STG.E.U8 desc[UR36][R6.64], R3 ;  /* 0x0000000306007986 */ /* 0x000be2000c101124 */
[----:B------:R-:W-:Y:S05]  /*1d10*/  BRA `(.L_x_5245) ;  /* 0x0000000000787947 */ /* 0x000fea0003800000 */
.L_x_5257:
[----:B------:R-:W-:-:S13]  /*1d20*/  ISETP.NE.AND P0, PT, R0, 0x1c, PT ;  /* 0x0000001c0000780c */ /* 0x000fda0003f05270 */
[----:B------:R-:W-:Y:S05]  /*1d30*/  @!P0 BRA `(.L_x_5262) ;  /* 0x00000000006c8947 */ /* 0x000fea0003800000 */
[----:B------:R-:W-:-:S13]  /*1d40*/  ISETP.NE.AND P0, PT, R0, 0x1d, PT ;  /* 0x0000001d0000780c */ /* 0x000fda0003f05270 */
[----:B------:R-:W-:Y:S05]  /*1d50*/  @!P0 BRA `(.L_x_5263) ;  /* 0x00000000005c8947 */ /* 0x000fea0003800000 */
[----:B------:R-:W-:-:S13]  /*1d60*/  ISETP.NE.AND P0, PT, R0, 0x2c, PT ;  /* 0x0000002c0000780c */ /* 0x000fda0003f05270 */
[----:B------:R-:W-:Y:S05]  /*1d70*/  @!P0 BRA `(.L_x_5264) ;  /* 0x0000000000448947 */ /* 0x000fea0003800000 */
.L_x_5244:
        /* <DEDUP_REMOVED lines=16> */
.L_x_5265:
[----:B------:R-:W-:Y:S05]  /*1e80*/  BRA `(.L_x_5245) ;  /* 0x00000000001c7947 */ /* 0x000fea0003800000 */
.L_x_5264:
[----:B------:R-:W-:-:S04]  /*1e90*/  ISETP.NE.AND P0, PT, R41, 0xff, PT ;  /* 0x000000ff2900780c */ /* 0x000fc80003f05270 */
[----:B------:R-:W-:-:S05]  /*1ea0*/  SEL R3, R40, 0xffff, P0 ;  /* 0x0000ffff28037807 */ /* 0x000fca0000000000 */
[----:B------:R2:W-:Y:S01]  /*1eb0*/  STG.E.U8 desc[UR36][R6.64], R3 ;  /* 0x0000000306007986 */ /* 0x0005e2000c101124 */
[----:B------:R-:W-:Y:S05]  /*1ec0*/  BRA `(.L_x_5245) ;  /* 0x00000000000c7947 */ /* 0x000fea0003800000 */
.L_x_5263:
[----:B------:R1:W-:Y:S01]  /*1ed0*/  STG.E.64 desc[UR36][R6.64], R44 ;  /* 0x0000002c06007986 */ /* 0x0003e2000c101b24 */
[----:B------:R-:W-:Y:S05]  /*1ee0*/  BRA `(.L_x_5245) ;  /* 0x0000000000047947 */ /* 0x000fea0003800000 */
.L_x_5262:
[----:B------:R0:W-:Y:S02]  /*1ef0*/  STG.E desc[UR36][R6.64], R39 ;  /* 0x0000002706007986 */ /* 0x0001e4000c101924 */
.L_x_5245:
[----:B------:R-:W-:-:S07]  /*1f00*/  VIADD R23, R23, 0x80 ;  /* 0x0000008017177836 */ /* 0x000fce0000000000 */
.L_x_5237:
[----:B------:R-:W-:Y:S05]  /*1f10*/  BSYNC.RECONVERGENT B6 ;  /* 0x0000000000067941 */ /* 0x000fea0003800200 */
.L_x_5236:
        /* <DEDUP_REMOVED lines=9> */
[----:B------:R-:W-:Y:S01]  /*1fb0*/  MOV R5, R23 ;  /* 0x0000001700057202 */ /* 0x000fe20000000f00 */
[----:B------:R-:W-:Y:S01]  /*1fc0*/  IMAD.MOV.U32 R4, RZ, RZ, RZ ;  /* 0x000000ffff047224 */ /* 0x000fe200078e00ff */
        /* <DEDUP_REMOVED lines=271> */
.L_x_5269:
[----:B------:R-:W-:Y:S01]  /*30c0*/  IMAD.MOV.U32 R4, RZ, RZ, R0 ;  /* 0x000000ffff047224 */ /* 0x000fe200078e0000 */
[----:B------:R-:W-:-:S07]  /*30d0*/  MOV R5, RZ ;  /* 0x000000ff00057202 */ /* 0x000fce0000000f00 */
.L_x_5268:
        /* <DEDUP_REMOVED lines=16> */
.L_x_5273:
[----:B------:R0:W-:Y:S01]  /*31e0*/  STG.E.U8 desc[UR36][R6.64], R25 ;  /* 0x0000001906007986 */ /* 0x0001e2000c101124 */
[----:B------:R-:W-:Y:S05]  /*31f0*/  BRA `(.L_x_5275) ;  /* 0x0000000800387947 */ /* 0x000fea0003800000 */
.L_x_5272:
        /* <DEDUP_REMOVED lines=8> */
.L_x_5277:
[----:B------:R0:W-:Y:S01]  /*3280*/  STG.E desc[UR36][R6.64], R22 ;  /* 0x0000001606007986 */ /* 0x0001e2000c101924 */
[----:B------:R-:W-:Y:S05]  /*3290*/  BRA `(.L_x_5275) ;  /* 0x0000000800107947 */ /* 0x000fea0003800000 */
.L_x_5276:
[----:B------:R0:W-:Y:S01]  /*32a0*/  STG.E.U16 desc[UR36][R6.64], R22 ;  /* 0x0000001606007986 */ /* 0x0001e2000c101524 */
[----:B------:R-:W-:Y:S05]  /*32b0*/  BRA `(.L_x_5275) ;  /* 0x0000000800087947 */ /* 0x000fea0003800000 */
.L_x_5271:
        /* <DEDUP_REMOVED lines=9> */
.L_x_5279:
[----:B------:R-:W0:Y:S02]  /*3350*/  LDCU UR4, c[0x0][0x528] ;  /* 0x0000a500ff0477ac */ /* 0x000e240008000800 */
[----:B0-----:R-:W-:-:S05]  /*3360*/  F2FP.F16.F32.PACK_AB R0, RZ, UR4 ;  /* 0x00000004ff007c3e */ /* 0x001fca00080000ff */
[----:B------:R0:W-:Y:S01]  /*3370*/  STG.E.U16 desc[UR36][R6.64], R0 ;  /* 0x0000000006007986 */ /* 0x0001e2000c101524 */
[----:B------:R-:W-:Y:S05]  /*3380*/  BRA `(.L_x_5275) ;  /* 0x0000000400d47947 */ /* 0x000fea0003800000 */
.L_x_5278:
[----:B------:R-:W-:-:S13]  /*3390*/  ISETP.NE.AND P0, PT, R0, 0x7, PT ;  /* 0x000000070000780c */ /* 0x000fda0003f05270 */
[----:B------:R-:W-:Y:S05]  /*33a0*/  @!P0 BRA `(.L_x_5280) ;  /* 0x0000000000348947 */ /* 0x000fea0003800000 */
[----:B------:R-:W-:-:S13]  /*33b0*/  ISETP.NE.AND P0, PT, R0, 0x8, PT ;  /* 0x000000080000780c */ /* 0x000fda0003f05270 */
[----:B------:R-:W-:Y:S05]  /*33c0*/  @!P0 BRA `(.L_x_5281) ;  /* 0x0000000000188947 */ /* 0x000fea0003800000 */
[----:B------:R-:W-:-:S13]  /*33d0*/  ISETP.NE.AND P0, PT, R0, 0x9, PT ;  /* 0x000000090000780c */ /* 0x000fda0003f05270 */
[----:B------:R-:W-:Y:S05]  /*33e0*/  @P0 BRA `(.L_x_5274) ;  /* 0x00000004006c0947 */ /* 0x000fea0003800000 */
[----:B------:R-:W0:Y:S01]  /*33f0*/  LDC R4, c[0x0][0x528] ;  /* 0x00014a00ff047b82 */ /* 0x000e220000000800 */
[----:B------:R-:W-:-:S05]  /*3400*/  IMAD.MOV.U32 R5, RZ, RZ, RZ ;  /* 0x000000ffff057224 */ /* 0x000fca00078e00ff */
[----:B0-----:R0:W-:Y:S01]  /*3410*/  STG.E.64 desc[UR36][R6.64], R4 ;  /* 0x0000000406007986 */ /* 0x0011e2000c101b24 */
[----:B------:R-:W-:Y:S05]  /*3420*/  BRA `(.L_x_5275) ;  /* 0x0000000400ac7947 */ /* 0x000fea0003800000 */
.L_x_5281:
[----:B------:R-:W0:Y:S02]  /*3430*/  LDCU UR4, c[0x0][0x528] ;  /* 0x0000a500ff0477ac */ /* 0x000e240008000800 */
[----:B0-----:R-:W-:-:S04]  /*3440*/  F2FP.F16.F32.PACK_AB R0, RZ, UR4 ;  /* 0x00000004ff007c3e */ /* 0x001fc800080000ff */
[----:B------:R-:W-:-:S05]  /*3450*/  PRMT R0, R0, 0x5410, RZ ;  /* 0x0000541000007816 */ /* 0x000fca00000000ff */
[----:B------:R0:W-:Y:S01]  /*3460*/  STG.E desc[UR36][R6.64], R0 ;  /* 0x0000000006007986 */ /* 0x0001e2000c101924 */
[----:B------:R-:W-:Y:S05]  /*3470*/  BRA `(.L_x_5275) ;  /* 0x0000000400987947 */ /* 0x000fea0003800000 */
.L_x_5280:
[----:B------:R0:W-:Y:S01]  /*3480*/  STG.E.64 desc[UR36][R6.64], R16 ;  /* 0x0000001006007986 */ /* 0x0001e2000c101b24 */
[----:B------:R-:W-:Y:S05]  /*3490*/  BRA `(.L_x_5275) ;  /* 0x0000000400907947 */ /* 0x000fea0003800000 */
.L_x_5270:
        /* <DEDUP_REMOVED lines=10> */
.L_x_5284:
[----:B------:R-:W-:-:S05]  /*3540*/  CS2R R18, SRZ ;  /* 0x0000000000127805 */ /* 0x000fca000001ff00 */
[----:B------:R0:W-:Y:S01]  /*3550*/  STG.E.128 desc[UR36][R6.64], R16 ;  /* 0x0000001006007986 */ /* 0x0001e2000c101d24 */
[----:B------:R-:W-:Y:S05]  /*3560*/  BRA `(.L_x_5275) ;  /* 0x00000004005c7947 */ /* 0x000fea0003800000 */
.L_x_5283:
        /* <DEDUP_REMOVED lines=13> */
.L_x_5286:
[C---:B------:R-:W-:Y:S02]  /*3640*/  ISETP.GE.U32.AND P0, PT, R38.reuse, 0x38800000, PT ;  /* 0x388000002600780c */ /* 0x040fe40003f06070 */
[----:B------:R-:W-:Y:S02]  /*3650*/  ISETP.GT.U32.AND P1, PT, R38, 0x477fffff, PT ;  /* 0x477fffff2600780c */ /* 0x000fe40003f24070 */
[----:B------:R-:W-:-:S04]  /*3660*/  SEL R0, R28, R35, !P0 ;  /* 0x000000231c007207 */ /* 0x000fc80004000000 */
[----:B------:R-:W-:-:S04]  /*3670*/  SEL R3, R31, R0, P1 ;  /* 0x000000001f037207 */ /* 0x000fc80000800000 */
[----:B------:R-:W-:-:S05]  /*3680*/  LOP3.LUT R3, R3, R2, RZ, 0xfc, !PT ;  /* 0x0000000203037212 */ /* 0x000fca00078efcff */
[----:B------:R0:W-:Y:S01]  /*3690*/  STG.E.U8 desc[UR36][R6.64], R3 ;  /* 0x0000000306007986 */ /* 0x0001e2000c101124 */
[----:B------:R-:W-:Y:S05]  /*36a0*/  BRA `(.L_x_5275) ;  /* 0x00000004000c7947 */ /* 0x000fea0003800000 */
.L_x_5285:
[----:B------:R-:W0:Y:S02]  /*36b0*/  LDCU UR4, c[0x0][0x528] ;  /* 0x0000a500ff0477ac */ /* 0x000e240008000800 */
[----:B0-----:R-:W-:-:S05]  /*36c0*/  F2FP.BF16.F32.PACK_AB R0, RZ, UR4 ;  /* 0x00000004ff007c3e */ /* 0x001fca00080010ff */
[----:B------:R0:W-:Y:S01]  /*36d0*/  STG.E.U16 desc[UR36][R6.64], R0 ;  /* 0x0000000006007986 */ /* 0x0001e2000c101524 */
[----:B------:R-:W-:Y:S05]  /*36e0*/  BRA `(.L_x_5275) ;  /* 0x0000000000fc7947 */ /* 0x000fea0003800000 */
.L_x_5282:
        /* <DEDUP_REMOVED lines=10> */
.L_x_5289:
        /* <DEDUP_REMOVED lines=10> */
.L_x_5290:
[----:B------:R4:W-:Y:S01]  /*3830*/  STG.E.U8 desc[UR36][R6.64], R3 ;  /* 0x0000000306007986 */ /* 0x0009e2000c101124 */
[----:B------:R-:W-:Y:S05]  /*3840*/  BRA `(.L_x_5275) ;  /* 0x0000000000a47947 */ /* 0x000fea0003800000 */
.L_x_5288:
        /* <DEDUP_REMOVED lines=10> */
.L_x_5291:
[----:B------:R5:W-:Y:S01]  /*38f0*/  STG.E.U8 desc[UR36][R6.64], R3 ;  /* 0x0000000306007986 */ /* 0x000be2000c101124 */
[----:B------:R-:W-:Y:S05]  /*3900*/  BRA `(.L_x_5275) ;  /* 0x0000000000747947 */ /* 0x000fea0003800000 */
.L_x_5287:
        /* <DEDUP_REMOVED lines=9> */
.L_x_5274:
[----:B------:R-:W-:Y:S01]  /*39a0*/  MOV R14, 0x0 ;  /* 0x00000000000e7802 */ /* 0x000fe20000000f00 */
[----:B------:R-:W0:Y:S01]  /*39b0*/  LDCU.64 UR4, c[0x4][0x190] ;  /* 0x01003200ff0477ac */ /* 0x000e220008000a00 */
[----:B------:R-:W-:Y:S02]  /*39c0*/  HFMA2 R13, -RZ, RZ, 0, 0 ;  /* 0x00000000ff0d7431 */ /* 0x000fe400000001ff */
[----:B------:R-:W-:Y:S01]  /*39d0*/  IMAD.MOV.U32 R8, RZ, RZ, 0x65 ;  /* 0x00000065ff087424 */ /* 0x000fe200078e00ff */
[----:B------:R-:W2:Y:S01]  /*39e0*/  LDCU.64 UR6, c[0x4][0x198] ;  /* 0x01003300ff0677ac */ /* 0x000ea20008000a00 */
[----:B------:R-:W1:Y:S01]  /*39f0*/  LDC.64 R14, c[0x4][R14] ;  /* 0x010000000e0e7b82 */ /* 0x000e620000000a00 */
[----:B------:R-:W-:Y:S01]  /*3a00*/  IMAD.MOV.U32 R12, RZ, RZ, 0x1 ;  /* 0x00000001ff0c7424 */ /* 0x000fe200078e00ff */
[----:B------:R-:W3:Y:S01]  /*3a10*/  LDCU.64 UR8, c[0x4][0x38] ;  /* 0x01000700ff0877ac */ /* 0x000ee20008000a00 */
[----:B0-----:R-:W-:Y:S02]  /*3a20*/  IMAD.U32 R4, RZ, RZ, UR4 ;  /* 0x00000004ff047e24 */ /* 0x001fe4000f8e00ff */
[----:B------:R-:W-:Y:S01]  /*3a30*/  IMAD.U32 R5, RZ, RZ, UR5 ;  /* 0x00000005ff057e24 */ /* 0x000fe2000f8e00ff */
[----:B--2---:R-:W-:Y:S01]  /*3a40*/  MOV R6, UR6 ;  /* 0x0000000600067c02 */ /* 0x004fe20008000f00 */
[----:B------:R-:W-:-:S02]  /*3a50*/  IMAD.U32 R7, RZ, RZ, UR7 ;  /* 0x00000007ff077e24 */ /* 0x000fc4000f8e00ff */
[----:B---3--:R-:W-:Y:S01]  /*3a60*/  IMAD.U32 R10, RZ, RZ, UR8 ;  /* 0x00000008ff0a7e24 */ /* 0x008fe2000f8e00ff */
[----:B------:R-:W-:-:S07]  /*3a70*/  MOV R11, UR9 ;  /* 0x00000009000b7c02 */ /* 0x000fce0008000f00 */
[----:B------:R-:W-:-:S07]  /*3a80*/  LEPC R20, `(.L_x_5294) ;  /* 0x000000001014794e */ /* 0x000fce0000000000 */
[----:B-1----:R-:W-:Y:S05]  /*3a90*/  CALL.ABS.NOINC R14 ;  /* 0x000000000e007343 */ /* 0x002fea0003c00000 */
.L_x_5294:
[----:B------:R-:W-:Y:S05]  /*3aa0*/  BRA `(.L_x_5275) ;  /* 0x00000000000c7947 */ /* 0x000fea0003800000 */
.L_x_5293:
[----:B------:R1:W-:Y:S01]  /*3ab0*/  STG.E.64 desc[UR36][R6.64], R44 ;  /* 0x0000002c06007986 */ /* 0x0003e2000c101b24 */
[----:B------:R-:W-:Y:S05]  /*3ac0*/  BRA `(.L_x_5275) ;  /* 0x0000000000047947 */ /* 0x000fea0003800000 */
.L_x_5292:
[----:B------:R0:W-:Y:S02]  /*3ad0*/  STG.E desc[UR36][R6.64], R39 ;  /* 0x0000002706007986 */ /* 0x0001e4000c101924 */
.L_x_5275:
[----:B------:R-:W-:-:S07]  /*3ae0*/  VIADD R23, R23, 0x80 ;  /* 0x0000008017177836 */ /* 0x000fce0000000000 */
.L_x_5267:
[----:B------:R-:W-:Y:S05]  /*3af0*/  BSYNC.RECONVERGENT B6 ;  /* 0x0000000000067941 */ /* 0x000fea0003800200 */
.L_x_5266:
        /* <DEDUP_REMOVED lines=282> */
.L_x_5298:
[----:B------:R-:W-:Y:S01]  /*4ca0*/  IMAD.MOV.U32 R4, RZ, RZ, R0 ;  /* 0x000000ffff047224 */ /* 0x000fe200078e0000 */
[----:B------:R-:W-:-:S07]  /*4cb0*/  MOV R5, RZ ;  /* 0x000000ff00057202 */ /* 0x000fce0000000f00 */
.L_x_5297:
        /* <DEDUP_REMOVED lines=16> */
.L_x_5302:
[----:B------:R3:W-:Y:S01]  /*4dc0*/  STG.E.U8 desc[UR36][R6.64], R25 ;  /* 0x0000001906007986 */ /* 0x0007e2000c101124 */
[----:B------:R-:W-:Y:S05]  /*4dd0*/  BRA `(.L_x_5304) ;  /* 0x0000000800387947 */ /* 0x000fea0003800000 */
.L_x_5301:
        /* <DEDUP_REMOVED lines=8> */
.L_x_5306:
[----:B------:R1:W-:Y:S01]  /*4e60*/  STG.E desc[UR36][R6.64], R22 ;  /* 0x0000001606007986 */ /* 0x0003e2000c101924 */
[----:B------:R-:W-:Y:S05]  /*4e70*/  BRA `(.L_x_5304) ;  /* 0x0000000800107947 */ /* 0x000fea0003800000 */
.L_x_5305:
[----:B------:R2:W-:Y:S01]  /*4e80*/  STG.E.U16 desc[UR36][R6.64], R22 ;  /* 0x0000001606007986 */ /* 0x0005e2000c101524 */
[----:B------:R-:W-:Y:S05]  /*4e90*/  BRA `(.L_x_5304) ;  /* 0x0000000800087947 */ /* 0x000fea0003800000 */
.L_x_5300:
        /* <DEDUP_REMOVED lines=9> */
.L_x_5308:
[----:B------:R-:W0:Y:S02]  /*4f30*/  LDCU UR4, c[0x0][0x528] ;  /* 0x0000a500ff0477ac */ /* 0x000e240008000800 */
[----:B0-----:R-:W-:-:S05]  /*4f40*/  F2FP.F16.F32.PACK_AB R0, RZ, UR4 ;  /* 0x00000004ff007c3e */ /* 0x001fca00080000ff */
[----:B------:R0:W-:Y:S01]  /*4f50*/  STG.E.U16 desc[UR36][R6.64], R0 ;  /* 0x0000000006007986 */ /* 0x0001e2000c101524 */
[----:B------:R-:W-:Y:S05]  /*4f60*/  BRA `(.L_x_5304) ;  /* 0x0000000400d47947 */ /* 0x000fea0003800000 */
.L_x_5307:
        /* <DEDUP_REMOVED lines=10> */
.L_x_5310:
[----:B------:R-:W0:Y:S02]  /*5010*/  LDCU UR4, c[0x0][0x528] ;  /* 0x0000a500ff0477ac */ /* 0x000e240008000800 */
[----:B0-----:R-:W-:-:S04]  /*5020*/  F2FP.F16.F32.PACK_AB R0, RZ, UR4 ;  /* 0x00000004ff007c3e */ /* 0x001fc800080000ff */
[----:B------:R-:W-:-:S05]  /*5030*/  PRMT R0, R0, 0x5410, RZ ;  /* 0x0000541000007816 */ /* 0x000fca00000000ff */
[----:B------:R0:W-:Y:S01]  /*5040*/  STG.E desc[UR36][R6.64], R0 ;  /* 0x0000000006007986 */ /* 0x0001e2000c101924 */
[----:B------:R-:W-:Y:S05]  /*5050*/  BRA `(.L_x_5304) ;  /* 0x0000000400987947 */ /* 0x000fea0003800000 */
.L_x_5309:
[----:B------:R5:W-:Y:S01]  /*5060*/  STG.E.64 desc[UR36][R6.64], R16 ;  /* 0x0000001006007986 */ /* 0x000be2000c101b24 */
[----:B------:R-:W-:Y:S05]  /*5070*/  BRA `(.L_x_5304) ;  /* 0x0000000400907947 */ /* 0x000fea0003800000 */
.L_x_5299:
        /* <DEDUP_REMOVED lines=10> */
.L_x_5313:
[----:B------:R-:W-:-:S05]  /*5120*/  CS2R R18, SRZ ;  /* 0x0000000000127805 */ /* 0x000fca000001ff00 */
[----:B------:R0:W-:Y:S01]  /*5130*/  STG.E.128 desc[UR36][R6.64], R16 ;  /* 0x0000001006007986 */ /* 0x0001e2000c101d24 */
[----:B------:R-:W-:Y:S05]  /*5140*/  BRA `(.L_x_5304) ;  /* 0x00000004005c7947 */ /* 0x000fea0003800000 */
.L_x_5312:
        /* <DEDUP_REMOVED lines=13> */
.L_x_5315:
[C---:B------:R-:W-:Y:S02]  /*5220*/  ISETP.GE.U32.AND P0, PT, R38.reuse, 0x38800000, PT ;  /* 0x388000002600780c */ /* 0x040fe40003f06070 */
[----:B------:R-:W-:Y:S02]  /*5230*/  ISETP.GT.U32.AND P1, PT, R38, 0x477fffff, PT ;  /* 0x477fffff2600780c */ /* 0x000fe40003f24070 */
[----:B------:R-:W-:-:S04]  /*5240*/  SEL R0, R28, R35, !P0 ;  /* 0x000000231c007207 */ /* 0x000fc80004000000 */
[----:B------:R-:W-:-:S04]  /*5250*/  SEL R3, R31, R0, P1 ;  /* 0x000000001f037207 */ /* 0x000fc80000800000 */
[----:B------:R-:W-:-:S05]  /*5260*/  LOP3.LUT R3, R3, R2, RZ, 0xfc, !PT ;  /* 0x0000000203037212 */ /* 0x000fca00078efcff */
[----:B------:R0:W-:Y:S01]  /*5270*/  STG.E.U8 desc[UR36][R6.64], R3 ;  /* 0x0000000306007986 */ /* 0x0001e2000c101124 */
[----:B------:R-:W-:Y:S05]  /*5280*/  BRA `(.L_x_5304) ;  /* 0x00000004000c7947 */ /* 0x000fea0003800000 */
.L_x_5314:
[----:B------:R-:W0:Y:S02]  /*5290*/  LDCU UR4, c[0x0][0x528] ;  /* 0x0000a500ff0477ac */ /* 0x000e240008000800 */
[----:B0-----:R-:W-:-:S05]  /*52a0*/  F2FP.BF16.F32.PACK_AB R0, RZ, UR4 ;  /* 0x00000004ff007c3e */ /* 0x001fca00080010ff */
[----:B------:R0:W-:Y:S01]  /*52b0*/  STG.E.U16 desc[UR36][R6.64], R0 ;  /* 0x0000000006007986 */ /* 0x0001e2000c101524 */
[----:B------:R-:W-:Y:S05]  /*52c0*/  BRA `(.L_x_5304) ;  /* 0x0000000000fc7947 */ /* 0x000fea0003800000 */
.L_x_5311:
        /* <DEDUP_REMOVED lines=10> */
.L_x_5318:
        /* <DEDUP_REMOVED lines=10> */
.L_x_5319:
[----:B------:R0:W-:Y:S01]  /*5410*/  STG.E.U8 desc[UR36][R6.64], R3 ;  /* 0x0000000306007986 */ /* 0x0001e2000c101124 */
[----:B------:R-:W-:Y:S05]  /*5420*/  BRA `(.L_x_5304) ;  /* 0x0000000000a47947 */ /* 0x000fea0003800000 */
.L_x_5317:
        /* <DEDUP_REMOVED lines=10> */
.L_x_5320:
[----:B------:R0:W-:Y:S01]  /*54d0*/  STG.E.U8 desc[UR36][R6.64], R3 ;  /* 0x0000000306007986 */ /* 0x0001e2000c101124 */
[----:B------:R-:W-:Y:S05]  /*54e0*/  BRA `(.L_x_5304) ;  /* 0x0000000000747947 */ /* 0x000fea0003800000 */
.L_x_5316:
        /* <DEDUP_REMOVED lines=9> */
.L_x_5303:
        /* <DEDUP_REMOVED lines=16> */
.L_x_5323:
[----:B------:R-:W-:Y:S05]  /*5680*/  BRA `(.L_x_5304) ;  /* 0x00000000000c7947 */ /* 0x000fea0003800000 */
.L_x_5322:
[----:B------:R0:W-:Y:S01]  /*5690*/  STG.E.64 desc[UR36][R6.64], R44 ;  /* 0x0000002c06007986 */ /* 0x0001e2000c101b24 */
[----:B------:R-:W-:Y:S05]  /*56a0*/  BRA `(.L_x_5304) ;  /* 0x0000000000047947 */ /* 0x000fea0003800000 */
.L_x_5321:
[----:B------:R0:W-:Y:S02]  /*56b0*/  STG.E desc[UR36][R6.64], R39 ;  /* 0x0000002706007986 */ /* 0x0001e4000c101924 */
.L_x_5304:
[----:B------:R-:W-:-:S07]  /*56c0*/  VIADD R23, R23, 0x80 ;  /* 0x0000008017177836 */ /* 0x000fce0000000000 */
.L_x_5296:
[----:B------:R-:W-:Y:S05]  /*56d0*/  BSYNC.RECONVERGENT B6 ;  /* 0x0000000000067941 */ /* 0x000fea0003800200 */
.L_x_5295:
        /* <DEDUP_REMOVED lines=281> */
.L_x_5325:
[----:B------:R-:W-:Y:S01]  /*6870*/  IMAD.MOV.U32 R4, RZ, RZ, R0 ;  /* 0x000000ffff047224 */ /* 0x000fe200078e0000 */
[----:B------:R-:W-:-:S07]  /*6880*/  MOV R5, RZ ;  /* 0x000000ff00057202 */ /* 0x000fce0000000f00 */
.L_x_5324:
        /* <DEDUP_REMOVED lines=16> */
.L_x_5329:
[----:B------:R-:W-:Y:S01]  /*6990*/  STG.E.U8 desc[UR36][R4.64], R25 ;  /* 0x0000001904007986 */ /* 0x000fe2000c101124 */
[----:B------:R-:W-:Y:S05]  /*69a0*/  EXIT ;  /* 0x000000000000794d */ /* 0x000fea0003800000 */
.L_x_5328:
        /* <DEDUP_REMOVED lines=8> */
.L_x_5332:
[----:B------:R-:W-:Y:S01]  /*6a30*/  STG.E desc[UR36][R4.64], R22 ;  /* 0x0000001604007986 */ /* 0x000fe2000c101924 */
[----:B------:R-:W-:Y:S05]  /*6a40*/  EXIT ;  /* 0x000000000000794d */ /* 0x000fea0003800000 */
.L_x_5331:
[----:B------:R-:W-:Y:S01]  /*6a50*/  STG.E.U16 desc[UR36][R4.64], R22 ;  /* 0x0000001604007986 */ /* 0x000fe2000c101524 */
[----:B------:R-:W-:Y:S05]  /*6a60*/  EXIT ;  /* 0x000000000000794d */ /* 0x000fea0003800000 */
.L_x_5327:
        /* <DEDUP_REMOVED lines=9> */
.L_x_5334:
[----:B------:R-:W0:Y:S02]  /*6b00*/  LDCU UR4, c[0x0][0x528] ;  /* 0x0000a500ff0477ac */ /* 0x000e240008000800 */
[----:B0-----:R-:W-:-:S05]  /*6b10*/  F2FP.F16.F32.PACK_AB R0, RZ, UR4 ;  /* 0x00000004ff007c3e */ /* 0x001fca00080000ff */
[----:B------:R-:W-:Y:S01]  /*6b20*/  STG.E.U16 desc[UR36][R4.64], R0 ;  /* 0x0000000004007986 */ /* 0x000fe2000c101524 */
[----:B------:R-:W-:Y:S05]  /*6b30*/  EXIT ;  /* 0x000000000000794d */ /* 0x000fea0003800000 */
.L_x_5333:
[----:B------:R-:W-:-:S13]  /*6b40*/  ISETP.NE.AND P0, PT, R0, 0x7, PT ;  /* 0x000000070000780c */ /* 0x000fda0003f05270 */
[----:B------:R-:W-:Y:S05]  /*6b50*/  @!P0 BRA `(.L_x_5335) ;  /* 0x0000000000348947 */ /* 0x000fea0003800000 */
[----:B------:R-:W-:-:S13]  /*6b60*/  ISETP.NE.AND P0, PT, R0, 0x8, PT ;  /* 0x000000080000780c */ /* 0x000fda0003f05270 */
[----:B------:R-:W-:Y:S05]  /*6b70*/  @!P0 BRA `(.L_x_5336) ;  /* 0x0000000000188947 */ /* 0x000fea0003800000 */
[----:B------:R-:W-:-:S13]  /*6b80*/  ISETP.NE.AND P0, PT, R0, 0x9, PT ;  /* 0x000000090000780c */ /* 0x000fda0003f05270 */
[----:B------:R-:W-:Y:S05]  /*6b90*/  @P0 BRA `(.L_x_5330) ;  /* 0x0000000400680947 */ /* 0x000fea0003800000 */
[----:B------:R-:W0:Y:S01]  /*6ba0*/  LDC R2, c[0x0][0x528] ;  /* 0x00014a00ff027b82 */ /* 0x000e220000000800 */
[----:B--2-45:R-:W-:-:S05]  /*6bb0*/  IMAD.MOV.U32 R3, RZ, RZ, RZ ;  /* 0x000000ffff037224 */ /* 0x034fca00078e00ff */
[----:B0-----:R-:W-:Y:S01]  /*6bc0*/  STG.E.64 desc[UR36][R4.64], R2 ;  /* 0x0000000204007986 */ /* 0x001fe2000c101b24 */
[----:B------:R-:W-:Y:S05]  /*6bd0*/  EXIT ;  /* 0x000000000000794d */ /* 0x000fea0003800000 */
.L_x_5336:
[----:B------:R-:W0:Y:S02]  /*6be0*/  LDCU UR4, c[0x0][0x528] ;  /* 0x0000a500ff0477ac */ /* 0x000e240008000800 */
[----:B0-----:R-:W-:-:S04]  /*6bf0*/  F2FP.F16.F32.PACK_AB R0, RZ, UR4 ;  /* 0x00000004ff007c3e */ /* 0x001fc800080000ff */
[----:B------:R-:W-:-:S05]  /*6c00*/  PRMT R0, R0, 0x5410, RZ ;  /* 0x0000541000007816 */ /* 0x000fca00000000ff */
[----:B------:R-:W-:Y:S01]  /*6c10*/  STG.E desc[UR36][R4.64], R0 ;  /* 0x0000000004007986 */ /* 0x000fe2000c101924 */
[----:B------:R-:W-:Y:S05]  /*6c20*/  EXIT ;  /* 0x000000000000794d */ /* 0x000fea0003800000 */
.L_x_5335:
[----:B------:R-:W-:Y:S01]  /*6c30*/  STG.E.64 desc[UR36][R4.64], R16 ;  /* 0x0000001004007986 */ /* 0x000fe2000c101b24 */
[----:B------:R-:W-:Y:S05]  /*6c40*/  EXIT ;  /* 0x000000000000794d */ /* 0x000fea0003800000 */
.L_x_5326:
        /* <DEDUP_REMOVED lines=10> */
.L_x_5339:
[----:B------:R-:W-:-:S05]  /*6cf0*/  CS2R R18, SRZ ;  /* 0x0000000000127805 */ /* 0x000fca000001ff00 */
[----:B------:R-:W-:Y:S01]  /*6d00*/  STG.E.128 desc[UR36][R4.64], R16 ;  /* 0x0000001004007986 */ /* 0x000fe2000c101d24 */
[----:B------:R-:W-:Y:S05]  /*6d10*/  EXIT ;  /* 0x000000000000794d */ /* 0x000fea0003800000 */
.L_x_5338:
        /* <DEDUP_REMOVED lines=13> */
.L_x_5341:
[C---:B------:R-:W-:Y:S02]  /*6df0*/  ISETP.GT.U32.AND P1, PT, R38.reuse, 0x477fffff, PT ;  /* 0x477fffff2600780c */ /* 0x040fe40003f24070 */
[----:B------:R-:W-:-:S11]  /*6e00*/  ISETP.GE.U32.AND P0, PT, R38, 0x38800000, PT ;  /* 0x388000002600780c */ /* 0x000fd60003f06070 */
[----:B------:R-:W-:-:S04]  /*6e10*/  @!P1 SEL R31, R28, R35, !P0 ;  /* 0x000000231c1f9207 */ /* 0x000fc80004000000 */
[----:B------:R-:W-:-:S05]  /*6e20*/  LOP3.LUT R31, R31, R2, RZ, 0xfc, !PT ;  /* 0x000000021f1f7212 */ /* 0x000fca00078efcff */
[----:B------:R-:W-:Y:S01]  /*6e30*/  STG.E.U8 desc[UR36][R4.64], R31 ;  /* 0x0000001f04007986 */ /* 0x000fe2000c101124 */
[----:B------:R-:W-:Y:S05]  /*6e40*/  EXIT ;  /* 0x000000000000794d */ /* 0x000fea0003800000 */
.L_x_5340:
[----:B------:R-:W0:Y:S02]  /*6e50*/  LDCU UR4, c[0x0][0x528] ;  /* 0x0000a500ff0477ac */ /* 0x000e240008000800 */
[----:B0-----:R-:W-:-:S05]  /*6e60*/  F2FP.BF16.F32.PACK_AB R0, RZ, UR4 ;  /* 0x00000004ff007c3e */ /* 0x001fca00080010ff */
[----:B------:R-:W-:Y:S01]  /*6e70*/  STG.E.U16 desc[UR36][R4.64], R0 ;  /* 0x0000000004007986 */ /* 0x000fe2000c101524 */
[----:B------:R-:W-:Y:S05]  /*6e80*/  EXIT ;  /* 0x000000000000794d */ /* 0x000fea0003800000 */
.L_x_5337:
        /* <DEDUP_REMOVED lines=10> */
.L_x_5344:
        /* <DEDUP_REMOVED lines=10> */
.L_x_5345:
[----:B------:R-:W-:Y:S01]  /*6fd0*/  STG.E.U8 desc[UR36][R4.64], R0 ;  /* 0x0000000004007986 */ /* 0x000fe2000c101124 */
[----:B------:R-:W-:Y:S05]  /*6fe0*/  EXIT ;  /* 0x000000000000794d */ /* 0x000fea0003800000 */
.L_x_5343:
        /* <DEDUP_REMOVED lines=10> */
.L_x_5346:
[----:B------:R-:W-:Y:S01]  /*7090*/  STG.E.U8 desc[UR36][R4.64], R0 ;  /* 0x0000000004007986 */ /* 0x000fe2000c101124 */
[----:B------:R-:W-:Y:S05]  /*70a0*/  EXIT ;  /* 0x000000000000794d */ /* 0x000fea0003800000 */
.L_x_5342:
        /* <DEDUP_REMOVED lines=9> */
.L_x_5330:
[----:B------:R-:W-:Y:S01]  /*7140*/  MOV R0, 0x0 ;  /* 0x0000000000007802 */ /* 0x000fe20000000f00 */
[----:B------:R-:W1:Y:S01]  /*7150*/  LDCU.64 UR4, c[0x4][0x190] ;  /* 0x01003200ff0477ac */ /* 0x000e620008000a00 */
[----:B------:R-:W-:Y:S02]  /*7160*/  HFMA2 R8, -RZ, RZ, 0, 6.020069122314453125e-06 ;  /* 0x00000065ff087431 */ /* 0x000fe400000001ff */
[----:B------:R-:W-:Y:S01]  /*7170*/  IMAD.MOV.U32 R12, RZ, RZ, 0x1 ;  /* 0x00000001ff0c7424 */ /* 0x000fe200078e00ff */
[----:B0-2-45:R0:W2:Y:S01]  /*7180*/  LDC.64 R2, c[0x4][R0] ;  /* 0x0100000000027b82 */ /* 0x0350a20000000a00 */
[----:B------:R-:W3:Y:S01]  /*7190*/  LDCU.64 UR6, c[0x4][0x198] ;  /* 0x01003300ff0677ac */ /* 0x000ee20008000a00 */
[----:B------:R-:W-:Y:S01]  /*71a0*/  MOV R13, RZ ;  /* 0x000000ff000d7202 */ /* 0x000fe20000000f00 */
[----:B------:R-:W4:Y:S01]  /*71b0*/  LDCU.64 UR8, c[0x4][0x38] ;  /* 0x01000700ff0877ac */ /* 0x000f220008000a00 */
[----:B-1----:R-:W-:Y:S02]  /*71c0*/  IMAD.U32 R4, RZ, RZ, UR4 ;  /* 0x00000004ff047e24 */ /* 0x002fe4000f8e00ff */
[----:B------:R-:W-:Y:S01]  /*71d0*/  IMAD.U32 R5, RZ, RZ, UR5 ;  /* 0x00000005ff057e24 */ /* 0x000fe2000f8e00ff */
[----:B---3--:R-:W-:Y:S01]  /*71e0*/  MOV R6, UR6 ;  /* 0x0000000600067c02 */ /* 0x008fe20008000f00 */
[----:B------:R-:W-:Y:S01]  /*71f0*/  IMAD.U32 R7, RZ, RZ, UR7 ;  /* 0x00000007ff077e24 */ /* 0x000fe2000f8e00ff */
[----:B----4-:R-:W-:Y:S01]  /*7200*/  MOV R10, UR8 ;  /* 0x00000008000a7c02 */ /* 0x010fe20008000f00 */
[----:B0-----:R-:W-:-:S07]  /*7210*/  IMAD.U32 R11, RZ, RZ, UR9 ;  /* 0x00000009ff0b7e24 */ /* 0x001fce000f8e00ff */
[----:B------:R-:W-:-:S07]  /*7220*/  LEPC R20, `(.L_x_5349) ;  /* 0x000000001014794e */ /* 0x000fce0000000000 */
[----:B--2---:R-:W-:Y:S05]  /*7230*/  CALL.ABS.NOINC R2 ;  /* 0x0000000002007343 */ /* 0x004fea0003c00000 */
.L_x_5349:
[----:B------:R-:W-:Y:S05]  /*7240*/  EXIT ;  /* 0x000000000000794d */ /* 0x000fea0003800000 */
.L_x_5348:
[----:B------:R-:W-:Y:S01]  /*7250*/  STG.E.64 desc[UR36][R4.64], R44 ;  /* 0x0000002c04007986 */ /* 0x000fe2000c101b24 */
[----:B------:R-:W-:Y:S05]  /*7260*/  EXIT ;  /* 0x000000000000794d */ /* 0x000fea0003800000 */
.L_x_5347:
[----:B------:R-:W-:Y:S01]  /*7270*/  STG.E desc[UR36][R4.64], R39 ;  /* 0x0000002704007986 */ /* 0x000fe2000c101924 */
[----:B------:R-:W-:Y:S05]  /*7280*/  EXIT ;  /* 0x000000000000794d */ /* 0x000fea0003800000 */
.L_x_5350:
        /* <DEDUP_REMOVED lines=15> */
.L_x_7365:


//--------------------- .text._ZN2at6native27unrolled_elementwise_kernelINS0_11FillFunctorIfEESt5arrayIPcLm1EELi4E23TrivialOffsetCalculatorILi0EjES7_ILi1EjENS0_6memory12LoadWithCastILi0EEENSA_13StoreWithCastILi1EEEEEviT_T0_T2_T3_T4_T5_ --------------------------
	.section	.text._ZN2at6native27unrolled_elementwise_kernelINS0_11FillFunctorIfEESt5arrayIPcLm1EELi4E23TrivialOffsetCalculatorILi0EjES7_ILi1EjENS0_6memory12LoadWithCastILi0EEENSA_13StoreWithCastILi1EEEEEviT_T0_T2_T3_T4_T5_,"ax",@progbits
	.align	128
        .global         _ZN2at6native27unrolled_elementwise_kernelINS0_11FillFunctorIfEESt5arrayIPcLm1EELi4E23TrivialOffsetCalculatorILi0EjES7_ILi1EjENS0_6memory12LoadWithCastILi0EEENSA_13StoreWithCastILi1EEEEEviT_T0_T2_T3_T4_T5_
        .type           _ZN2at6native27unrolled_elementwise_kernelINS0_11FillFunctorIfEESt5arrayIPcLm1EELi4E23TrivialOffsetCalculatorILi0EjES7_ILi1EjENS0_6memory12LoadWithCastILi0EEENSA_13StoreWithCastILi1EEEEEviT_T0_T2_T3_T4_T5_,@function
        .size           _ZN2at6native27unrolled_elementwise_kernelINS0_11FillFunctorIfEESt5arrayIPcLm1EELi4E23TrivialOffsetCalculatorILi0EjES7_ILi1EjENS0_6memory12LoadWithCastILi0EEENSA_13StoreWithCastILi1EEEEEviT_T0_T2_T3_T4_T5_,(.L_x_7366 - _ZN2at6native27unrolled_elementwise_kernelINS0_11FillFunctorIfEESt5arrayIPcLm1EELi4E23TrivialOffsetCalculatorILi0EjES7_ILi1EjENS0_6memory12LoadWithCastILi0EEENSA_13StoreWithCastILi1EEEEEviT_T0_T2_T3_T4_T5_)
        .other          _ZN2at6native27unrolled_elementwise_kernelINS0_11FillFunctorIfEESt5arrayIPcLm1EELi4E23TrivialOffsetCalculatorILi0EjES7_ILi1EjENS0_6memory12LoadWithCastILi0EEENSA_13StoreWithCastILi1EEEEEviT_T0_T2_T3_T4_T5_,@"STO_CUDA_ENTRY STV_DEFAULT"
_ZN2at6native27unrolled_elementwise_kernelINS0_11FillFunctorIfEESt5arrayIPcLm1EELi4E23TrivialOffsetCalculatorILi0EjES7_ILi1EjENS0_6memory12LoadWithCastILi0EEENSA_13StoreWithCastILi1EEEEEviT_T0_T2_T3_T4_T5_:
.text._ZN2at6native27unrolled_elementwise_kernelINS0_11FillFunctorIfEESt5arrayIPcLm1EELi4E23TrivialOffsetCalculatorILi0EjES7_ILi1EjENS0_6memory12LoadWithCastILi0EEENSA_13StoreWithCastILi1EEEEEviT_T0_T2_T3_T4_T5_:
        /* <DEDUP_REMOVED lines=28> */
[----:B------:R-:W0:Y:S02]  /*01c0*/  LDCU UR4, c[0x0][0x384] ;  /* 0x00007080ff0477ac */ /* 0x000e240008000800 */
[----:B0-----:R-:W0:Y:S02]  /*01d0*/  F2I.FTZ.TRUNC.NTZ R5, UR4 ;  /* 0x0000000400057d05 */ /* 0x001e24000821f100 */
[----:B0-----:R4:W-:Y:S01]  /*01e0*/  STG.E.U8 desc[UR36][R2.64], R5 ;  /* 0x0000000502007986 */ /* 0x0019e2000c101124 */
[----:B------:R-:W-:Y:S05]  /*01f0*/  BRA `(.L_x_5352) ;  /* 0x0000000c00647947 */ /* 0x000fea0003800000 */
.L_x_5356:
[----:B------:R-:W0:Y:S02]  /*0200*/  LDCU UR4, c[0x0][0x384] ;  /* 0x00007080ff0477ac */ /* 0x000e240008000800 */
[----:B0-----:R-:W0:Y:S02]  /*0210*/  F2I.S64.TRUNC R4, UR4 ;  /* 0x0000000400047d11 */ /* 0x001e24000820d900 */
[----:B0-----:R3:W-:Y:S01]  /*0220*/  STG.E.U8 desc[UR36][R2.64], R4 ;  /* 0x0000000402007986 */ /* 0x0017e2000c101124 */
[----:B------:R-:W-:Y:S05]  /*0230*/  BRA `(.L_x_5352) ;  /* 0x0000000c00547947 */ /* 0x000fea0003800000 */
.L_x_5355:
[----:B------:R-:W-:-:S09]  /*0240*/  UISETP.NE.AND UP0, UPT, UR4, 0x2, UPT ;  /* 0x000000020400788c */ /* 0x000fd2000bf05270 */
[----:B------:R-:W-:Y:S05]  /*0250*/  BRA.U !UP0, `(.L_x_5358) ;  /* 0x0000000108307547 */ /* 0x000fea000b800000 */
[----:B------:R-:W-:-:S09]  /*0260*/  UISETP.NE.AND UP0, UPT, UR4, 0x3, UPT ;  /* 0x000000030400788c */ /* 0x000fd2000bf05270 */
[----:B------:R-:W-:Y:S05]  /*0270*/  BRA.U !UP0, `(.L_x_5359) ;  /* 0x0000000108187547 */ /* 0x000fea000b800000 */
[----:B------:R-:W-:-:S09]  /*0280*/  UISETP.NE.AND UP0, UPT, UR4, 0x4, UPT ;  /* 0x000000040400788c */ /* 0x000fd2000bf05270 */
[----:B------:R-:W-:Y:S05]  /*0290*/  BRA.U UP0, `(.L_x_5357) ;  /* 0x0000000900a07547 */ /* 0x000fea000b800000 */
[----:B------:R-:W0:Y:S02]  /*02a0*/  LDCU UR4, c[0x0][0x384] ;  /* 0x00007080ff0477ac */ /* 0x000e240008000800 */
[----:B0-----:R-:W0:Y:S02]  /*02b0*/  F2I.S64.TRUNC R4, UR4 ;  /* 0x0000000400047d11 */ /* 0x001e24000820d900 */
[----:B0-----:R0:W-:Y:S01]  /*02c0*/  STG.E.64 desc[UR36][R2.64], R4 ;  /* 0x0000000402007986 */ /* 0x0011e2000c101b24 */
[----:B------:R-:W-:Y:S05]  /*02d0*/  BRA `(.L_x_5352) ;  /* 0x0000000c002c7947 */ /* 0x000fea0003800000 */
.L_x_5359:
[----:B------:R-:W0:Y:S02]  /*02e0*/  LDCU UR4, c[0x0][0x384] ;  /* 0x00007080ff0477ac */ /* 0x000e240008000800 */
[----:B0-----:R-:W0:Y:S02]  /*02f0*/  F2I.FTZ.TRUNC.NTZ R5, UR4 ;  /* 0x0000000400057d05 */ /* 0x001e24000821f100 */
[----:B0-----:R1:W-:Y:S01]  /*0300*/  STG.E desc[UR36][R2.64], R5 ;  /* 0x0000000502007986 */ /* 0x0013e2000c101924 */
[----:B------:R-:W-:Y:S05]  /*0310*/  BRA `(.L_x_5352) ;  /* 0x0000000c001c7947 */ /* 0x000fea0003800000 */
.L_x_5358:
[----:B------:R-:W0:Y:S02]  /*0320*/  LDCU UR4, c[0x0][0x384] ;  /* 0x00007080ff0477ac */ /* 0x000e240008000800 */
[----:B0-----:R-:W0:Y:S02]  /*0330*/  F2I.FTZ.TRUNC.NTZ R5, UR4 ;  /* 0x0000000400057d05 */ /* 0x001e24000821f100 */
[----:B0-----:R2:W-:Y:S01]  /*0340*/  STG.E.U16 desc[UR36][R2.64], R5 ;  /* 0x0000000502007986 */ /* 0x0015e2000c101524 */
[----:B------:R-:W-:Y:S05]  /*0350*/  BRA `(.L_x_5352) ;  /* 0x0000000c000c7947 */ /* 0x000fea0003800000 */
.L_x_5354:
[----:B------:R-:W-:-:S09]  /*0360*/  UISETP.GT.AND UP0, UPT, UR4, 0x6, UPT ;  /* 0x000000060400788c */ /* 0x000fd2000bf04270 */
[----:B------:R-:W-:Y:S05]  /*0370*/  BRA.U UP0, `(.L_x_5360) ;  /* 0x00000001002c7547 */ /* 0x000fea000b800000 */
[----:B------:R-:W-:-:S09]  /*0380*/  UISETP.NE.AND UP0, UPT, UR4, 0x5, UPT ;  /* 0x000000050400788c */ /* 0x000fd2000bf05270 */
[----:B------:R-:W-:Y:S05]  /*0390*/  BRA.U !UP0, `(.L_x_5361) ;  /* 0x0000000108147547 */ /* 0x000fea000b800000 */
[----:B------:R-:W-:-:S09]  /*03a0*/  UISETP.NE.AND UP0, UPT, UR4, 0x6, UPT ;  /* 0x000000060400788c */ /* 0x000fd2000bf05270 */
[----:B------:R-:W-:Y:S05]  /*03b0*/  BRA.U UP0, `(.L_x_5357) ;  /* 0x0000000900587547 */ /* 0x000fea000b800000 */
[----:B------:R-:W0:Y:S02]  /*03c0*/  LDC R5, c[0x0][0x384] ;  /* 0x0000e100ff057b82 */ /* 0x000e240000000800 */
[----:B0-----:R0:W-:Y:S01]  /*03d0*/  STG.E desc[UR36][R2.64], R5 ;  /* 0x0000000502007986 */ /* 0x0011e2000c101924 */
[----:B------:R-:W-:Y:S05]  /*03e0*/  BRA `(.L_x_5352) ;  /* 0x0000000800e87947 */ /* 0x000fea0003800000 */
.L_x_5361:
[----:B------:R-:W0:Y:S02]  /*03f0*/  LDCU UR4, c[0x0][0x384] ;  /* 0x00007080ff0477ac */ /* 0x000e240008000800 */
[----:B0-----:R-:W-:-:S05]  /*0400*/  F2FP.F16.F32.PACK_AB R0, RZ, UR4 ;  /* 0x00000004ff007c3e */ /* 0x001fca00080000ff */
[----:B------:R0:W-:Y:S01]  /*0410*/  STG.E.U16 desc[UR36][R2.64], R0 ;  /* 0x0000000002007986 */ /* 0x0001e2000c101524 */
[----:B------:R-:W-:Y:S05]  /*0420*/  BRA `(.L_x_5352) ;  /* 0x0000000800d87947 */ /* 0x000fea0003800000 */
.L_x_5360:
[----:B------:R-:W-:-:S09]  /*0430*/  UISETP.NE.AND UP0, UPT, UR4, 0x7, UPT ;  /* 0x000000070400788c */ /* 0x000fd2000bf05270 */
[----:B------:R-:W-:Y:S05]  /*0440*/  BRA.U !UP0, `(.L_x_5362) ;  /* 0x0000000108347547 */ /* 0x000fea000b800000 */
[----:B------:R-:W-:-:S09]  /*0450*/  UISETP.NE.AND UP0, UPT, UR4, 0x8, UPT ;  /* 0x000000080400788c */ /* 0x000fd2000bf05270 */
[----:B------:R-:W-:Y:S05]  /*0460*/  BRA.U !UP0, `(.L_x_5363) ;  /* 0x0000000108187547 */ /* 0x000fea000b800000 */
[----:B------:R-:W-:-:S09]  /*0470*/  UISETP.NE.AND UP0, UPT, UR4, 0x9, UPT ;  /* 0x000000090400788c */ /* 0x000fd2000bf05270 */
[----:B------:R-:W-:Y:S05]  /*0480*/  BRA.U UP0, `(.L_x_5357) ;  /* 0x0000000900247547 */ /* 0x000fea000b800000 */
[----:B------:R-:W0:Y:S01]  /*0490*/  LDC R4, c[0x0][0x384] ;  /* 0x0000e100ff047b82 */ /* 0x000e220000000800 */
[----:B------:R-:W-:-:S05]  /*04a0*/  IMAD.MOV.U32 R5, RZ, RZ, RZ ;  /* 0x000000ffff057224 */ /* 0x000fca00078e00ff */
[----:B0-----:R0:W-:Y:S01]  /*04b0*/  STG.E.64 desc[UR36][R2.64], R4 ;  /* 0x0000000402007986 */ /* 0x0011e2000c101b24 */
[----:B------:R-:W-:Y:S05]  /*04c0*/  BRA `(.L_x_5352) ;  /* 0x0000000800b07947 */ /* 0x000fea0003800000 */
.L_x_5363:
[----:B------:R-:W0:Y:S02]  /*04d0*/  LDCU UR4, c[0x0][0x384] ;  /* 0x00007080ff0477ac */ /* 0x000e240008000800 */
[----:B0-----:R-:W-:-:S04]  /*04e0*/  F2FP.F16.F32.PACK_AB R5, RZ, UR4 ;  /* 0x00000004ff057c3e */ /* 0x001fc800080000ff */
[----:B------:R-:W-:-:S05]  /*04f0*/  PRMT R5, R5, 0x5410, RZ ;  /* 0x0000541005057816 */ /* 0x000fca00000000ff */
[----:B------:R0:W-:Y:S01]  /*0500*/  STG.E desc[UR36][R2.64], R5 ;  /* 0x0000000502007986 */ /* 0x0001e2000c101924 */
[----:B------:R-:W-:Y:S05]  /*0510*/  BRA `(.L_x_5352) ;  /* 0x00000008009c7947 */ /* 0x000fea0003800000 */
.L_x_5362:
[----:B------:R-:W0:Y:S02]  /*0520*/  LDC R4, c[0x0][0x384] ;  /* 0x0000e100ff047b82 */ /* 0x000e240000000800 */
[----:B0-----:R-:W-:-:S06]  /*0530*/  FMUL.FTZ R4, R4, 1 ;  /* 0x3f80000004047820 */ /* 0x001fcc0000410000 */
[----:B------:R-:W0:Y:S02]  /*0540*/  F2F.F64.F32 R4, R4 ;  /* 0x0000000400047310 */ /* 0x000e240000201800 */
[----:B0-----:R5:W-:Y:S01]  /*0550*/  STG.E.64 desc[UR36][R2.64], R4 ;  /* 0x0000000402007986 */ /* 0x001be2000c101b24 */
[----:B------:R-:W-:Y:S05]  /*0560*/  BRA `(.L_x_5352) ;  /* 0x0000000800887947 */ /* 0x000fea0003800000 */
.L_x_5353:
        /* <DEDUP_REMOVED lines=9> */
[----:B0-----:R-:W-:-:S04]  /*0600*/  FSETP.NEU.FTZ.AND P0, PT, RZ, UR4, PT ;  /* 0x00000004ff007c0b */ /* 0x001fc8000bf1d000 */
[----:B------:R-:W-:-:S05]  /*0610*/  SEL R5, RZ, 0x1, !P0 ;  /* 0x00000001ff057807 */ /* 0x000fca0004000000 */
[----:B------:R0:W-:Y:S01]  /*0620*/  STG.E.U8 desc[UR36][R2.64], R5 ;  /* 0x0000000502007986 */ /* 0x0001e2000c101124 */
[----:B------:R-:W-:Y:S05]  /*0630*/  BRA `(.L_x_5352) ;  /* 0x0000000800547947 */ /* 0x000fea0003800000 */
.L_x_5366:
[----:B------:R-:W0:Y:S01]  /*0640*/  LDC R0, c[0x0][0x384] ;  /* 0x0000e100ff007b82 */ /* 0x000e220000000800 */
[----:B------:R-:W-:Y:S01]  /*0650*/  CS2R R6, SRZ ;  /* 0x0000000000067805 */ /* 0x000fe2000001ff00 */
[----:B0-----:R-:W-:-:S04]  /*0660*/  FMUL.FTZ R0, R0, 1 ;  /* 0x3f80000000007820 */ /* 0x001fc80000410000 */
[----:B------:R-:W0:Y:S02]  /*0670*/  F2F.F64.F32 R4, R0 ;  /* 0x0000000000047310 */ /* 0x000e240000201800 */
[----:B0-----:R0:W-:Y:S01]  /*0680*/  STG.E.128 desc[UR36][R2.64], R4 ;  /* 0x0000000402007986 */ /* 0x0011e2000c101d24 */
[----:B------:R-:W-:Y:S05]  /*0690*/  BRA `(.L_x_5352) ;  /* 0x00000008003c7947 */ /* 0x000fea0003800000 */
.L_x_5365:
[----:B------:R-:W-:-:S09]  /*06a0*/  UISETP.NE.AND UP0, UPT, UR4, 0xf, UPT ;  /* 0x0000000f0400788c */ /* 0x000fd2000bf05270 */
[----:B------:R-:W-:Y:S05]  /*06b0*/  BRA.U !UP0, `(.L_x_5367) ;  /* 0x0000000108907547 */ /* 0x000fea000b800000 */
[----:B------:R-:W-:-:S09]  /*06c0*/  UISETP.NE.AND UP0, UPT, UR4, 0x17, UPT ;  /* 0x000000170400788c */ /* 0x000fd2000bf05270 */
[----:B------:R-:W-:Y:S05]  /*06d0*/  BRA.U !UP0, `(.L_x_5368) ;  /* 0x0000000108447547 */ /* 0x000fea000b800000 */
[----:B------:R-:W-:-:S09]  /*06e0*/  UISETP.NE.AND UP0, UPT, UR4, 0x18, UPT ;  /* 0x000000180400788c */ /* 0x000fd2000bf05270 */
[----:B------:R-:W-:Y:S05]  /*06f0*/  BRA.U UP0, `(.L_x_5357) ;  /* 0x0000000500887547 */ /* 0x000fea000b800000 */
[----:B------:R-:W0:Y:S01]  /*0700*/  LDC R6, c[0x0][0x384] ;  /* 0x0000e100ff067b82 */ /* 0x000e220000000800 */
        /* <DEDUP_REMOVED lines=11> */
.L_x_5369:
[----:B------:R-:W-:-:S05]  /*07c0*/  LOP3.LUT R7, R4, 0x80, R7, 0xf8, !PT ;  /* 0x0000008004077812 */ /* 0x000fca00078ef807 */
[----:B------:R0:W-:Y:S01]  /*07d0*/  STG.E.U8 desc[UR36][R2.64], R7 ;  /* 0x0000000702007986 */ /* 0x0001e2000c101124 */
[----:B------:R-:W-:Y:S05]  /*07e0*/  BRA `(.L_x_5352) ;  /* 0x0000000400e87947 */ /* 0x000fea0003800000 */
.L_x_5368:
[----:B------:R-:W0:Y:S02]  /*07f0*/  LDC R5, c[0x0][0x384] ;  /* 0x0000e100ff057b82 */ /* 0x000e240000000800 */
        /* <DEDUP_REMOVED lines=13> */
.L_x_5370:
[----:B------:R-:W-:-:S05]  /*08d0*/  LOP3.LUT R5, R0, 0x80, R7, 0xf8, !PT ;  /* 0x0000008000057812 */ /* 0x000fca00078ef807 */
[----:B------:R0:W-:Y:S01]  /*08e0*/  STG.E.U8 desc[UR36][R2.64], R5 ;  /* 0x0000000502007986 */ /* 0x0001e2000c101124 */
[----:B------:R-:W-:Y:S05]  /*08f0*/  BRA `(.L_x_5352) ;  /* 0x0000000400a47947 */ /* 0x000fea0003800000 */
.L_x_5367:
[----:B------:R-:W0:Y:S02]  /*0900*/  LDCU UR4, c[0x0][0x384] ;  /* 0x00007080ff0477ac */ /* 0x000e240008000800 */
[----:B0-----:R-:W-:-:S05]  /*0910*/  F2FP.BF16.F32.PACK_AB R0, RZ, UR4 ;  /* 0x00000004ff007c3e */ /* 0x001fca00080010ff */
[----:B------:R0:W-:Y:S01]  /*0920*/  STG.E.U16 desc[UR36][R2.64], R0 ;  /* 0x0000000002007986 */ /* 0x0001e2000c101524 */
[----:B------:R-:W-:Y:S05]  /*0930*/  BRA `(.L_x_5352) ;  /* 0x0000000400947947 */ /* 0x000fea0003800000 */
.L_x_5364:
        /* <DEDUP_REMOVED lines=8> */
[----:B------:R-:W0:Y:S02]  /*09c0*/  LDCU UR4, c[0x0][0x384] ;  /* 0x00007080ff0477ac */ /* 0x000e240008000800 */
[----:B0-----:R-:W0:Y:S02]  /*09d0*/  F2I.FTZ.U32.TRUNC.NTZ R5, UR4 ;  /* 0x0000000400057d05 */ /* 0x001e24000821f000 */
[----:B0-----:R0:W-:Y:S01]  /*09e0*/  STG.E.U16 desc[UR36][R2.64], R5 ;  /* 0x0000000502007986 */ /* 0x0011e2000c101524 */
[----:B------:R-:W-:Y:S05]  /*09f0*/  BRA `(.L_x_5352) ;  /* 0x0000000400647947 */ /* 0x000fea0003800000 */
.L_x_5373:
[----:B------:R-:W0:Y:S01]  /*0a00*/  LDC R5, c[0x0][0x384] ;  /* 0x0000e100ff057b82 */ /* 0x000e220000000800 */
        /* <DEDUP_REMOVED lines=11> */
.L_x_5375:
[----:B------:R-:W-:-:S04]  /*0ac0*/  SHF.R.U32.HI R0, RZ, 0x14, R5 ;  /* 0x00000014ff007819 */ /* 0x000fc80000011605 */
[----:B------:R-:W-:-:S04]  /*0ad0*/  LOP3.LUT R0, R0, 0x1, RZ, 0xc0, !PT ;  /* 0x0000000100007812 */ /* 0x000fc800078ec0ff */
[----:B------:R-:W-:-:S04]  /*0ae0*/  IADD3 R0, PT, PT, R0, 0x487ffff, R5 ;  /* 0x0487ffff00007810 */ /* 0x000fc80007ffe005 */
[----:B------:R-:W-:-:S04]  /*0af0*/  SHF.R.U32.HI R0, RZ, 0x14, R0 ;  /* 0x00000014ff007819 */ /* 0x000fc80000011600 */
[----:B------:R-:W-:-:S07]  /*0b00*/  LOP3.LUT R4, R0, 0xff, RZ, 0xc0, !PT ;  /* 0x000000ff00047812 */ /* 0x000fce00078ec0ff */
.L_x_5376:
[----:B------:R-:W-:-:S04]  /*0b10*/  SHF.R.U32.HI R5, RZ, 0x18, R5 ;  /* 0x00000018ff057819 */ /* 0x000fc80000011605 */
[----:B------:R-:W-:-:S04]  /*0b20*/  LOP3.LUT R4, R4, 0x80, R5, 0xf8, !PT ;  /* 0x0000008004047812 */ /* 0x000fc800078ef805 */
[----:B------:R-:W-:-:S07]  /*0b30*/  PRMT R0, R4, 0x7610, R0 ;  /* 0x0000761004007816 */ /* 0x000fce0000000000 */
.L_x_5374:
[----:B------:R0:W-:Y:S01]  /*0b40*/  STG.E.U8 desc[UR36][R2.64], R0 ;  /* 0x0000000002007986 */ /* 0x0001e2000c101124 */
[----:B------:R-:W-:Y:S05]  /*0b50*/  BRA `(.L_x_5352) ;  /* 0x00000004000c7947 */ /* 0x000fea0003800000 */
.L_x_5372:
        /* <DEDUP_REMOVED lines=12> */
.L_x_5378:
[----:B------:R-:W-:-:S04]  /*0c20*/  SHF.R.U32.HI R0, RZ, 0x15, R5 ;  /* 0x00000015ff007819 */ /* 0x000fc80000011605 */
[----:B------:R-:W-:-:S04]  /*0c30*/  LOP3.LUT R0, R0, 0x1, RZ, 0xc0, !PT ;  /* 0x0000000100007812 */ /* 0x000fc800078ec0ff */
[----:B------:R-:W-:-:S04]  /*0c40*/  IADD3 R0, PT, PT, R0, 0x88fffff, R5 ;  /* 0x088fffff00007810 */ /* 0x000fc80007ffe005 */
[----:B------:R-:W-:-:S04]  /*0c50*/  SHF.R.U32.HI R0, RZ, 0x15, R0 ;  /* 0x00000015ff007819 */ /* 0x000fc80000011600 */
[----:B------:R-:W-:-:S07]  /*0c60*/  LOP3.LUT R4, R0, 0xff, RZ, 0xc0, !PT ;  /* 0x000000ff00047812 */ /* 0x000fce00078ec0ff */
.L_x_5379:
[----:B------:R-:W-:-:S04]  /*0c70*/  SHF.R.U32.HI R5, RZ, 0x18, R5 ;  /* 0x00000018ff057819 */ /* 0x000fc80000011605 */
[----:B------:R-:W-:-:S04]  /*0c80*/  LOP3.LUT R4, R4, 0x80, R5, 0xf8, !PT ;  /* 0x0000008004047812 */ /* 0x000fc800078ef805 */
[----:B------:R-:W-:-:S07]  /*0c90*/  PRMT R0, R4, 0x7610, R0 ;  /* 0x0000761004007816 */ /* 0x000fce0000000000 */
.L_x_5377:
[----:B------:R0:W-:Y:S01]  /*0ca0*/  STG.E.U8 desc[UR36][R2.64], R0 ;  /* 0x0000000002007986 */ /* 0x0001e2000c101124 */
[----:B------:R-:W-:Y:S05]  /*0cb0*/  BRA `(.L_x_5352) ;  /* 0x0000000000b47947 */ /* 0x000fea0003800000 */
.L_x_5371:
[----:B------:R-:W-:-:S09]  /*0cc0*/  UISETP.NE.AND UP0, UPT, UR4, 0x1c, UPT ;  /* 0x0000001c0400788c */ /* 0x000fd2000bf05270 */
[----:B------:R-:W-:Y:S05]  /*0cd0*/  BRA.U !UP0, `(.L_x_5380) ;  /* 0x0000000108a07547 */ /* 0x000fea000b800000 */
[----:B------:R-:W-:-:S09]  /*0ce0*/  UISETP.NE.AND UP0, UPT, UR4, 0x1d, UPT ;  /* 0x0000001d0400788c */ /* 0x000fd2000bf05270 */
[----:B------:R-:W-:Y:S05]  /*0cf0*/  BRA.U !UP0, `(.L_x_5381) ;  /* 0x0000000108887547 */ /* 0x000fea000b800000 */
[----:B------:R-:W-:-:S09]  /*0d00*/  UISETP.NE.AND UP0, UPT, UR4, 0x2c, UPT ;  /* 0x0000002c0400788c */ /* 0x000fd2000bf05270 */
[----:B------:R-:W-:Y:S05]  /*0d10*/  BRA.U !UP0, `(.L_x_5382) ;  /* 0x0000000108447547 */ /* 0x000fea000b800000 */
.L_x_5357:
        /* <DEDUP_REMOVED lines=16> */
.L_x_5383:
[----:B------:R-:W-:Y:S05]  /*0e20*/  BRA `(.L_x_5352) ;  /* 0x0000000000587947 */ /* 0x000fea0003800000 */
.L_x_5382:
[----:B------:R-:W0:Y:S01]  /*0e30*/  LDCU UR7, c[0x0][0x384] ;  /* 0x00007080ff0777ac */ /* 0x000e220008000800 */
[----:B------:R-:W-:Y:S01]  /*0e40*/  IMAD.MOV.U32 R0, RZ, RZ, 0xff ;  /* 0x000000ffff007424 */ /* 0x000fe200078e00ff */
[----:B0-----:R-:W-:-:S04]  /*0e50*/  USHF.R.U32.HI UR5, URZ, 0x17, UR7 ;  /* 0x00000017ff057899 */ /* 0x001fc80008011607 */
[----:B------:R-:W-:-:S04]  /*0e60*/  ULOP3.LUT UR6, UR5, 0xff, URZ, 0xc0, !UPT ;  /* 0x000000ff05067892 */ /* 0x000fc8000f8ec0ff */
[----:B------:R-:W-:-:S09]  /*0e70*/  UISETP.NE.AND UP0, UPT, UR6, 0xff, UPT ;  /* 0x000000ff0600788c */ /* 0x000fd2000bf05270 */
[----:B------:R-:W-:Y:S05]  /*0e80*/  BRA.U !UP0, `(.L_x_5384) ;  /* 0x00000001081c7547 */ /* 0x000fea000b800000 */
[----:B------:R-:W-:Y:S02]  /*0e90*/  USHF.R.U32.HI UR4, URZ, 0x16, UR7 ;  /* 0x00000016ff047899 */ /* 0x000fe40008011607 */
[----:B------:R-:W-:Y:S02]  /*0ea0*/  ULOP3.LUT UP0, URZ, UR6, 0x3fffff, UR7, 0xf8, !UPT ;  /* 0x003fffff06ff7892 */ /* 0x000fe4000f80f807 */
[----:B------:R-:W-:-:S04]  /*0eb0*/  ULOP3.LUT UR4, UR4, 0x1, URZ, 0xc0, !UPT ;  /* 0x0000000104047892 */ /* 0x000fc8000f8ec0ff */
[----:B------:R-:W-:Y:S02]  /*0ec0*/  UISETP.EQ.U32.AND UP0, UPT, UR4, 0x1, UP0 ;  /* 0x000000010400788c */ /* 0x000fe40008702070 */
[----:B------:R-:W-:-:S09]  /*0ed0*/  UIADD3 UR4, UPT, UPT, UR5, 0x1, URZ ;  /* 0x0000000105047890 */ /* 0x000fd2000fffe0ff */
[----:B------:R-:W-:-:S06]  /*0ee0*/  @!UP0 UIADD3 UR4, UPT, UPT, UR5, URZ, URZ ;  /* 0x000000ff05048290 */ /* 0x000fcc000fffe0ff */
[----:B------:R-:W-:-:S07]  /*0ef0*/  IMAD.U32 R0, RZ, RZ, UR4 ;  /* 0x00000004ff007e24 */ /* 0x000fce000f8e00ff */
.L_x_5384:
[----:B------:R0:W-:Y:S01]  /*0f00*/  STG.E.U8 desc[UR36][R2.64], R0 ;  /* 0x0000000002007986 */ /* 0x0001e2000c101124 */
[----:B------:R-:W-:Y:S05]  /*0f10*/  BRA `(.L_x_5352) ;  /* 0x00000000001c7947 */ /* 0x000fea0003800000 */
.L_x_5381:
[----:B------:R-:W0:Y:S02]  /*0f20*/  LDCU UR4, c[0x0][0x384] ;  /* 0x00007080ff0477ac */ /* 0x000e240008000800 */
[----:B0-----:R-:W0:Y:S02]  /*0f30*/  F2I.U64.TRUNC R4, UR4 ;  /* 0x0000000400047d11 */ /* 0x001e24000820d800 */
[----:B0-----:R0:W-:Y:S01]  /*0f40*/  STG.E.64 desc[UR36][R2.64], R4 ;  /* 0x0000000402007986 */ /* 0x0011e2000c101b24 */
[----:B------:R-:W-:Y:S05]  /*0f50*/  BRA `(.L_x_5352) ;  /* 0x00000000000c7947 */ /* 0x000fea0003800000 */
.L_x_5380:
[----:B------:R-:W0:Y:S02]  /*0f60*/  LDCU UR4, c[0x0][0x384] ;  /* 0x00007080ff0477ac */ /* 0x000e240008000800 */
[----:B0-----:R-:W0:Y:S02]  /*0f70*/  F2I.FTZ.U32.TRUNC.NTZ R5, UR4 ;  /* 0x0000000400057d05 */ /* 0x001e24000821f000 */
[----:B0-----:R0:W-:Y:S02]  /*0f80*/  STG.E desc[UR36][R2.64], R5 ;  /* 0x0000000502007986 */ /* 0x0011e4000c101924 */
.L_x_5352:
[----:B------:R-:W-:Y:S05]  /*0f90*/  BSYNC.RECONVERGENT B6 ;  /* 0x0000000000067941 */ /* 0x000fea0003800200 */
.L_x_5351:
        /* <DEDUP_REMOVED lines=24> */
.L_x_5390:
[----:B------:R-:W0:Y:S02]  /*1120*/  LDCU UR4, c[0x0][0x384] ;  /* 0x00007080ff0477ac */ /* 0x000e240008000800 */
[----:B0-----:R-:W0:Y:S02]  /*1130*/  F2I.S64.TRUNC R4, UR4 ;  /* 0x0000000400047d11 */ /* 0x001e24000820d900 */
[----:B0-----:R0:W-:Y:S01]  /*1140*/  STG.E.U8 desc[UR36][R2.64], R4 ;  /* 0x0000000402007986 */ /* 0x0011e2000c101124 */
[----:B------:R-:W-:Y:S05]  /*1150*/  BRA `(.L_x_5392) ;  /* 0x0000000c00507947 */ /* 0x000fea0003800000 */
.L_x_5389:
        /* <DEDUP_REMOVED lines=10> */
.L_x_5394:
[----:B------:R-:W0:Y:S02]  /*1200*/  LDCU UR4, c[0x0][0x384] ;  /* 0x00007080ff0477ac */ /* 0x000e240008000800 */
[----:B0-----:R-:W0:Y:S02]  /*1210*/  F2I.FTZ.TRUNC.NTZ R5, UR4 ;  /* 0x0000000400057d05 */ /* 0x001e24000821f100 */
[----:B0-----:R0:W-:Y:S01]  /*1220*/  STG.E desc[UR36][R2.64], R5 ;  /* 0x0000000502007986 */ /* 0x0011e2000c101924 */
[----:B------:R-:W-:Y:S05]  /*1230*/  BRA `(.L_x_5392) ;  /* 0x0000000c00187947 */ /* 0x000fea0003800000 */
.L_x_5393:
[----:B------:R-:W0:Y:S02]  /*1240*/  LDCU UR4, c[0x0][0x384] ;  /* 0x00007080ff0477ac */ /* 0x000e240008000800 */
[----:B0-----:R-:W0:Y:S02]  /*1250*/  F2I.FTZ.TRUNC.NTZ R5, UR4 ;  /* 0x0000000400057d05 */ /* 0x001e24000821f100 */
[----:B0-----:R0:W-:Y:S01]  /*1260*/  STG.E.U16 desc[UR36][R2.64], R5 ;  /* 0x0000000502007986 */ /* 0x0011e2000c101524 */
[----:B------:R-:W-:Y:S05]  /*1270*/  BRA `(.L_x_5392) ;  /* 0x0000000c00087947 */ /* 0x000fea0003800000 */
.L_x_5388:
        /* <DEDUP_REMOVED lines=9> */
.L_x_5396:
[----:B------:R-:W0:Y:S02]  /*1310*/  LDCU UR4, c[0x0][0x384] ;  /* 0x00007080ff0477ac */ /* 0x000e240008000800 */
[----:B0-----:R-:W-:-:S05]  /*1320*/  F2FP.F16.F32.PACK_AB R0, RZ, UR4 ;  /* 0x00000004ff007c3e */ /* 0x001fca00080000ff */
[----:B------:R0:W-:Y:S01]  /*1330*/  STG.E.U16 desc[UR36][R2.64], R0 ;  /* 0x0000000002007986 */ /* 0x0001e2000c101524 */
[----:B------:R-:W-:Y:S05]  /*1340*/  BRA `(.L_x_5392) ;  /* 0x0000000800d47947 */ /* 0x000fea0003800000 */
.L_x_5395:
        /* <DEDUP_REMOVED lines=10> */
.L_x_5398:
[----:B------:R-:W0:Y:S02]  /*13f0*/  LDCU UR4, c[0x0][0x384] ;  /* 0x00007080ff0477ac */ /* 0x000e240008000800 */
[----:B0-----:R-:W-:-:S04]  /*1400*/  F2FP.F16.F32.PACK_AB R0, RZ, UR4 ;  /* 0x00000004ff007c3e */ /* 0x001fc800080000ff */
[----:B------:R-:W-:-:S05]  /*1410*/  PRMT R0, R0, 0x5410, RZ ;  /* 0x0000541000007816 */ /* 0x000fca00000000ff */
[----:B------:R0:W-:Y:S01]  /*1420*/  STG.E desc[UR36][R2.64], R0 ;  /* 0x0000000002007986 */ /* 0x0001e2000c101924 */
[----:B------:R-:W-:Y:S05]  /*1430*/  BRA `(.L_x_5392) ;  /* 0x0000000800987947 */ /* 0x000fea0003800000 */
.L_x_5397:
[----:B------:R-:W0:Y:S02]  /*1440*/  LDC R0, c[0x0][0x384] ;  /* 0x0000e100ff007b82 */ /* 0x000e240000000800 */
[----:B0-----:R-:W-:-:S04]  /*1450*/  FMUL.FTZ R0, R0, 1 ;  /* 0x3f80000000007820 */ /* 0x001fc80000410000 */
[----:B------:R-:W0:Y:S02]  /*1460*/  F2F.F64.F32 R4, R0 ;  /* 0x0000000000047310 */ /* 0x000e240000201800 */
[----:B0-----:R0:W-:Y:S01]  /*1470*/  STG.E.64 desc[UR36][R2.64], R4 ;  /* 0x0000000402007986 */ /* 0x0011e2000c101b24 */
[----:B------:R-:W-:Y:S05]  /*1480*/  BRA `(.L_x_5392) ;  /* 0x0000000800847947 */ /* 0x000fea0003800000 */
.L_x_5387:
        /* <DEDUP_REMOVED lines=14> */
.L_x_5402:
[----:B------:R-:W0:Y:S01]  /*1570*/  LDC R4, c[0x0][0x384] ;  /* 0x0000e100ff047b82 */ /* 0x000e220000000800 */
        /* <DEDUP_REMOVED lines=16> */
.L_x_5404:
[----:B------:R-:W-:-:S04]  /*1680*/  SHF.R.U32.HI R5, RZ, 0x18, R4 ;  /* 0x00000018ff057819 */ /* 0x000fc80000011604 */
[----:B------:R-:W-:-:S07]  /*1690*/  LOP3.LUT R0, R0, 0x80, R5, 0xf8, !PT ;  /* 0x0000008000007812 */ /* 0x000fce00078ef805 */
.L_x_5403:
[----:B------:R4:W-:Y:S01]  /*16a0*/  STG.E.U8 desc[UR36][R2.64], R0 ;  /* 0x0000000002007986 */ /* 0x0009e2000c101124 */
[----:B------:R-:W-:Y:S05]  /*16b0*/  BRA `(.L_x_5392) ;  /* 0x0000000400f87947 */ /* 0x000fea0003800000 */
.L_x_5401:
        /* <DEDUP_REMOVED lines=17> */
.L_x_5406:
[----:B------:R-:W-:-:S04]  /*17d0*/  SHF.R.U32.HI R5, RZ, 0x18, R4 ;  /* 0x00000018ff057819 */ /* 0x000fc80000011604 */
[----:B------:R-:W-:-:S07]  /*17e0*/  LOP3.LUT R0, R0, 0x80, R5, 0xf8, !PT ;  /* 0x0000008000007812 */ /* 0x000fce00078ef805 */
.L_x_5405:
[----:B------:R3:W-:Y:S01]  /*17f0*/  STG.E.U8 desc[UR36][R2.64], R0 ;  /* 0x0000000002007986 */ /* 0x0007e2000c101124 */
[----:B------:R-:W-:Y:S05]  /*1800*/  BRA `(.L_x_5392) ;  /* 0x0000000400a47947 */ /* 0x000fea0003800000 */
.L_x_5400:
        /* <DEDUP_REMOVED lines=19> */
.L_x_5409:
[----:B------:R2:W-:Y:S01]  /*1940*/  STG.E.U8 desc[UR36][R2.64], R0 ;  /* 0x0000000002007986 */ /* 0x0005e2000c101124 */
[----:B------:R-:W-:Y:S05]  /*1950*/  BRA `(.L_x_5392) ;  /* 0x0000000400507947 */ /* 0x000fea0003800000 */
.L_x_5408:
[----:B------:R-:W0:Y:S02]  /*1960*/  LDCU UR4, c[0x0][0x384] ;  /* 0x00007080ff0477ac */ /* 0x000e240008000800 */
[----:B0-----:R-:W0:Y:S02]  /*1970*/  F2I.U64.TRUNC R4, UR4 ;  /* 0x0000000400047d11 */ /* 0x001e24000820d800 */
[----:B0-----:R1:W-:Y:S01]  /*1980*/  STG.E.64 desc[UR36][R2.64], R4 ;  /* 0x0000000402007986 */ /* 0x0013e2000c101b24 */
[----:B------:R-:W-:Y:S05]  /*1990*/  BRA `(.L_x_5392) ;  /* 0x0000000400407947 */ /* 0x000fea0003800000 */
.L_x_5407:
[----:B------:R-:W0:Y:S02]  /*19a0*/  LDCU UR4, c[0x0][0x384] ;  /* 0x00007080ff0477ac */ /* 0x000e240008000800 */
[----:B0-----:R-:W0:Y:S02]  /*19b0*/  F2I.FTZ.U32.TRUNC.NTZ R5, UR4 ;  /* 0x0000000400057d05 */ /* 0x001e24000821f000 */
[----:B0-----:R0:W-:Y:S01]  /*19c0*/  STG.E desc[UR36][R2.64], R5 ;  /* 0x0000000502007986 */ /* 0x0011e2000c101924 */
[----:B------:R-:W-:Y:S05]  /*19d0*/  BRA `(.L_x_5392) ;  /* 0x0000000400307947 */ /* 0x000fea0003800000 */
.L_x_5399:
        /* <DEDUP_REMOVED lines=11> */
.L_x_5411:
[----:B------:R-:W0:Y:S01]  /*1a90*/  LDC R0, c[0x0][0x384] ;  /* 0x0000e100ff007b82 */ /* 0x000e220000000800 */
[----:B------:R-:W-:Y:S01]  /*1aa0*/  CS2R R6, SRZ ;  /* 0x0000000000067805 */ /* 0x000fe2000001ff00 */
[----:B0-----:R-:W-:-:S04]  /*1ab0*/  FMUL.FTZ R0, R0, 1 ;  /* 0x3f80000000007820 */ /* 0x001fc80000410000 */
[----:B------:R-:W0:Y:S02]  /*1ac0*/  F2F.F64.F32 R4, R0 ;  /* 0x0000000000047310 */ /* 0x000e240000201800 */
[----:B0-----:R0:W-:Y:S01]  /*1ad0*/  STG.E.128 desc[UR36][R2.64], R4 ;  /* 0x0000000402007986 */ /* 0x0011e2000c101d24 */
[----:B------:R-:W-:Y:S05]  /*1ae0*/  BRA `(.L_x_5392) ;  /* 0x0000000000ec7947 */ /* 0x000fea0003800000 */
.L_x_5410:
[----:B------:R-:W-:-:S09]  /*1af0*/  UISETP.NE.AND UP0, UPT, UR4, 0xf, UPT ;  /* 0x0000000f0400788c */ /* 0x000fd2000bf05270 */
[----:B------:R-:W-:Y:S05]  /*1b00*/  BRA.U !UP0, `(.L_x_5412) ;  /* 0x0000000108d87547 */ /* 0x000fea000b800000 */
[----:B------:R-:W-:-:S09]  /*1b10*/  UISETP.NE.AND UP0, UPT, UR4, 0x17, UPT ;  /* 0x000000170400788c */ /* 0x000fd2000bf05270 */
[----:B------:R-:W-:Y:S05]  /*1b20*/  BRA.U !UP0, `(.L_x_5413) ;  /* 0x0000000108887547 */ /* 0x000fea000b800000 */
[----:B------:R-:W-:-:S09]  /*1b30*/  UISETP.NE.AND UP0, UPT, UR4, 0x18, UPT ;  /* 0x000000180400788c */ /* 0x000fd2000bf05270 */
[----:B------:R-:W-:Y:S05]  /*1b40*/  BRA.U !UP0, `(.L_x_5414) ;  /* 0x0000000108447547 */ /* 0x000fea000b800000 */
.L_x_5391:
        /* <DEDUP_REMOVED lines=16> */
.L_x_5415:
[----:B------:R-:W-:Y:S05]  /*1c50*/  BRA `(.L_x_5392) ;  /* 0x0000000000907947 */ /* 0x000fea0003800000 */
.L_x_5414:
[----:B------:R-:W0:Y:S01]  /*1c60*/  LDC R4, c[0x0][0x384] ;  /* 0x0000e100ff047b82 */ /* 0x000e220000000800 */
        /* <DEDUP_REMOVED lines=11> */
.L_x_5416:
[----:B------:R-:W-:-:S05]  /*1d20*/  LOP3.LUT R5, R0, 0x80, R7, 0xf8, !PT ;  /* 0x0000008000057812 */ /* 0x000fca00078ef807 */
[----:B------:R0:W-:Y:S01]  /*1d30*/  STG.E.U8 desc[UR36][R2.64], R5 ;  /* 0x0000000502007986 */ /* 0x0001e2000c101124 */
[----:B------:R-:W-:Y:S05]  /*1d40*/  BRA `(.L_x_5392) ;  /* 0x0000000000547947 */ /* 0x000fea0003800000 */
.L_x_5413:
[----:B------:R-:W0:Y:S02]  /*1d50*/  LDC R4, c[0x0][0x384] ;  /* 0x0000e100ff047b82 */ /* 0x000e240000000800 */
        /* <DEDUP_REMOVED lines=10> */
.L_x_5417:
[----:B------:R-:W-:Y:S01]  /*1e00*/  IMAD.MOV.U32 R0, RZ, RZ, 0x7f ;  /* 0x0000007fff007424 */ /* 0x000fe200078e00ff */
[----:B------:R-:W-:-:S04]  /*1e10*/  ISETP.GT.U32.AND P0, PT, R6, 0x7f800000, PT ;  /* 0x7f8000000600780c */ /* 0x000fc80003f04070 */
[----:B------:R-:W-:-:S09]  /*1e20*/  SEL R0, R0, 0x7c, P0 ;  /* 0x0000007c00007807 */ /* 0x000fd20000000000 */
.L_x_5418:
[----:B------:R-:W-:-:S04]  /*1e30*/  SHF.R.U32.HI R5, RZ, 0x18, R4 ;  /* 0x00000018ff057819 */ /* 0x000fc80000011604 */
[----:B------:R-:W-:-:S05]  /*1e40*/  LOP3.LUT R5, R0, 0x80, R5, 0xf8, !PT ;  /* 0x0000008000057812 */ /* 0x000fca00078ef805 */
[----:B------:R0:W-:Y:S01]  /*1e50*/  STG.E.U8 desc[UR36][R2.64], R5 ;  /* 0x0000000502007986 */ /* 0x0001e2000c101124 */
[----:B------:R-:W-:Y:S05]  /*1e60*/  BRA `(.L_x_5392) ;  /* 0x00000000000c7947 */ /* 0x000fea0003800000 */
.L_x_5412:
[----:B------:R-:W0:Y:S02]  /*1e70*/  LDCU UR4, c[0x0][0x384] ;  /* 0x00007080ff0477ac */ /* 0x000e240008000800 */
[----:B0-----:R-:W-:-:S05]  /*1e80*/  F2FP.BF16.F32.PACK_AB R0, RZ, UR4 ;  /* 0x00000004ff007c3e */ /* 0x001fca00080010ff */
[----:B------:R0:W-:Y:S02]  /*1e90*/  STG.E.U16 desc[UR36][R2.64], R0 ;  /* 0x0000000002007986 */ /* 0x0001e4000c101524 */
.L_x_5392:
        /* <DEDUP_REMOVED lines=24> */
.L_x_5422:
[----:B------:R-:W0:Y:S02]  /*2020*/  LDCU UR4, c[0x0][0x384] ;  /* 0x00007080ff0477ac */ /* 0x000e240008000800 */
[----:B0-----:R-:W0:Y:S02]  /*2030*/  F2I.S64.TRUNC R4, UR4 ;  /* 0x0000000400047d11 */ /* 0x001e24000820d900 */
[----:B0-----:R3:W-:Y:S01]  /*2040*/  STG.E.U8 desc[UR36][R2.64], R4 ;  /* 0x0000000402007986 */ /* 0x0017e2000c101124 */
[----:B------:R-:W-:Y:S05]  /*2050*/  BRA `(.L_x_5424) ;  /* 0x0000000c00507947 */ /* 0x000fea0003800000 */
.L_x_5421:
        /* <DEDUP_REMOVED lines=10> */
.L_x_5426:
[----:B------:R-:W0:Y:S02]  /*2100*/  LDCU UR4, c[0x0][0x384] ;  /* 0x00007080ff0477ac */ /* 0x000e240008000800 */
[----:B0-----:R-:W0:Y:S02]  /*2110*/  F2I.FTZ.TRUNC.NTZ R5, UR4 ;  /* 0x0000000400057d05 */ /* 0x001e24000821f100 */
[----:B0-----:R1:W-:Y:S01]  /*2120*/  STG.E desc[UR36][R2.64], R5 ;  /* 0x0000000502007986 */ /* 0x0013e2000c101924 */
[----:B------:R-:W-:Y:S05]  /*2130*/  BRA `(.L_x_5424) ;  /* 0x0000000c00187947 */ /* 0x000fea0003800000 */
.L_x_5425:
[----:B------:R-:W0:Y:S02]  /*2140*/  LDCU UR4, c[0x0][0x384] ;  /* 0x00007080ff0477ac */ /* 0x000e240008000800 */
[----:B0-----:R-:W0:Y:S02]  /*2150*/  F2I.FTZ.TRUNC.NTZ R5, UR4 ;  /* 0x0000000400057d05 */ /* 0x001e24000821f100 */
[----:B0-----:R2:W-:Y:S01]  /*2160*/  STG.E.U16 desc[UR36][R2.64], R5 ;  /* 0x0000000502007986 */ /* 0x0015e2000c101524 */
[----:B------:R-:W-:Y:S05]  /*2170*/  BRA `(.L_x_5424) ;  /* 0x0000000c00087947 */ /* 0x000fea0003800000 */
.L_x_5420:
        /* <DEDUP_REMOVED lines=9> */
.L_x_5428:
[----:B------:R-:W0:Y:S02]  /*2210*/  LDCU UR4, c[0x0][0x384] ;  /* 0x00007080ff0477ac */ /* 0x000e240008000800 */
[----:B0-----:R-:W-:-:S05]  /*2220*/  F2FP.F16.F32.PACK_AB R0, RZ, UR4 ;  /* 0x00000004ff007c3e */ /* 0x001fca00080000ff */
[----:B------:R0:W-:Y:S01]  /*2230*/  STG.E.U16 desc[UR36][R2.64], R0 ;  /* 0x0000000002007986 */ /* 0x0001e2000c101524 */
[----:B------:R-:W-:Y:S05]  /*2240*/  BRA `(.L_x_5424) ;  /* 0x0000000800d47947 */ /* 0x000fea0003800000 */
.L_x_5427:
        /* <DEDUP_REMOVED lines=10> */
.L_x_5430:
[----:B------:R-:W0:Y:S02]  /*22f0*/  LDCU UR4, c[0x0][0x384] ;  /* 0x00007080ff0477ac */ /* 0x000e240008000800 */
[----:B0-----:R-:W-:-:S04]  /*2300*/  F2FP.F16.F32.PACK_AB R0, RZ, UR4 ;  /* 0x00000004ff007c3e */ /* 0x001fc800080000ff */
[----:B------:R-:W-:-:S05]  /*2310*/  PRMT R0, R0, 0x5410, RZ ;  /* 0x0000541000007816 */ /* 0x000fca00000000ff */
[----:B------:R0:W-:Y:S01]  /*2320*/  STG.E desc[UR36][R2.64], R0 ;  /* 0x0000000002007986 */ /* 0x0001e2000c101924 */
[----:B------:R-:W-:Y:S05]  /*2330*/  BRA `(.L_x_5424) ;  /* 0x0000000800987947 */ /* 0x000fea0003800000 */
.L_x_5429:
[----:B------:R-:W0:Y:S02]  /*2340*/  LDC R0, c[0x0][0x384] ;  /* 0x0000e100ff007b82 */ /* 0x000e240000000800 */
[----:B0-----:R-:W-:-:S04]  /*2350*/  FMUL.FTZ R0, R0, 1 ;  /* 0x3f80000000007820 */ /* 0x001fc80000410000 */
[----:B------:R-:W0:Y:S02]  /*2360*/  F2F.F64.F32 R4, R0 ;  /* 0x0000000000047310 */ /* 0x000e240000201800 */
[----:B0-----:R5:W-:Y:S01]  /*2370*/  STG.E.64 desc[UR36][R2.64], R4 ;  /* 0x0000000402007986 */ /* 0x001be2000c101b24 */
[----:B------:R-:W-:Y:S05]  /*2380*/  BRA `(.L_x_5424) ;  /* 0x0000000800847947 */ /* 0x000fea0003800000 */
.L_x_5419:
        /* <DEDUP_REMOVED lines=14> */
.L_x_5434:
        /* <DEDUP_REMOVED lines=17> */
.L_x_5436:
[----:B------:R-:W-:-:S04]  /*2580*/  SHF.R.U32.HI R5, RZ, 0x18, R4 ;  /* 0x00000018ff057819 */ /* 0x000fc80000011604 */
[----:B------:R-:W-:-:S07]  /*2590*/  LOP3.LUT R0, R0, 0x80, R5, 0xf8, !PT ;  /* 0x0000008000007812 */ /* 0x000fce00078ef805 */
.L_x_5435:
[----:B------:R0:W-:Y:S01]  /*25a0*/  STG.E.U8 desc[UR36][R2.64], R0 ;  /* 0x0000000002007986 */ /* 0x0001e2000c101124 */
[----:B------:R-:W-:Y:S05]  /*25b0*/  BRA `(.L_x_5424) ;  /* 0x0000000400f87947 */ /* 0x000fea0003800000 */
.L_x_5433:
        /* <DEDUP_REMOVED lines=17> */
.L_x_5438:
[----:B------:R-:W-:-:S04]  /*26d0*/  SHF.R.U32.HI R5, RZ, 0x18, R4 ;  /* 0x00000018ff057819 */ /* 0x000fc80000011604 */
[----:B------:R-:W-:-:S07]  /*26e0*/  LOP3.LUT R0, R0, 0x80, R5, 0xf8, !PT ;  /* 0x0000008000007812 */ /* 0x000fce00078ef805 */
.L_x_5437:
[----:B------:R0:W-:Y:S01]  /*26f0*/  STG.E.U8 desc[UR36][R2.64], R0 ;  /* 0x0000000002007986 */ /* 0x0001e2000c101124 */
[----:B------:R-:W-:Y:S05]  /*2700*/  BRA `(.L_x_5424) ;  /* 0x0000000400a47947 */ /* 0x000fea0003800000 */
.L_x_5432:
        /* <DEDUP_REMOVED lines=19> */
.L_x_5441:
[----:B------:R0:W-:Y:S01]  /*2840*/  STG.E.U8 desc[UR36][R2.64], R0 ;  /* 0x0000000002007986 */ /* 0x0001e2000c101124 */
[----:B------:R-:W-:Y:S05]  /*2850*/  BRA `(.L_x_5424) ;  /* 0x0000000400507947 */ /* 0x000fea0003800000 */
.L_x_5440:
[----:B------:R-:W0:Y:S02]  /*2860*/  LDCU UR4, c[0x0][0x384] ;  /* 0x00007080ff0477ac */ /* 0x000e240008000800 */
[----:B0-----:R-:W0:Y:S02]  /*2870*/  F2I.U64.TRUNC R4, UR4 ;  /* 0x0000000400047d11 */ /* 0x001e24000820d800 */
[----:B0-----:R0:W-:Y:S01]  /*2880*/  STG.E.64 desc[UR36][R2.64], R4 ;  /* 0x0000000402007986 */ /* 0x0011e2000c101b24 */
[----:B------:R-:W-:Y:S05]  /*2890*/  BRA `(.L_x_5424) ;  /* 0x0000000400407947 */ /* 0x000fea0003800000 */
.L_x_5439:
[----:B------:R-:W0:Y:S02]  /*28a0*/  LDCU UR4, c[0x0][0x384] ;  /* 0x00007080ff0477ac */ /* 0x000e240008000800 */
[----:B0-----:R-:W0:Y:S02]  /*28b0*/  F2I.FTZ.U32.TRUNC.NTZ R5, UR4 ;  /* 0x0000000400057d05 */ /* 0x001e24000821f000 */
[----:B0-----:R0:W-:Y:S01]  /*28c0*/  STG.E desc[UR36][R2.64], R5 ;  /* 0x0000000502007986 */ /* 0x0011e2000c101924 */
[----:B------:R-:W-:Y:S05]  /*28d0*/  BRA `(.L_x_5424) ;  /* 0x0000000400307947 */ /* 0x000fea0003800000 */
.L_x_5431:
        /* <DEDUP_REMOVED lines=11> */
.L_x_5443:
[----:B------:R-:W0:Y:S01]  /*2990*/  LDC R0, c[0x0][0x384] ;  /* 0x0000e100ff007b82 */ /* 0x000e220000000800 */
[----:B------:R-:W-:Y:S01]  /*29a0*/  CS2R R6, SRZ ;  /* 0x0000000000067805 */ /* 0x000fe2000001ff00 */
[----:B0-----:R-:W-:-:S04]  /*29b0*/  FMUL.FTZ R0, R0, 1 ;  /* 0x3f80000000007820 */ /* 0x001fc80000410000 */
[----:B------:R-:W0:Y:S02]  /*29c0*/  F2F.F64.F32 R4, R0 ;  /* 0x0000000000047310 */ /* 0x000e240000201800 */
[----:B0-----:R0:W-:Y:S01]  /*29d0*/  STG.E.128 desc[UR36][R2.64], R4 ;  /* 0x0000000402007986 */ /* 0x0011e2000c101d24 */
[----:B------:R-:W-:Y:S05]  /*29e0*/  BRA `(.L_x_5424) ;  /* 0x0000000000ec7947 */ /* 0x000fea0003800000 */
.L_x_5442:
[----:B------:R-:W-:-:S09]  /*29f0*/  UISETP.NE.AND UP0, UPT, UR4, 0xf, UPT ;  /* 0x0000000f0400788c */ /* 0x000fd2000bf05270 */
[----:B------:R-:W-:Y:S05]  /*2a00*/  BRA.U !UP0, `(.L_x_5444) ;  /* 0x0000000108d87547 */ /* 0x000fea000b800000 */
[----:B------:R-:W-:-:S09]  /*2a10*/  UISETP.NE.AND UP0, UPT, UR4, 0x17, UPT ;  /* 0x000000170400788c */ /* 0x000fd2000bf05270 */
[----:B------:R-:W-:Y:S05]  /*2a20*/  BRA.U !UP0, `(.L_x_5445) ;  /* 0x0000000108887547 */ /* 0x000fea000b800000 */
[----:B------:R-:W-:-:S09]  /*2a30*/  UISETP.NE.AND UP0, UPT, UR4, 0x18, UPT ;  /* 0x000000180400788c */ /* 0x000fd2000bf05270 */
[----:B------:R-:W-:Y:S05]  /*2a40*/  BRA.U !UP0, `(.L_x_5446) ;  /* 0x0000000108447547 */ /* 0x000fea000b800000 */
.L_x_5423:
        /* <DEDUP_REMOVED lines=16> */
.L_x_5447:
[----:B------:R-:W-:Y:S05]  /*2b50*/  BRA `(.L_x_5424) ;  /* 0x0000000000907947 */ /* 0x000fea0003800000 */
.L_x_5446:
        /* <DEDUP_REMOVED lines=12> */
.L_x_5448:
[----:B------:R-:W-:-:S05]  /*2c20*/  LOP3.LUT R5, R0, 0x80, R7, 0xf8, !PT ;  /* 0x0000008000057812 */ /* 0x000fca00078ef807 */
[----:B------:R0:W-:Y:S01]  /*2c30*/  STG.E.U8 desc[UR36][R2.64], R5 ;  /* 0x0000000502007986 */ /* 0x0001e2000c101124 */
[----:B------:R-:W-:Y:S05]  /*2c40*/  BRA `(.L_x_5424) ;  /* 0x0000000000547947 */ /* 0x000fea0003800000 */
.L_x_5445:
        /* <DEDUP_REMOVED lines=11> */
.L_x_5449:
[----:B------:R-:W-:Y:S01]  /*2d00*/  IMAD.MOV.U32 R0, RZ, RZ, 0x7f ;  /* 0x0000007fff007424 */ /* 0x000fe200078e00ff */
[----:B------:R-:W-:-:S04]  /*2d10*/  ISETP.GT.U32.AND P0, PT, R6, 0x7f800000, PT ;  /* 0x7f8000000600780c */ /* 0x000fc80003f04070 */
[----:B------:R-:W-:-:S09]  /*2d20*/  SEL R0, R0, 0x7c, P0 ;  /* 0x0000007c00007807 */ /* 0x000fd20000000000 */
.L_x_5450:
[----:B------:R-:W-:-:S04]  /*2d30*/  SHF.R.U32.HI R5, RZ, 0x18, R4 ;  /* 0x00000018ff057819 */ /* 0x000fc80000011604 */
[----:B------:R-:W-:-:S05]  /*2d40*/  LOP3.LUT R5, R0, 0x80, R5, 0xf8, !PT ;  /* 0x0000008000057812 */ /* 0x000fca00078ef805 */
[----:B------:R0:W-:Y:S01]  /*2d50*/  STG.E.U8 desc[UR36][R2.64], R5 ;  /* 0x0000000502007986 */ /* 0x0001e2000c101124 */
[----:B------:R-:W-:Y:S05]  /*2d60*/  BRA `(.L_x_5424) ;  /* 0x00000000000c7947 */ /* 0x000fea0003800000 */
.L_x_5444:
[----:B------:R-:W0:Y:S02]  /*2d70*/  LDCU UR4, c[0x0][0x384] ;  /* 0x00007080ff0477ac */ /* 0x000e240008000800 */
[----:B0-----:R-:W-:-:S05]  /*2d80*/  F2FP.BF16.F32.PACK_AB R0, RZ, UR4 ;  /* 0x00000004ff007c3e */ /* 0x001fca00080010ff */
[----:B------:R0:W-:Y:S02]  /*2d90*/  STG.E.U16 desc[UR36][R2.64], R0 ;  /* 0x0000000002007986 */ /* 0x0001e4000c101524 */
.L_x_5424:
[----:B------:R-:W-:-:S07]  /*2da0*/  VIADD R18, R18, 0x80 ;  /* 0x0000008012127836 */ /* 0x000fce0000000000 */
.L_x_5386:
[----:B------:R-:W-:Y:S05]  /*2db0*/  BSYNC.RECONVERGENT B6 ;  /* 0x0000000000067941 */ /* 0x000fea0003800200 */
.L_x_5385:
        /* <DEDUP_REMOVED lines=21> */
[----:B0-----:R-:W-:Y:S01]  /*2f10*/  STG.E.U8 desc[UR36][R2.64], R5 ;  /* 0x0000000502007986 */ /* 0x001fe2000c101124 */
[----:B------:R-:W-:Y:S05]  /*2f20*/  EXIT ;  /* 0x000000000000794d */ /* 0x000fea0003800000 */
.L_x_5454:
[----:B------:R-:W0:Y:S02]  /*2f30*/  LDCU UR4, c[0x0][0x384] ;  /* 0x00007080ff0477ac */ /* 0x000e240008000800 */
[----:B0-----:R-:W0:Y:S02]  /*2f40*/  F2I.S64.TRUNC R4, UR4 ;  /* 0x0000000400047d11 */ /* 0x001e24000820d900 */
[----:B0-----:R-:W-:Y:S01]  /*2f50*/  STG.E.U8 desc[UR36][R2.64], R4 ;  /* 0x0000000402007986 */ /* 0x001fe2000c101124 */
[----:B------:R-:W-:Y:S05]  /*2f60*/  EXIT ;  /* 0x000000000000794d */ /* 0x000fea0003800000 */
.L_x_5453:
        /* <DEDUP_REMOVED lines=8> */
[----:B0-----:R-:W-:Y:S01]  /*2ff0*/  STG.E.64 desc[UR36][R2.64], R4 ;  /* 0x0000000402007986 */ /* 0x001fe2000c101b24 */
[----:B------:R-:W-:Y:S05]  /*3000*/  EXIT ;  /* 0x000000000000794d */ /* 0x000fea0003800000 */
.L_x_5457:
[----:B------:R-:W0:Y:S02]  /*3010*/  LDCU UR4, c[0x0][0x384] ;  /* 0x00007080ff0477ac */ /* 0x000e240008000800 */
[----:B0-----:R-:W0:Y:S02]  /*3020*/  F2I.FTZ.TRUNC.NTZ R5, UR4 ;  /* 0x0000000400057d05 */ /* 0x001e24000821f100 */
[----:B0-----:R-:W-:Y:S01]  /*3030*/  STG.E desc[UR36][R2.64], R5 ;  /* 0x0000000502007986 */ /* 0x001fe2000c101924 */
[----:B------:R-:W-:Y:S05]  /*3040*/  EXIT ;  /* 0x000000000000794d */ /* 0x000fea0003800000 */
.L_x_5456:
[----:B------:R-:W0:Y:S02]  /*3050*/  LDCU UR4, c[0x0][0x384] ;  /* 0x00007080ff0477ac */ /* 0x000e240008000800 */
[----:B0-----:R-:W0:Y:S02]  /*3060*/  F2I.FTZ.TRUNC.NTZ R5, UR4 ;  /* 0x0000000400057d05 */ /* 0x001e24000821f100 */
[----:B0-----:R-:W-:Y:S01]  /*3070*/  STG.E.U16 desc[UR36][R2.64], R5 ;  /* 0x0000000502007986 */ /* 0x001fe2000c101524 */
[----:B------:R-:W-:Y:S05]  /*3080*/  EXIT ;  /* 0x000000000000794d */ /* 0x000fea0003800000 */
.L_x_5452:
[----:B------:R-:W-:-:S09]  /*3090*/  UISETP.GT.AND UP0, UPT, UR4, 0x6, UPT ;  /* 0x000000060400788c */ /* 0x000fd2000bf04270 */
[----:B------:R-:W-:Y:S05]  /*30a0*/  BRA.U UP0, `(.L_x_5458) ;  /* 0x00000001002c7547 */ /* 0x000fea000b800000 */
[----:B------:R-:W-:-:S09]  /*30b0*/  UISETP.NE.AND UP0, UPT, UR4, 0x5, UPT ;  /* 0x000000050400788c */ /* 0x000fd2000bf05270 */
[----:B------:R-:W-:Y:S05]  /*30c0*/  BRA.U !UP0, `(.L_x_5459) ;  /* 0x0000000108147547 */ /* 0x000fea000b800000 */
[----:B------:R-:W-:-:S09]  /*30d0*/  UISETP.NE.AND UP0, UPT, UR4, 0x6, UPT ;  /* 0x000000060400788c */ /* 0x000fd2000bf05270 */
[----:B------:R-:W-:Y:S05]  /*30e0*/  BRA.U UP0, `(.L_x_5455) ;  /* 0x00000009001c7547 */ /* 0x000fea000b800000 */
[----:B------:R-:W0:Y:S02]  /*30f0*/  LDC R5, c[0x0][0x384] ;  /* 0x0000e100ff057b82 */ /* 0x000e240000000800 */
[----:B0-----:R-:W-:Y:S01]  /*3100*/  STG.E desc[UR36][R2.64], R5 ;  /* 0x0000000502007986 */ /* 0x001fe2000c101924 */
[----:B------:R-:W-:Y:S05]  /*3110*/  EXIT ;  /* 0x000000000000794d */ /* 0x000fea0003800000 */
.L_x_5459:
[----:B------:R-:W0:Y:S02]  /*3120*/  LDCU UR4, c[0x0][0x384] ;  /* 0x00007080ff0477ac */ /* 0x000e240008000800 */
[----:B0-----:R-:W-:-:S05]  /*3130*/  F2FP.F16.F32.PACK_AB R0, RZ, UR4 ;  /* 0x00000004ff007c3e */ /* 0x001fca00080000ff */
[----:B------:R-:W-:Y:S01]  /*3140*/  STG.E.U16 desc[UR36][R2.64], R0 ;  /* 0x0000000002007986 */ /* 0x000fe2000c101524 */
[----:B------:R-:W-:Y:S05]  /*3150*/  EXIT ;  /* 0x000000000000794d */ /* 0x000fea0003800000 */
.L_x_5458:
        /* <DEDUP_REMOVED lines=8> */
[----:B0-----:R-:W-:Y:S01]  /*31e0*/  STG.E.64 desc[UR36][R2.64], R4 ;  /* 0x0000000402007986 */ /* 0x001fe2000c101b24 */
[----:B------:R-:W-:Y:S05]  /*31f0*/  EXIT ;  /* 0x000000000000794d */ /* 0x000fea0003800000 */
.L_x_5461:
[----:B------:R-:W0:Y:S02]  /*3200*/  LDCU UR4, c[0x0][0x384] ;  /* 0x00007080ff0477ac */ /* 0x000e240008000800 */
[----:B0-----:R-:W-:-:S04]  /*3210*/  F2FP.F16.F32.PACK_AB R0, RZ, UR4 ;  /* 0x00000004ff007c3e */ /* 0x001fc800080000ff */
[----:B------:R-:W-:-:S05]  /*3220*/  PRMT R0, R0, 0x5410, RZ ;  /* 0x0000541000007816 */ /* 0x000fca00000000ff */
[----:B------:R-:W-:Y:S01]  /*3230*/  STG.E desc[UR36][R2.64], R0 ;  /* 0x0000000002007986 */ /* 0x000fe2000c101924 */
[----:B------:R-:W-:Y:S05]  /*3240*/  EXIT ;  /* 0x000000000000794d */ /* 0x000fea0003800000 */
.L_x_5460:
[----:B------:R-:W0:Y:S02]  /*3250*/  LDC R0, c[0x0][0x384] ;  /* 0x0000e100ff007b82 */ /* 0x000e240000000800 */
[----:B0-----:R-:W-:-:S04]  /*3260*/  FMUL.FTZ R0, R0, 1 ;  /* 0x3f80000000007820 */ /* 0x001fc80000410000 */
[----:B------:R-:W0:Y:S02]  /*3270*/  F2F.F64.F32 R4, R0 ;  /* 0x0000000000047310 */ /* 0x000e240000201800 */
[----:B0-----:R-:W-:Y:S01]  /*3280*/  STG.E.64 desc[UR36][R2.64], R4 ;  /* 0x0000000402007986 */ /* 0x001fe2000c101b24 */
[----:B------:R-:W-:Y:S05]  /*3290*/  EXIT ;  /* 0x000000000000794d */ /* 0x000fea0003800000 */
.L_x_5451:
        /* <DEDUP_REMOVED lines=12> */
[----:B0-----:R-:W-:Y:S01]  /*3360*/  STG.E.U16 desc[UR36][R2.64], R5 ;  /* 0x0000000502007986 */ /* 0x001fe2000c101524 */
[----:B------:R-:W-:Y:S05]  /*3370*/  EXIT ;  /* 0x000000000000794d */ /* 0x000fea0003800000 */
.L_x_5465:
        /* <DEDUP_REMOVED lines=17> */
.L_x_5467:
[----:B------:R-:W-:-:S04]  /*3490*/  SHF.R.U32.HI R5, RZ, 0x18, R4 ;  /* 0x00000018ff057819 */ /* 0x000fc80000011604 */
[----:B------:R-:W-:-:S07]  /*34a0*/  LOP3.LUT R0, R0, 0x80, R5, 0xf8, !PT ;  /* 0x0000008000007812 */ /* 0x000fce00078ef805 */
.L_x_5466:
[----:B------:R-:W-:Y:S01]  /*34b0*/  STG.E.U8 desc[UR36][R2.64], R0 ;  /* 0x0000000002007986 */ /* 0x000fe2000c101124 */
[----:B------:R-:W-:Y:S05]  /*34c0*/  EXIT ;  /* 0x000000000000794d */ /* 0x000fea0003800000 */
.L_x_5464:
        /* <DEDUP_REMOVED lines=17> */
.L_x_5469:
[----:B------:R-:W-:-:S04]  /*35e0*/  SHF.R.U32.HI R5, RZ, 0x18, R4 ;  /* 0x00000018ff057819 */ /* 0x000fc80000011604 */
[----:B------:R-:W-:-:S07]  /*35f0*/  LOP3.LUT R0, R0, 0x80, R5, 0xf8, !PT ;  /* 0x0000008000007812 */ /* 0x000fce00078ef805 */
.L_x_5468:
[----:B------:R-:W-:Y:S01]  /*3600*/  STG.E.U8 desc[UR36][R2.64], R0 ;  /* 0x0000000002007986 */ /* 0x000fe2000c101124 */
[----:B------:R-:W-:Y:S05]  /*3610*/  EXIT ;  /* 0x000000000000794d */ /* 0x000fea0003800000 */
.L_x_5463:
        /* <DEDUP_REMOVED lines=19> */
.L_x_5472:
[----:B------:R-:W-:Y:S01]  /*3750*/  STG.E.U8 desc[UR36][R2.64], R0 ;  /* 0x0000000002007986 */ /* 0x000fe2000c101124 */
[----:B------:R-:W-:Y:S05]  /*3760*/  EXIT ;  /* 0x000000000000794d */ /* 0x000fea0003800000 */
.L_x_5471:
[----:B------:R-:W0:Y:S02]  /*3770*/  LDCU UR4, c[0x0][0x384] ;  /* 0x00007080ff0477ac */ /* 0x000e240008000800 */
[----:B0-----:R-:W0:Y:S02]  /*3780*/  F2I.U64.TRUNC R4, UR4 ;  /* 0x0000000400047d11 */ /* 0x001e24000820d800 */
[----:B0-----:R-:W-:Y:S01]  /*3790*/  STG.E.64 desc[UR36][R2.64], R4 ;  /* 0x0000000402007986 */ /* 0x001fe2000c101b24 */
[----:B------:R-:W-:Y:S05]  /*37a0*/  EXIT ;  /* 0x000000000000794d */ /* 0x000fea0003800000 */
.L_x_5470:
[----:B------:R-:W0:Y:S02]  /*37b0*/  LDCU UR4, c[0x0][0x384] ;  /* 0x00007080ff0477ac */ /* 0x000e240008000800 */
[----:B0-----:R-:W0:Y:S02]  /*37c0*/  F2I.FTZ.U32.TRUNC.NTZ R5, UR4 ;  /* 0x0000000400057d05 */ /* 0x001e24000821f000 */
[----:B0-----:R-:W-:Y:S01]  /*37d0*/  STG.E desc[UR36][R2.64], R5 ;  /* 0x0000000502007986 */ /* 0x001fe2000c101924 */
[----:B------:R-:W-:Y:S05]  /*37e0*/  EXIT ;  /* 0x000000000000794d */ /* 0x000fea0003800000 */
.L_x_5462:
        /* <DEDUP_REMOVED lines=9> */
[----:B------:R-:W-:Y:S01]  /*3880*/  STG.E.U8 desc[UR36][R2.64], R5 ;  /* 0x0000000502007986 */ /* 0x000fe2000c101124 */
[----:B------:R-:W-:Y:S05]  /*3890*/  EXIT ;  /* 0x000000000000794d */ /* 0x000fea0003800000 */
.L_x_5474:
[----:B------:R-:W0:Y:S01]  /*38a0*/  LDC R0, c[0x0][0x384] ;  /* 0x0000e100ff007b82 */ /* 0x000e220000000800 */
[----:B------:R-:W-:Y:S01]  /*38b0*/  CS2R R6, SRZ ;  /* 0x0000000000067805 */ /* 0x000fe2000001ff00 */
[----:B0-----:R-:W-:-:S04]  /*38c0*/  FMUL.FTZ R0, R0, 1 ;  /* 0x3f80000000007820 */ /* 0x001fc80000410000 */
[----:B------:R-:W0:Y:S02]  /*38d0*/  F2F.F64.F32 R4, R0 ;  /* 0x0000000000047310 */ /* 0x000e240000201800 */
[----:B0-----:R-:W-:Y:S01]  /*38e0*/  STG.E.128 desc[UR36][R2.64], R4 ;  /* 0x0000000402007986 */ /* 0x001fe2000c101d24 */
[----:B------:R-:W-:Y:S05]  /*38f0*/  EXIT ;  /* 0x000000000000794d */ /* 0x000fea0003800000 */
.L_x_5473:
[----:B------:R-:W-:-:S09]  /*3900*/  UISETP.NE.AND UP0, UPT, UR4, 0xf, UPT ;  /* 0x0000000f0400788c */ /* 0x000fd2000bf05270 */
[----:B------:R-:W-:Y:S05]  /*3910*/  BRA.U !UP0, `(.L_x_5475) ;  /* 0x0000000108d87547 */ /* 0x000fea000b800000 */
[----:B------:R-:W-:-:S09]  /*3920*/  UISETP.NE.AND UP0, UPT, UR4, 0x17, UPT ;  /* 0x000000170400788c */ /* 0x000fd2000bf05270 */
[----:B------:R-:W-:Y:S05]  /*3930*/  BRA.U !UP0, `(.L_x_5476) ;  /* 0x0000000108887547 */ /* 0x000fea000b800000 */
[----:B------:R-:W-:-:S09]  /*3940*/  UISETP.NE.AND UP0, UPT, UR4, 0x18, UPT ;  /* 0x000000180400788c */ /* 0x000fd2000bf05270 */
[----:B------:R-:W-:Y:S05]  /*3950*/  BRA.U !UP0, `(.L_x_5477) ;  /* 0x0000000108447547 */ /* 0x000fea000b800000 */
.L_x_5455:
        /* <DEDUP_REMOVED lines=16> */
.L_x_5478:
[----:B------:R-:W-:Y:S05]  /*3a60*/  EXIT ;  /* 0x000000000000794d */ /* 0x000fea0003800000 */
.L_x_5477:
        /* <DEDUP_REMOVED lines=12> */
.L_x_5479:
[----:B------:R-:W-:-:S05]  /*3b30*/  LOP3.LUT R5, R0, 0x80, R7, 0xf8, !PT ;  /* 0x0000008000057812 */ /* 0x000fca00078ef807 */
[----:B------:R-:W-:Y:S01]  /*3b40*/  STG.E.U8 desc[UR36][R2.64], R5 ;  /* 0x0000000502007986 */ /* 0x000fe2000c101124 */
[----:B------:R-:W-:Y:S05]  /*3b50*/  EXIT ;  /* 0x000000000000794d */ /* 0x000fea0003800000 */
.L_x_5476:
        /* <DEDUP_REMOVED lines=11> */
.L_x_5480:
[----:B------:R-:W-:Y:S01]  /*3c10*/  IMAD.MOV.U32 R0, RZ, RZ, 0x7f ;  /* 0x0000007fff007424 */ /* 0x000fe200078e00ff */
[----:B------:R-:W-:-:S04]  /*3c20*/  ISETP.GT.U32.AND P0, PT, R6, 0x7f800000, PT ;  /* 0x7f8000000600780c */ /* 0x000fc80003f04070 */
[----:B------:R-:W-:-:S09]  /*3c30*/  SEL R0, R0, 0x7c, P0 ;  /* 0x0000007c00007807 */ /* 0x000fd20000000000 */
.L_x_5481:
[----:B------:R-:W-:-:S04]  /*3c40*/  SHF.R.U32.HI R5, RZ, 0x18, R4 ;  /* 0x00000018ff057819 */ /* 0x000fc80000011604 */
[----:B------:R-:W-:-:S05]  /*3c50*/  LOP3.LUT R5, R0, 0x80, R5, 0xf8, !PT ;  /* 0x0000008000057812 */ /* 0x000fca00078ef805 */
[----:B------:R-:W-:Y:S01]  /*3c60*/  STG.E.U8 desc[UR36][R2.64], R5 ;  /* 0x0000000502007986 */ /* 0x000fe2000c101124 */
[----:B------:R-:W-:Y:S05]  /*3c70*/  EXIT ;  /* 0x000000000000794d */ /* 0x000fea0003800000 */
.L_x_5475:
[----:B------:R-:W0:Y:S02]  /*3c80*/  LDCU UR4, c[0x0][0x384] ;  /* 0x00007080ff0477ac */ /* 0x000e240008000800 */
[----:B0-----:R-:W-:-:S05]  /*3c90*/  F2FP.BF16.F32.PACK_AB R0, RZ, UR4 ;  /* 0x00000004ff007c3e */ /* 0x001fca00080010ff */
[----:B------:R-:W-:Y:S01]  /*3ca0*/  STG.E.U16 desc[UR36][R2.64], R0 ;  /* 0x0000000002007986 */ /* 0x000fe2000c101524 */
[----:B------:R-:W-:Y:S05]  /*3cb0*/  EXIT ;  /* 0x000000000000794d */ /* 0x000fea0003800000 */
.L_x_5482:
        /* <DEDUP_REMOVED lines=12> */
.L_x_7366:


//--------------------- .text._ZN2at6native18elementwise_kernelILi128ELi2EZNS0_22gpu_kernel_impl_nocastINS0_11FillFunctorIfEEEEvRNS_18TensorIteratorBaseERKT_EUliE_EEviT1_ --------------------------
	.section	.text._ZN2at6native18elementwise_kernelILi128ELi2EZNS0_22gpu_kernel_impl_nocastINS0_11FillFunctorIfEEEEvRNS_18TensorIteratorBaseERKT_EUliE_EEviT1_,"ax",@progbits
	.align	128
        .global         _ZN2at6native18elementwise_kernelILi128ELi2EZNS0_22gpu_kernel_impl_nocastINS0_11FillFunctorIfEEEEvRNS_18TensorIteratorBaseERKT_EUliE_EEviT1_
        .type           _ZN2at6native18elementwise_kernelILi128ELi2EZNS0_22gpu_kernel_impl_nocastINS0_11FillFunctorIfEEEEvRNS_18TensorIteratorBaseERKT_EUliE_EEviT1_,@function
        .size           _ZN2at6native18elementwise_kernelILi128ELi2EZNS0_22gpu_kernel_impl_nocastINS0_11FillFunctorIfEEEEvRNS_18TensorIteratorBaseERKT_EUliE_EEviT1_,(.L_x_7367 - _ZN2at6native18elementwise_kernelILi128ELi2EZNS0_22gpu_kernel_impl_nocastINS0_11FillFunctorIfEEEEvRNS_18TensorIteratorBaseERKT_EUliE_EEviT1_)
        .other          _ZN2at6native18elementwise_kernelILi128ELi2EZNS0_22gpu_kernel_impl_nocastINS0_11FillFunctorIfEEEEvRNS_18TensorIteratorBaseERKT_EUliE_EEviT1_,@"STO_CUDA_ENTRY STV_DEFAULT"
_ZN2at6native18elementwise_kernelILi128ELi2EZNS0_22gpu_kernel_impl_nocastINS0_11FillFunctorIfEEEEvRNS_18TensorIteratorBaseERKT_EUliE_EEviT1_:
.text._ZN2at6native18elementwise_kernelILi128ELi2EZNS0_22gpu_kernel_impl_nocastINS0_11FillFunctorIfEEEEvRNS_18TensorIteratorBaseERKT_EUliE_EEviT1_:
        /* <DEDUP_REMOVED lines=16> */
.L_x_5483:
        /* <DEDUP_REMOVED lines=281> */
.L_x_5486:
[----:B------:R-:W0:Y:S01]  /*1290*/  LDCU.64 UR10, c[0x0][0x520] ;  /* 0x0000a400ff0a77ac */ /* 0x000e220008000a00 */
[----:B------:R-:W1:Y:S01]  /*12a0*/  LDC R7, c[0x0][0x528] ;  /* 0x00014a00ff077b82 */ /* 0x000e620000000800 */
[----:B------:R-:W-:Y:S02]  /*12b0*/  IADD3 R3, PT, PT, R3, 0x80, RZ ;  /* 0x0000008003037810 */ /* 0x000fe40007ffe0ff */
[----:B0-----:R-:W-:-:S04]  /*12c0*/  IADD3 R4, P0, PT, R0, UR10, RZ ;  /* 0x0000000a00047c10 */ /* 0x001fc8000ff1e0ff */
[----:B------:R-:W-:-:S05]  /*12d0*/  IADD3.X R5, PT, PT, RZ, UR11, RZ, P0, !PT ;  /* 0x0000000bff057c10 */ /* 0x000fca00087fe4ff */
[----:B-1----:R0:W-:Y:S04]  /*12e0*/  STG.E desc[UR6][R4.64], R7 ;  /* 0x0000000704007986 */ /* 0x0021e8000c101906 */
.L_x_5485:
[----:B------:R-:W-:Y:S05]  /*12f0*/  BSYNC.RECONVERGENT B0 ;  /* 0x0000000000007941 */ /* 0x000fea0003800200 */
.L_x_5484:
        /* <DEDUP_REMOVED lines=275> */
.L_x_5487:
[----:B------:R-:W0:Y:S01]  /*2430*/  LDCU.64 UR8, c[0x0][0x520] ;  /* 0x0000a400ff0877ac */ /* 0x000e220008000a00 */
[----:B------:R-:W1:Y:S01]  /*2440*/  LDC R5, c[0x0][0x528] ;  /* 0x00014a00ff057b82 */ /* 0x000e620000000800 */
[----:B0-----:R-:W-:-:S04]  /*2450*/  IADD3 R2, P0, PT, R0, UR8, RZ ;  /* 0x0000000800027c10 */ /* 0x001fc8000ff1e0ff */
[----:B------:R-:W-:-:S05]  /*2460*/  IADD3.X R3, PT, PT, RZ, UR9, RZ, P0, !PT ;  /* 0x00000009ff037c10 */ /* 0x000fca00087fe4ff */
[----:B-1----:R-:W-:Y:S01]  /*2470*/  STG.E desc[UR6][R2.64], R5 ;  /* 0x0000000502007986 */ /* 0x002fe2000c101906 */
[----:B------:R-:W-:Y:S05]  /*2480*/  EXIT ;  /* 0x000000000000794d */ /* 0x000fea0003800000 */
.L_x_5488:
        /* <DEDUP_REMOVED lines=15> */
.L_x_7367:


//--------------------- .text._ZN2at6native27unrolled_elementwise_kernelINS0_11FillFunctorIfEESt5arrayIPcLm1EELi4E23TrivialOffsetCalculatorILi0EjES7_ILi1EjENS0_6memory15LoadWithoutCastENSA_16StoreWithoutCastEEEviT_T0_T2_T3_T4_T5_ --------------------------
	.section	.text._ZN2at6native27unrolled_elementwise_kernelINS0_11FillFunctorIfEESt5arrayIPcLm1EELi4E23TrivialOffsetCalculatorILi0EjES7_ILi1EjENS0_6memory15LoadWithoutCastENSA_16StoreWithoutCastEEEviT_T0_T2_T3_T4_T5_,"ax",@progbits
	.align	128
        .global         _ZN2at6native27unrolled_elementwise_kernelINS0_11FillFunctorIfEESt5arrayIPcLm1EELi4E23TrivialOffsetCalculatorILi0EjES7_ILi1EjENS0_6memory15LoadWithoutCastENSA_16StoreWithoutCastEEEviT_T0_T2_T3_T4_T5_
        .type           _ZN2at6native27unrolled_elementwise_kernelINS0_11FillFunctorIfEESt5arrayIPcLm1EELi4E23TrivialOffsetCalculatorILi0EjES7_ILi1EjENS0_6memory15LoadWithoutCastENSA_16StoreWithoutCastEEEviT_T0_T2_T3_T4_T5_,@function
        .size           _ZN2at6native27unrolled_elementwise_kernelINS0_11FillFunctorIfEESt5arrayIPcLm1EELi4E23TrivialOffsetCalculatorILi0EjES7_ILi1EjENS0_6memory15LoadWithoutCastENSA_16StoreWithoutCastEEEviT_T0_T2_T3_T4_T5_,(.L_x_7368 - _ZN2at6native27unrolled_elementwise_kernelINS0_11FillFunctorIfEESt5arrayIPcLm1EELi4E23TrivialOffsetCalculatorILi0EjES7_ILi1EjENS0_6memory15LoadWithoutCastENSA_16StoreWithoutCastEEEviT_T0_T2_T3_T4_T5_)
        .other          _ZN2at6native27unrolled_elementwise_kernelINS0_11FillFunctorIfEESt5arrayIPcLm1EELi4E23TrivialOffsetCalculatorILi0EjES7_ILi1EjENS0_6memory15LoadWithoutCastENSA_16StoreWithoutCastEEEviT_T0_T2_T3_T4_T5_,@"STO_CUDA_ENTRY STV_DEFAULT"
_ZN2at6native27unrolled_elementwise_kernelINS0_11FillFunctorIfEESt5arrayIPcLm1EELi4E23TrivialOffsetCalculatorILi0EjES7_ILi1EjENS0_6memory15LoadWithoutCastENSA_16StoreWithoutCastEEEviT_T0_T2_T3_T4_T5_:
.text._ZN2at6native27unrolled_elementwise_kernelINS0_11FillFunctorIfEESt5arrayIPcLm1EELi4E23TrivialOffsetCalculatorILi0EjES7_ILi1EjENS0_6memory15LoadWithoutCastENSA_16StoreWithoutCastEEEviT_T0_T2_T3_T4_T5_:
        /* <DEDUP_REMOVED lines=28> */
.L_x_5490:
[----:B------:R-:W-:Y:S05]  /*01c0*/  BSYNC.RECONVERGENT B0 ;  /* 0x0000000000007941 */ /* 0x000fea0003800200 */
.L_x_5489:
        /* <DEDUP_REMOVED lines=8> */
.L_x_5491:
        /* <DEDUP_REMOVED lines=11> */
.L_x_7368:


//--------------------- .text._ZN2at6native29vectorized_elementwise_kernelILi2ENS0_11FillFunctorIfEESt5arrayIPcLm1EEEEviT0_T1_ --------------------------
	.section	.text._ZN2at6native29vectorized_elementwise_kernelILi2ENS0_11FillFunctorIfEESt5arrayIPcLm1EEEEviT0_T1_,"ax",@progbits
	.align	128
        .global         _ZN2at6native29vectorized_elementwise_kernelILi2ENS0_11FillFunctorIfEESt5arrayIPcLm1EEEEviT0_T1_
        .type           _ZN2at6native29vectorized_elementwise_kernelILi2ENS0_11FillFunctorIfEESt5arrayIPcLm1EEEEviT0_T1_,@function
        .size           _ZN2at6native29vectorized_elementwise_kernelILi2ENS0_11FillFunctorIfEESt5arrayIPcLm1EEEEviT0_T1_,(.L_x_7369 - _ZN2at6native29vectorized_elementwise_kernelILi2ENS0_11FillFunctorIfEESt5arrayIPcLm1EEEEviT0_T1_)
        .other          _ZN2at6native29vectorized_elementwise_kernelILi2ENS0_11FillFunctorIfEESt5arrayIPcLm1EEEEviT0_T1_,@"STO_CUDA_ENTRY STV_DEFAULT"
_ZN2at6native29vectorized_elementwise_kernelILi2ENS0_11FillFunctorIfEESt5arrayIPcLm1EEEEviT0_T1_:
.text._ZN2at6native29vectorized_elementwise_kernelILi2ENS0_11FillFunctorIfEESt5arrayIPcLm1EEEEviT0_T1_:
        /* <DEDUP_REMOVED lines=35> */
.L_x_5495:
        /* <DEDUP_REMOVED lines=8> */
.L_x_5496:
        /* <DEDUP_REMOVED lines=8> */
.L_x_5497:
        /* <DEDUP_REMOVED lines=9> */
.L_x_5498:
[----:B------:R-:W-:Y:S05]  /*03c0*/  BSYNC.RELIABLE B1 ;  /* 0x0000000000017941 */ /* 0x000fea0003800100 */
.L_x_5494:
[----:B------:R-:W-:-:S13]  /*03d0*/  ISETP.GE.U32.AND P0, PT, R3, R2, PT ;  /* 0x000000020300720c */ /* 0x000fda0003f06070 */
[----:B012---:R-:W0:Y:S01]  /*03e0*/  @!P0 LDC.64 R4, c[0x0][0x388] ;  /* 0x0000e200ff048b82 */ /* 0x007e220000000a00 */
[----:B------:R-:W-:Y:S01]  /*03f0*/  @!P0 IADD3 R7, PT, PT, R0, R3, RZ ;  /* 0x0000000300078210 */ /* 0x000fe20007ffe0ff */
[----:B------:R-:W-:-:S06]  /*0400*/  @!P0 VIADD R3, R3, 0x80 ;  /* 0x0000008003038836 */ /* 0x000fcc0000000000 */
[----:B------:R-:W1:Y:S01]  /*0410*/  @!P0 LDC R9, c[0x0][0x384] ;  /* 0x0000e100ff098b82 */ /* 0x000e620000000800 */
[----:B0-----:R-:W-:-:S05]  /*0420*/  @!P0 IMAD.WIDE.U32 R4, R7, 0x4, R4 ;  /* 0x0000000407048825 */ /* 0x001fca00078e0004 */
[----:B-1----:R2:W-:Y:S02]  /*0430*/  @!P0 STG.E desc[UR4][R4.64], R9 ;  /* 0x0000000904008986 */ /* 0x0025e4000c101904 */
.L_x_5499:
[----:B------:R-:W-:Y:S05]  /*0440*/  BSYNC.RECONVERGENT B0 ;  /* 0x0000000000007941 */ /* 0x000fea0003800200 */
.L_x_5493:
        /* <DEDUP_REMOVED lines=9> */
.L_x_5492:
        /* <DEDUP_REMOVED lines=17> */
.L_x_5500:
        /* <DEDUP_REMOVED lines=9> */
.L_x_7369:


//--------------------- .text._ZN2at6native29vectorized_elementwise_kernelILi4ENS0_11FillFunctorIfEESt5arrayIPcLm1EEEEviT0_T1_ --------------------------
	.section	.text._ZN2at6native29vectorized_elementwise_kernelILi4ENS0_11FillFunctorIfEESt5arrayIPcLm1EEEEviT0_T1_,"ax",@progbits
	.align	128
        .global         _ZN2at6native29vectorized_elementwise_kernelILi4ENS0_11FillFunctorIfEESt5arrayIPcLm1EEEEviT0_T1_
        .type           _ZN2at6native29vectorized_elementwise_kernelILi4ENS0_11FillFunctorIfEESt5arrayIPcLm1EEEEviT0_T1_,@function
        .size           _ZN2at6native29vectorized_elementwise_kernelILi4ENS0_11FillFunctorIfEESt5arrayIPcLm1EEEEviT0_T1_,(.L_x_7370 - _ZN2at6native29vectorized_elementwise_kernelILi4ENS0_11FillFunctorIfEESt5arrayIPcLm1EEEEviT0_T1_)
        .other          _ZN2at6native29vectorized_elementwise_kernelILi4ENS0_11FillFunctorIfEESt5arrayIPcLm1EEEEviT0_T1_,@"STO_CUDA_ENTRY STV_DEFAULT"
_ZN2at6native29vectorized_elementwise_kernelILi4ENS0_11FillFunctorIfEESt5arrayIPcLm1EEEEviT0_T1_:
.text._ZN2at6native29vectorized_elementwise_kernelILi4ENS0_11FillFunctorIfEESt5arrayIPcLm1EEEEviT0_T1_:
        /* <DEDUP_REMOVED lines=35> */
.L_x_5504:
        /* <DEDUP_REMOVED lines=8> */
.L_x_5505:
        /* <DEDUP_REMOVED lines=8> */
.L_x_5506:
        /* <DEDUP_REMOVED lines=9> */
.L_x_5507:
[----:B------:R-:W-:Y:S05]  /*03c0*/  BSYNC.RELIABLE B1 ;  /* 0x0000000000017941 */ /* 0x000fea0003800100 */
.L_x_5503:
[----:B------:R-:W-:-:S13]  /*03d0*/  ISETP.GE.U32.AND P0, PT, R3, R2, PT ;  /* 0x000000020300720c */ /* 0x000fda0003f06070 */
[----:B012---:R-:W0:Y:S01]  /*03e0*/  @!P0 LDC.64 R4, c[0x0][0x388] ;  /* 0x0000e200ff048b82 */ /* 0x007e220000000a00 */
[----:B------:R-:W-:Y:S01]  /*03f0*/  @!P0 IADD3 R7, PT, PT, R0, R3, RZ ;  /* 0x0000000300078210 */ /* 0x000fe20007ffe0ff */
[----:B------:R-:W-:-:S06]  /*0400*/  @!P0 VIADD R3, R3, 0x80 ;  /* 0x0000008003038836 */ /* 0x000fcc0000000000 */
[----:B------:R-:W1:Y:S01]  /*0410*/  @!P0 LDC R9, c[0x0][0x384] ;  /* 0x0000e100ff098b82 */ /* 0x000e620000000800 */
[----:B0-----:R-:W-:-:S05]  /*0420*/  @!P0 IMAD.WIDE.U32 R4, R7, 0x4, R4 ;  /* 0x0000000407048825 */ /* 0x001fca00078e0004 */
[----:B-1----:R2:W-:Y:S02]  /*0430*/  @!P0 STG.E desc[UR4][R4.64], R9 ;  /* 0x0000000904008986 */ /* 0x0025e4000c101904 */
.L_x_5508:
[----:B------:R-:W-:Y:S05]  /*0440*/  BSYNC.RECONVERGENT B0 ;  /* 0x0000000000007941 */ /* 0x000fea0003800200 */
.L_x_5502:
        /* <DEDUP_REMOVED lines=9> */
.L_x_5501:
        /* <DEDUP_REMOVED lines=15> */
.L_x_5509:
        /* <DEDUP_REMOVED lines=11> */
.L_x_7370:


//--------------------- .text._ZN2at6native29vectorized_elementwise_kernelILi8ENS0_11FillFunctorIfEESt5arrayIPcLm1EEEEviT0_T1_ --------------------------
	.section	.text._ZN2at6native29vectorized_elementwise_kernelILi8ENS0_11FillFunctorIfEESt5arrayIPcLm1EEEEviT0_T1_,"ax",@progbits
	.align	128
        .global         _ZN2at6native29vectorized_elementwise_kernelILi8ENS0_11FillFunctorIfEESt5arrayIPcLm1EEEEviT0_T1_
        .type           _ZN2at6native29vectorized_elementwise_kernelILi8ENS0_11FillFunctorIfEESt5arrayIPcLm1EEEEviT0_T1_,@function
        .size           _ZN2at6native29vectorized_elementwise_kernelILi8ENS0_11FillFunctorIfEESt5arrayIPcLm1EEEEviT0_T1_,(.L_x_7371 - _ZN2at6native29vectorized_elementwise_kernelILi8ENS0_11FillFunctorIfEESt5arrayIPcLm1EEEEviT0_T1_)
        .other          _ZN2at6native29vectorized_elementwise_kernelILi8ENS0_11FillFunctorIfEESt5arrayIPcLm1EEEEviT0_T1_,@"STO_CUDA_ENTRY STV_DEFAULT"
_ZN2at6native29vectorized_elementwise_kernelILi8ENS0_11FillFunctorIfEESt5arrayIPcLm1EEEEviT0_T1_:
.text._ZN2at6native29vectorized_elementwise_kernelILi8ENS0_11FillFunctorIfEESt5arrayIPcLm1EEEEviT0_T1_:
        /* <DEDUP_REMOVED lines=35> */
.L_x_5513:
        /* <DEDUP_REMOVED lines=8> */
.L_x_5514:
        /* <DEDUP_REMOVED lines=8> */
.L_x_5515:
        /* <DEDUP_REMOVED lines=9> */
.L_x_5516:
[----:B------:R-:W-:Y:S05]  /*03c0*/  BSYNC.RELIABLE B1 ;  /* 0x0000000000017941 */ /* 0x000fea0003800100 */
.L_x_5512:
[----:B------:R-:W-:-:S13]  /*03d0*/  ISETP.GE.U32.AND P0, PT, R3, R2, PT ;  /* 0x000000020300720c */ /* 0x000fda0003f06070 */
[----:B012---:R-:W0:Y:S01]  /*03e0*/  @!P0 LDC.64 R4, c[0x0][0x388] ;  /* 0x0000e200ff048b82 */ /* 0x007e220000000a00 */
[----:B------:R-:W-:Y:S01]  /*03f0*/  @!P0 IADD3 R7, PT, PT, R0, R3, RZ ;  /* 0x0000000300078210 */ /* 0x000fe20007ffe0ff */
[----:B------:R-:W-:-:S06]  /*0400*/  @!P0 VIADD R3, R3, 0x80 ;  /* 0x0000008003038836 */ /* 0x000fcc0000000000 */
[----:B------:R-:W1:Y:S01]  /*0410*/  @!P0 LDC R9, c[0x0][0x384] ;  /* 0x0000e100ff098b82 */ /* 0x000e620000000800 */
[----:B0-----:R-:W-:-:S05]  /*0420*/  @!P0 IMAD.WIDE.U32 R4, R7, 0x4, R4 ;  /* 0x0000000407048825 */ /* 0x001fca00078e0004 */
[----:B-1----:R2:W-:Y:S02]  /*0430*/  @!P0 STG.E desc[UR4][R4.64], R9 ;  /* 0x0000000904008986 */ /* 0x0025e4000c101904 */
.L_x_5517:
[----:B------:R-:W-:Y:S05]  /*0440*/  BSYNC.RECONVERGENT B0 ;  /* 0x0000000000007941 */ /* 0x000fea0003800200 */
.L_x_5511:
        /* <DEDUP_REMOVED lines=9> */
.L_x_5510:
        /* <DEDUP_REMOVED lines=14> */
.L_x_5518:
        /* <DEDUP_REMOVED lines=12> */
.L_x_7371:


//--------------------- .text._ZN2at6native18elementwise_kernelILi128ELi4EZNS0_15gpu_kernel_implINS0_11FillFunctorIdEEEEvRNS_18TensorIteratorBaseERKT_EUliE_EEviT1_ --------------------------
	.section	.text._ZN2at6native18elementwise_kernelILi128ELi4EZNS0_15gpu_kernel_implINS0_11FillFunctorIdEEEEvRNS_18TensorIteratorBaseERKT_EUliE_EEviT1_,"ax",@progbits
	.align	128
        .global         _ZN2at6native18elementwise_kernelILi128ELi4EZNS0_15gpu_kernel_implINS0_11FillFunctorIdEEEEvRNS_18TensorIteratorBaseERKT_EUliE_EEviT1_
        .type           _ZN2at6native18elementwise_kernelILi128ELi4EZNS0_15gpu_kernel_implINS0_11FillFunctorIdEEEEvRNS_18TensorIteratorBaseERKT_EUliE_EEviT1_,@function
        .size           _ZN2at6native18elementwise_kernelILi128ELi4EZNS0_15gpu_kernel_implINS0_11FillFunctorIdEEEEvRNS_18TensorIteratorBaseERKT_EUliE_EEviT1_,(.L_x_7372 - _ZN2at6native18elementwise_kernelILi128ELi4EZNS0_15gpu_kernel_implINS0_11FillFunctorIdEEEEvRNS_18TensorIteratorBaseERKT_EUliE_EEviT1_)
        .other          _ZN2at6native18elementwise_kernelILi128ELi4EZNS0_15gpu_kernel_implINS0_11FillFunctorIdEEEEvRNS_18TensorIteratorBaseERKT_EUliE_EEviT1_,@"STO_CUDA_ENTRY STV_DEFAULT"
_ZN2at6native18elementwise_kernelILi128ELi4EZNS0_15gpu_kernel_implINS0_11FillFunctorIdEEEEvRNS_18TensorIteratorBaseERKT_EUliE_EEviT1_:
.text._ZN2at6native18elementwise_kernelILi128ELi4EZNS0_15gpu_kernel_implINS0_11FillFunctorIdEEEEvRNS_18TensorIteratorBaseERKT_EUliE_EEviT1_:
[----:B------:R-:W0:Y:S08]  /*0000*/  LDC R1, c[0x0][0x37c] ;  /* 0x0000df00ff017b82 */ /* 0x000e300000000800 */
[----:B------:R-:W1:Y:S01]  /*0010*/  LDC.64 R4, c[0x0][0x528] ;  /* 0x00014a00ff047b82 */ /* 0x000e620000000a00 */
[----:B------:R-:W-:Y:S01]  /*0020*/  UMOV UR4, 0xf0000000 ;  /* 0xf000000000047882 */ /* 0x000fe20000000000 */
[----:B------:R-:W-:Y:S01]  /*0030*/  UMOV UR5, 0x380fffff ;  /* 0x380fffff00057882 */ /* 0x000fe20000000000 */
[----:B------:R-:W2:Y:S01]  /*0040*/  S2R R17, SR_TID.X ;  /* 0x0000000000117919 */ /* 0x000ea20000002100 */
[----:B------:R-:W3:Y:S01]  /*0050*/  LDCU UR39, c[0x0][0x388] ;  /* 0x00007100ff2777ac */ /* 0x000ee20008000800 */
[----:B------:R-:W-:Y:S01]  /*0060*/  IMAD.MOV.U32 R25, RZ, RZ, 0x7f ;  /* 0x0000007fff197424 */ /* 0x000fe200078e00ff */
[----:B------:R-:W-:Y:S02]  /*0070*/  BSSY.RECONVERGENT B6, `(.L_x_5519) ;  /* 0x00001ee000067945 */ /* 0x000fe40003800200 */
[----:B------:R-:W4:Y:S01]  /*0080*/  LDC.U8 R16, c[0x0][0x530] ;  /* 0x00014c00ff107b82 */ /* 0x000f220000000000 */
[----:B------:R-:W5:Y:S01]  /*0090*/  LDCU.64 UR36, c[0x0][0x358] ;  /* 0x00006b00ff2477ac */ /* 0x000f620008000a00 */
[----:B---3--:R-:W-:Y:S01]  /*00a0*/  UIADD3 UR40, UPT, UPT, UR39, -0x1, URZ ;  /* 0xffffffff27287890 */ /* 0x008fe2000fffe0ff */
[----:B-1----:R-:W-:-:S05]  /*00b0*/  DSETP.GEU.AND P0, PT, |R4|, UR4, PT ;  /* 0x0000000404007e2a */ /* 0x002fca000bf0e200 */
[----:B------:R-:W1:Y:S01]  /*00c0*/  S2UR UR4, SR_CTAID.X ;  /* 0x00000000000479c3 */ /* 0x000e620000002500 */
[----:B------:R-:W3:Y:S01]  /*00d0*/  F2F.F32.F64 R26, R4 ;  /* 0x00000004001a7310 */ /* 0x000ee20000301000 */
[----:B------:R-:W5:Y:S01]  /*00e0*/  LDCU UR5, c[0x0][0x380] ;  /* 0x00007000ff0577ac */ /* 0x000f620008000800 */
[----:B------:R-:W-:Y:S01]  /*00f0*/  DSETP.NEU.AND P1, PT, R4, RZ, PT ;  /* 0x000000ff0400722a */ /* 0x000fe20003f2d000 */
[----:B------:R-:W-:-:S05]  /*0100*/  UISETP.LT.U32.AND UP0, UPT, UR40, 0x18, UPT ;  /* 0x000000182800788c */ /* 0x000fca000bf01070 */
[----:B------:R-:W2:Y:S01]  /*0110*/  F2I.S64.F64.TRUNC R40, R4 ;  /* 0x0000000400287311 */ /* 0x000ea2000030d900 */
[----:B------:R-:W-:-:S04]  /*0120*/  USEL UR38, UR40, 0x18, UP0 ;  /* 0x0000001828267887 */ /* 0x000fc80008000000 */
[----:B------:R-:W-:Y:S01]  /*0130*/  UIADD3 UR38, UPT, UPT, UR38, 0x1, URZ ;  /* 0x0000000126267890 */ /* 0x000fe2000fffe0ff */
[----:B---3--:R-:W-:Y:S02]  /*0140*/  @!P0 FMUL R26, R26, 1.175494350822287508e-38 ;  /* 0x008000001a1a8820 */ /* 0x008fe40000400000 */
[----:B------:R3:W0:Y:S03]  /*0150*/  F2I.U32.F64.TRUNC R37, R4 ;  /* 0x0000000400257311 */ /* 0x000626000030d000 */
[--C-:B------:R-:W-:Y:S02]  /*0160*/  SHF.R.U32.HI R39, RZ, 0x17, R26.reuse ;  /* 0x00000017ff277819 */ /* 0x100fe4000001161a */
[----:B------:R-:W-:Y:S01]  /*0170*/  LOP3.LUT R2, R26, 0x3fffff, RZ, 0xc0, !PT ;  /* 0x003fffff1a027812 */ /* 0x000fe200078ec0ff */
[----:B-1----:R-:W-:Y:S01]  /*0180*/  USHF.L.U32 UR4, UR4, 0x9, URZ ;  /* 0x0000000904047899 */ /* 0x002fe200080006ff */
[----:B------:R-:W-:Y:S01]  /*0190*/  SHF.R.U32.HI R0, RZ, 0x16, R26 ;  /* 0x00000016ff007819 */ /* 0x000fe2000001161a */
[----:B------:R3:W1:Y:S01]  /*01a0*/  F2I.F64.TRUNC R19, R4 ;  /* 0x0000000400137311 */ /* 0x000662000030d100 */
[----:B------:R-:W-:Y:S01]  /*01b0*/  LOP3.LUT P0, RZ, R2, 0xff, R39, 0xf8, !PT ;  /* 0x000000ff02ff7812 */ /* 0x000fe2000780f827 */
[----:B--2---:R-:W-:Y:S01]  /*01c0*/  IMAD.MOV.U32 R2, RZ, RZ, R40 ;  /* 0x000000ffff027224 */ /* 0x004fe200078e0028 */
[----:B------:R-:W-:-:S02]  /*01d0*/  LOP3.LUT R0, R0, 0x1, RZ, 0xc0, !PT ;  /* 0x0000000100007812 */ /* 0x000fc400078ec0ff */
[----:B------:R-:W-:Y:S02]  /*01e0*/  LOP3.LUT R17, R17, UR4, RZ, 0xfc, !PT ;  /* 0x0000000411117c12 */ /* 0x000fe4000f8efcff */
[----:B------:R-:W-:Y:S01]  /*01f0*/  ISETP.EQ.U32.AND P0, PT, R0, 0x1, P0 ;  /* 0x000000010000780c */ /* 0x000fe20000702070 */
[----:B------:R3:W2:Y:S01]  /*0200*/  F2I.U64.F64.TRUNC R42, R4 ;  /* 0x00000004002a7311 */ /* 0x0006a2000030d800 */
[--C-:B------:R-:W-:Y:S02]  /*0210*/  SHF.R.U32.HI R0, RZ, 0x14, R26.reuse ;  /* 0x00000014ff007819 */ /* 0x100fe4000001161a */
[----:B------:R-:W-:Y:S02]  /*0220*/  SHF.R.U32.HI R6, RZ, 0x15, R26 ;  /* 0x00000015ff067819 */ /* 0x000fe4000001161a */
[----:B------:R-:W-:Y:S02]  /*0230*/  PRMT R18, R2, 0x7610, R18 ;  /* 0x0000761002127816 */ /* 0x000fe40000000012 */
[----:B------:R-:W-:-:S02]  /*0240*/  SEL R2, RZ, 0x1, !P1 ;  /* 0x00000001ff027807 */ /* 0x000fc40004800000 */
[----:B-----5:R-:W-:Y:S02]  /*0250*/  ISETP.GE.AND P1, PT, R17, UR5, PT ;  /* 0x0000000511007c0c */ /* 0x020fe4000bf26270 */
[----:B------:R-:W-:Y:S02]  /*0260*/  LOP3.LUT R3, R0, 0x1, RZ, 0xc0, !PT ;  /* 0x0000000100037812 */ /* 0x000fe400078ec0ff */
        /* <DEDUP_REMOVED lines=14> */
[C---:B------:R-:W-:Y:S01]  /*0350*/  FADD.FTZ R23, R36.reuse, 16384 ;  /* 0x4680000024177421 */ /* 0x040fe20000010000 */
[----:B------:R-:W-:Y:S01]  /*0360*/  LOP3.LUT R39, R39, 0xff, RZ, 0xc0, !PT ;  /* 0x000000ff27277812 */ /* 0x000fe200078ec0ff */
[----:B------:R-:W-:Y:S01]  /*0370*/  FADD.FTZ R24, R36, 128 ;  /* 0x4300000024187421 */ /* 0x000fe20000010000 */
[----:B------:R-:W-:-:S02]  /*0380*/  LOP3.LUT R32, R32, 0x80, RZ, 0xc0, !PT ;  /* 0x0000008020207812 */ /* 0x000fc400078ec0ff */
[----:B------:R-:W-:Y:S02]  /*0390*/  SEL R25, R25, 0x7c, P0 ;  /* 0x0000007c19197807 */ /* 0x000fe40000000000 */
[----:B------:R-:W-:Y:S02]  /*03a0*/  LOP3.LUT R33, R34, 0xff, RZ, 0xc0, !PT ;  /* 0x000000ff22217812 */ /* 0x000fe400078ec0ff */
[----:B------:R-:W-:Y:S02]  /*03b0*/  LOP3.LUT R28, R22, 0xff, RZ, 0xc0, !PT ;  /* 0x000000ff161c7812 */ /* 0x000fe400078ec0ff */
[----:B------:R-:W-:Y:S02]  /*03c0*/  SHF.R.U32.HI R35, RZ, 0x14, R35 ;  /* 0x00000014ff237819 */ /* 0x000fe40000011623 */
[----:B------:R-:W-:Y:S02]  /*03d0*/  SHF.R.U32.HI R30, RZ, 0x14, R30 ;  /* 0x00000014ff1e7819 */ /* 0x000fe4000001161e */
[----:B------:R-:W-:-:S02]  /*03e0*/  SHF.R.U32.HI R29, RZ, 0x15, R29 ;  /* 0x00000015ff1d7819 */ /* 0x000fc4000001161d */
[----:B------:R-:W-:Y:S01]  /*03f0*/  SHF.R.U32.HI R31, RZ, 0x15, R31 ;  /* 0x00000015ff1f7819 */ /* 0x000fe2000001161f */
[----:B01234-:R-:W-:Y:S06]  /*0400*/  @P1 BRA `(.L_x_5520) ;  /* 0x0000001800d01947 */ /* 0x01ffec0003800000 */
        /* <DEDUP_REMOVED lines=277> */
.L_x_5522:
[----:B------:R-:W-:Y:S01]  /*1560*/  IMAD.MOV.U32 R6, RZ, RZ, R0 ;  /* 0x000000ffff067224 */ /* 0x000fe200078e0000 */
[----:B------:R-:W-:-:S07]  /*1570*/  MOV R7, RZ ;  /* 0x000000ff00077202 */ /* 0x000fce0000000f00 */
.L_x_5521:
        /* <DEDUP_REMOVED lines=16> */
.L_x_5526:
[----:B------:R0:W-:Y:S01]  /*1680*/  STG.E.U8 desc[UR36][R8.64], R18 ;  /* 0x0000001208007986 */ /* 0x0001e2000c101124 */
[----:B------:R-:W-:Y:S05]  /*1690*/  BRA `(.L_x_5528) ;  /* 0x0000000800287947 */ /* 0x000fea0003800000 */
.L_x_5525:
        /* <DEDUP_REMOVED lines=8> */
.L_x_5530:
[----:B------:R0:W-:Y:S01]  /*1720*/  STG.E desc[UR36][R8.64], R19 ;  /* 0x0000001308007986 */ /* 0x0001e2000c101924 */
[----:B------:R-:W-:Y:S05]  /*1730*/  BRA `(.L_x_5528) ;  /* 0x0000000800007947 */ /* 0x000fea0003800000 */
.L_x_5529:
[----:B------:R0:W-:Y:S01]  /*1740*/  STG.E.U16 desc[UR36][R8.64], R19 ;  /* 0x0000001308007986 */ /* 0x0001e2000c101524 */
[----:B------:R-:W-:Y:S05]  /*1750*/  BRA `(.L_x_5528) ;  /* 0x0000000400f87947 */ /* 0x000fea0003800000 */
.L_x_5524:
        /* <DEDUP_REMOVED lines=8> */
.L_x_5532:
[----:B------:R-:W-:-:S05]  /*17e0*/  F2FP.F16.F32.PACK_AB R0, RZ, R26 ;  /* 0x0000001aff00723e */ /* 0x000fca00000000ff */
[----:B------:R0:W-:Y:S01]  /*17f0*/  STG.E.U16 desc[UR36][R8.64], R0 ;  /* 0x0000000008007986 */ /* 0x0001e2000c101524 */
[----:B------:R-:W-:Y:S05]  /*1800*/  BRA `(.L_x_5528) ;  /* 0x0000000400cc7947 */ /* 0x000fea0003800000 */
.L_x_5531:
        /* <DEDUP_REMOVED lines=9> */
.L_x_5534:
[----:B------:R-:W-:-:S04]  /*18a0*/  F2FP.F16.F32.PACK_AB R3, RZ, R26 ;  /* 0x0000001aff03723e */ /* 0x000fc800000000ff */
[----:B------:R-:W-:-:S05]  /*18b0*/  PRMT R3, R3, 0x5410, RZ ;  /* 0x0000541003037816 */ /* 0x000fca00000000ff */
[----:B------:R0:W-:Y:S01]  /*18c0*/  STG.E desc[UR36][R8.64], R3 ;  /* 0x0000000308007986 */ /* 0x0001e2000c101924 */
[----:B------:R-:W-:Y:S05]  /*18d0*/  BRA `(.L_x_5528) ;  /* 0x0000000400987947 */ /* 0x000fea0003800000 */
.L_x_5533:
[----:B------:R0:W-:Y:S01]  /*18e0*/  STG.E.64 desc[UR36][R8.64], R4 ;  /* 0x0000000408007986 */ /* 0x0001e2000c101b24 */
[----:B------:R-:W-:Y:S05]  /*18f0*/  BRA `(.L_x_5528) ;  /* 0x0000000400907947 */ /* 0x000fea0003800000 */
.L_x_5523:
        /* <DEDUP_REMOVED lines=10> */
.L_x_5537:
[----:B------:R-:W-:-:S05]  /*19a0*/  CS2R R6, SRZ ;  /* 0x0000000000067805 */ /* 0x000fca000001ff00 */
[----:B------:R0:W-:Y:S01]  /*19b0*/  STG.E.128 desc[UR36][R8.64], R4 ;  /* 0x0000000408007986 */ /* 0x0001e2000c101d24 */
[----:B------:R-:W-:Y:S05]  /*19c0*/  BRA `(.L_x_5528) ;  /* 0x00000004005c7947 */ /* 0x000fea0003800000 */
.L_x_5536:
        /* <DEDUP_REMOVED lines=13> */
.L_x_5539:
[C---:B------:R-:W-:Y:S02]  /*1aa0*/  ISETP.GE.U32.AND P1, PT, R36.reuse, 0x38800000, PT ;  /* 0x388000002400780c */ /* 0x040fe40003f26070 */
[----:B------:R-:W-:Y:S02]  /*1ab0*/  ISETP.GT.U32.AND P0, PT, R36, 0x477fffff, PT ;  /* 0x477fffff2400780c */ /* 0x000fe40003f04070 */
[----:B------:R-:W-:-:S04]  /*1ac0*/  SEL R0, R24, R31, !P1 ;  /* 0x0000001f18007207 */ /* 0x000fc80004800000 */
[----:B------:R-:W-:-:S04]  /*1ad0*/  SEL R3, R25, R0, P0 ;  /* 0x0000000019037207 */ /* 0x000fc80000000000 */
[----:B------:R-:W-:-:S05]  /*1ae0*/  LOP3.LUT R3, R3, R32, RZ, 0xfc, !PT ;  /* 0x0000002003037212 */ /* 0x000fca00078efcff */
[----:B------:R0:W-:Y:S01]  /*1af0*/  STG.E.U8 desc[UR36][R8.64], R3 ;  /* 0x0000000308007986 */ /* 0x0001e2000c101124 */
[----:B------:R-:W-:Y:S05]  /*1b00*/  BRA `(.L_x_5528) ;  /* 0x00000004000c7947 */ /* 0x000fea0003800000 */
.L_x_5538:
[----:B------:R-:W-:-:S05]  /*1b10*/  F2FP.BF16.F32.PACK_AB R0, RZ, R26 ;  /* 0x0000001aff00723e */ /* 0x000fca00000010ff */
[----:B------:R0:W-:Y:S01]  /*1b20*/  STG.E.U16 desc[UR36][R8.64], R0 ;  /* 0x0000000008007986 */ /* 0x0001e2000c101524 */
[----:B------:R-:W-:Y:S05]  /*1b30*/  BRA `(.L_x_5528) ;  /* 0x0000000400007947 */ /* 0x000fea0003800000 */
.L_x_5535:
        /* <DEDUP_REMOVED lines=10> */
.L_x_5542:
        /* <DEDUP_REMOVED lines=10> */
.L_x_5543:
[----:B------:R4:W-:Y:S01]  /*1c80*/  STG.E.U8 desc[UR36][R8.64], R4 ;  /* 0x0000000408007986 */ /* 0x0009e2000c101124 */
[----:B------:R-:W-:Y:S05]  /*1c90*/  BRA `(.L_x_5528) ;  /* 0x0000000000a87947 */ /* 0x000fea0003800000 */
.L_x_5541:
        /* <DEDUP_REMOVED lines=10> */
.L_x_5544:
[----:B------:R5:W-:Y:S01]  /*1d40*/  STG.E.U8 desc[UR36][R8.64], R4 ;  /* 0x0000000408007986 */ /* 0x000be2000c101124 */
[----:B------:R-:W-:Y:S05]  /*1d50*/  BRA `(.L_x_5528) ;  /* 0x0000000000787947 */ /* 0x000fea0003800000 */
.L_x_5540:
[----:B------:R-:W-:-:S13]  /*1d60*/  ISETP.NE.AND P0, PT, R0, 0x1c, PT ;  /* 0x0000001c0000780c */ /* 0x000fda0003f05270 */
[----:B------:R-:W-:Y:S05]  /*1d70*/  @!P0 BRA `(.L_x_5545) ;  /* 0x00000000006c8947 */ /* 0x000fea0003800000 */
[----:B------:R-:W-:-:S13]  /*1d80*/  ISETP.NE.AND P0, PT, R0, 0x1d, PT ;  /* 0x0000001d0000780c */ /* 0x000fda0003f05270 */
[----:B------:R-:W-:Y:S05]  /*1d90*/  @!P0 BRA `(.L_x_5546) ;  /* 0x00000000005c8947 */ /* 0x000fea0003800000 */
[----:B------:R-:W-:-:S13]  /*1da0*/  ISETP.NE.AND P0, PT, R0, 0x2c, PT ;  /* 0x0000002c0000780c */ /* 0x000fda0003f05270 */
[----:B------:R-:W-:Y:S05]  /*1db0*/  @!P0 BRA `(.L_x_5547) ;  /* 0x0000000000448947 */ /* 0x000fea0003800000 */
.L_x_5527:
        /* <DEDUP_REMOVED lines=16> */
.L_x_5548:
[----:B------:R-:W-:Y:S05]  /*1ec0*/  BRA `(.L_x_5528) ;  /* 0x00000000001c7947 */ /* 0x000fea0003800000 */
.L_x_5547:
[----:B------:R-:W-:-:S04]  /*1ed0*/  ISETP.NE.AND P0, PT, R39, 0xff, PT ;  /* 0x000000ff2700780c */ /* 0x000fc80003f05270 */
[----:B------:R-:W-:-:S05]  /*1ee0*/  SEL R3, R38, 0xffff, P0 ;  /* 0x0000ffff26037807 */ /* 0x000fca0000000000 */
[----:B------:R2:W-:Y:S01]  /*1ef0*/  STG.E.U8 desc[UR36][R8.64], R3 ;  /* 0x0000000308007986 */ /* 0x0005e2000c101124 */
[----:B------:R-:W-:Y:S05]  /*1f00*/  BRA `(.L_x_5528) ;  /* 0x00000000000c7947 */ /* 0x000fea0003800000 */
.L_x_5546:
[----:B------:R1:W-:Y:S01]  /*1f10*/  STG.E.64 desc[UR36][R8.64], R42 ;  /* 0x0000002a08007986 */ /* 0x0003e2000c101b24 */
[----:B------:R-:W-:Y:S05]  /*1f20*/  BRA `(.L_x_5528) ;  /* 0x0000000000047947 */ /* 0x000fea0003800000 */
.L_x_5545:
[----:B------:R0:W-:Y:S02]  /*1f30*/  STG.E desc[UR36][R8.64], R37 ;  /* 0x0000002508007986 */ /* 0x0001e4000c101924 */
.L_x_5528:
[----:B------:R-:W-:-:S07]  /*1f40*/  VIADD R17, R17, 0x80 ;  /* 0x0000008011117836 */ /* 0x000fce0000000000 */
.L_x_5520:
[----:B------:R-:W-:Y:S05]  /*1f50*/  BSYNC.RECONVERGENT B6 ;  /* 0x0000000000067941 */ /* 0x000fea0003800200 */
.L_x_5519:
        /* <DEDUP_REMOVED lines=276> */
[----:B------:R-:W4:Y:S03]  /*30a0*/  LDCU UR7, c[0x0][0x518] ;  /* 0x0000a300ff0777ac */ /* 0x000f260008000800 */
[----:B0-----:R-:W-:-:S05]  /*30b0*/  IMAD.HI.U32 R3, R5, UR4, R4 ;  /* 0x0000000405037c27 */ /* 0x001fca000f8e0004 */
[----:B------:R-:W-:-:S05]  /*30c0*/  SHF.R.U32.HI R3, RZ, UR5, R3 ;  /* 0x00000005ff037c19 */ /* 0x000fca0008011603 */
[----:B------:R-:W-:-:S04]  /*30d0*/  IMAD.MOV R3, RZ, RZ, -R3 ;  /* 0x000000ffff037224 */ /* 0x000fc800078e0a03 */
[----:B--2---:R-:W-:-:S04]  /*30e0*/  IMAD R5, R3, UR6, R5 ;  /* 0x0000000603057c24 */ /* 0x004fc8000f8e0205 */
[----:B----4-:R-:W-:-:S07]  /*30f0*/  IMAD R0, R5, UR7, R0 ;  /* 0x0000000705007c24 */ /* 0x010fce000f8e0200 */
.L_x_5552:
[----:B------:R-:W-:Y:S01]  /*3100*/  IMAD.MOV.U32 R4, RZ, RZ, R0 ;  /* 0x000000ffff047224 */ /* 0x000fe200078e0000 */
[----:B------:R-:W-:-:S07]  /*3110*/  MOV R5, RZ ;  /* 0x000000ff00057202 */ /* 0x000fce0000000f00 */
.L_x_5551:
        /* <DEDUP_REMOVED lines=16> */
.L_x_5556:
[----:B------:R0:W-:Y:S01]  /*3220*/  STG.E.U8 desc[UR36][R8.64], R18 ;  /* 0x0000001208007986 */ /* 0x0001e2000c101124 */
[----:B------:R-:W-:Y:S05]  /*3230*/  BRA `(.L_x_5558) ;  /* 0x00000008002c7947 */ /* 0x000fea0003800000 */
.L_x_5555:
        /* <DEDUP_REMOVED lines=8> */
.L_x_5560:
[----:B------:R0:W-:Y:S01]  /*32c0*/  STG.E desc[UR36][R8.64], R19 ;  /* 0x0000001308007986 */ /* 0x0001e2000c101924 */
[----:B------:R-:W-:Y:S05]  /*32d0*/  BRA `(.L_x_5558) ;  /* 0x0000000800047947 */ /* 0x000fea0003800000 */
.L_x_5559:
[----:B------:R0:W-:Y:S01]  /*32e0*/  STG.E.U16 desc[UR36][R8.64], R19 ;  /* 0x0000001308007986 */ /* 0x0001e2000c101524 */
[----:B------:R-:W-:Y:S05]  /*32f0*/  BRA `(.L_x_5558) ;  /* 0x0000000400fc7947 */ /* 0x000fea0003800000 */
.L_x_5554:
        /* <DEDUP_REMOVED lines=8> */
.L_x_5562:
[----:B------:R-:W-:-:S05]  /*3380*/  F2FP.F16.F32.PACK_AB R0, RZ, R26 ;  /* 0x0000001aff00723e */ /* 0x000fca00000000ff */
[----:B------:R0:W-:Y:S01]  /*3390*/  STG.E.U16 desc[UR36][R8.64], R0 ;  /* 0x0000000008007986 */ /* 0x0001e2000c101524 */
[----:B------:R-:W-:Y:S05]  /*33a0*/  BRA `(.L_x_5558) ;  /* 0x0000000400d07947 */ /* 0x000fea0003800000 */
.L_x_5561:
        /* <DEDUP_REMOVED lines=9> */
.L_x_5564:
[----:B------:R-:W-:-:S04]  /*3440*/  F2FP.F16.F32.PACK_AB R0, RZ, R26 ;  /* 0x0000001aff00723e */ /* 0x000fc800000000ff */
[----:B------:R-:W-:-:S05]  /*3450*/  PRMT R0, R0, 0x5410, RZ ;  /* 0x0000541000007816 */ /* 0x000fca00000000ff */
[----:B------:R0:W-:Y:S01]  /*3460*/  STG.E desc[UR36][R8.64], R0 ;  /* 0x0000000008007986 */ /* 0x0001e2000c101924 */
[----:B------:R-:W-:Y:S05]  /*3470*/  BRA `(.L_x_5558) ;  /* 0x00000004009c7947 */ /* 0x000fea0003800000 */
.L_x_5563:
[----:B------:R-:W0:Y:S02]  /*3480*/  LDC.64 R4, c[0x0][0x528] ;  /* 0x00014a00ff047b82 */ /* 0x000e240000000a00 */
[----:B0-----:R0:W-:Y:S01]  /*3490*/  STG.E.64 desc[UR36][R8.64], R4 ;  /* 0x0000000408007986 */ /* 0x0011e2000c101b24 */
[----:B------:R-:W-:Y:S05]  /*34a0*/  BRA `(.L_x_5558) ;  /* 0x0000000400907947 */ /* 0x000fea0003800000 */
.L_x_5553:
        /* <DEDUP_REMOVED lines=10> */
.L_x_5567:
[----:B------:R-:W0:Y:S01]  /*3550*/  LDC.64 R4, c[0x0][0x528] ;  /* 0x00014a00ff047b82 */ /* 0x000e220000000a00 */
[----:B------:R-:W-:-:S05]  /*3560*/  CS2R R6, SRZ ;  /* 0x0000000000067805 */ /* 0x000fca000001ff00 */
[----:B0-----:R0:W-:Y:S01]  /*3570*/  STG.E.128 desc[UR36][R8.64], R4 ;  /* 0x0000000408007986 */ /* 0x0011e2000c101d24 */
[----:B------:R-:W-:Y:S05]  /*3580*/  BRA `(.L_x_5558) ;  /* 0x0000000400587947 */ /* 0x000fea0003800000 */
.L_x_5566:
        /* <DEDUP_REMOVED lines=13> */
.L_x_5569:
[C---:B------:R-:W-:Y:S02]  /*3660*/  ISETP.GE.U32.AND P0, PT, R36.reuse, 0x38800000, PT ;  /* 0x388000002400780c */ /* 0x040fe40003f06070 */
[----:B------:R-:W-:Y:S02]  /*3670*/  ISETP.GT.U32.AND P1, PT, R36, 0x477fffff, PT ;  /* 0x477fffff2400780c */ /* 0x000fe40003f24070 */
[----:B------:R-:W-:-:S04]  /*3680*/  SEL R0, R24, R31, !P0 ;  /* 0x0000001f18007207 */ /* 0x000fc80004000000 */
[----:B------:R-:W-:-:S04]  /*3690*/  SEL R3, R25, R0, P1 ;  /* 0x0000000019037207 */ /* 0x000fc80000800000 */
[----:B------:R-:W-:-:S05]  /*36a0*/  LOP3.LUT R3, R3, R32, RZ, 0xfc, !PT ;  /* 0x0000002003037212 */ /* 0x000fca00078efcff */
[----:B------:R0:W-:Y:S01]  /*36b0*/  STG.E.U8 desc[UR36][R8.64], R3 ;  /* 0x0000000308007986 */ /* 0x0001e2000c101124 */
[----:B------:R-:W-:Y:S05]  /*36c0*/  BRA `(.L_x_5558) ;  /* 0x0000000400087947 */ /* 0x000fea0003800000 */
.L_x_5568:
[----:B------:R-:W-:-:S05]  /*36d0*/  F2FP.BF16.F32.PACK_AB R0, RZ, R26 ;  /* 0x0000001aff00723e */ /* 0x000fca00000010ff */
[----:B------:R0:W-:Y:S01]  /*36e0*/  STG.E.U16 desc[UR36][R8.64], R0 ;  /* 0x0000000008007986 */ /* 0x0001e2000c101524 */
[----:B------:R-:W-:Y:S05]  /*36f0*/  BRA `(.L_x_5558) ;  /* 0x0000000000fc7947 */ /* 0x000fea0003800000 */
.L_x_5565:
        /* <DEDUP_REMOVED lines=10> */
.L_x_5572:
        /* <DEDUP_REMOVED lines=10> */
.L_x_5573:
[----:B------:R4:W-:Y:S01]  /*3840*/  STG.E.U8 desc[UR36][R8.64], R4 ;  /* 0x0000000408007986 */ /* 0x0009e2000c101124 */
[----:B------:R-:W-:Y:S05]  /*3850*/  BRA `(.L_x_5558) ;  /* 0x0000000000a47947 */ /* 0x000fea0003800000 */
.L_x_5571:
        /* <DEDUP_REMOVED lines=10> */
.L_x_5574:
[----:B------:R5:W-:Y:S01]  /*3900*/  STG.E.U8 desc[UR36][R8.64], R4 ;  /* 0x0000000408007986 */ /* 0x000be2000c101124 */
[----:B------:R-:W-:Y:S05]  /*3910*/  BRA `(.L_x_5558) ;  /* 0x0000000000747947 */ /* 0x000fea0003800000 */
.L_x_5570:
        /* <DEDUP_REMOVED lines=9> */
.L_x_5557:
[----:B------:R-:W-:Y:S01]  /*39b0*/  MOV R14, 0x0 ;  /* 0x00000000000e7802 */ /* 0x000fe20000000f00 */
[----:B------:R-:W0:Y:S01]  /*39c0*/  LDCU.64 UR4, c[0x4][0x190] ;  /* 0x01003200ff0477ac */ /* 0x000e220008000a00 */
[----:B------:R-:W-:Y:S02]  /*39d0*/  HFMA2 R13, -RZ, RZ, 0, 0 ;  /* 0x00000000ff0d7431 */ /* 0x000fe400000001ff */
[----:B--2---:R-:W-:Y:S01]  /*39e0*/  IMAD.MOV.U32 R8, RZ, RZ, 0x65 ;  /* 0x00000065ff087424 */ /* 0x004fe200078e00ff */
        /* <DEDUP_REMOVED lines=12> */
.L_x_5577:
[----:B------:R-:W-:Y:S05]  /*3ab0*/  BRA `(.L_x_5558) ;  /* 0x00000000000c7947 */ /* 0x000fea0003800000 */
.L_x_5576:
[----:B------:R1:W-:Y:S01]  /*3ac0*/  STG.E.64 desc[UR36][R8.64], R42 ;  /* 0x0000002a08007986 */ /* 0x0003e2000c101b24 */
[----:B------:R-:W-:Y:S05]  /*3ad0*/  BRA `(.L_x_5558) ;  /* 0x0000000000047947 */ /* 0x000fea0003800000 */
.L_x_5575:
[----:B------:R0:W-:Y:S02]  /*3ae0*/  STG.E desc[UR36][R8.64], R37 ;  /* 0x0000002508007986 */ /* 0x0001e4000c101924 */
.L_x_5558:
[----:B------:R-:W-:-:S07]  /*3af0*/  VIADD R17, R17, 0x80 ;  /* 0x0000008011117836 */ /* 0x000fce0000000000 */
.L_x_5550:
[----:B------:R-:W-:Y:S05]  /*3b00*/  BSYNC.RECONVERGENT B6 ;  /* 0x0000000000067941 */ /* 0x000fea0003800200 */
.L_x_5549:
        /* <DEDUP_REMOVED lines=282> */
.L_x_5581:
[----:B------:R-:W-:Y:S01]  /*4cb0*/  IMAD.MOV.U32 R4, RZ, RZ, R0 ;  /* 0x000000ffff047224 */ /* 0x000fe200078e0000 */
[----:B------:R-:W-:-:S07]  /*4cc0*/  MOV R5, RZ ;  /* 0x000000ff00057202 */ /* 0x000fce0000000f00 */
.L_x_5580:
        /* <DEDUP_REMOVED lines=16> */
.L_x_5585:
[----:B------:R3:W-:Y:S01]  /*4dd0*/  STG.E.U8 desc[UR36][R8.64], R18 ;  /* 0x0000001208007986 */ /* 0x0007e2000c101124 */
[----:B------:R-:W-:Y:S05]  /*4de0*/  BRA `(.L_x_5587) ;  /* 0x00000008002c7947 */ /* 0x000fea0003800000 */
.L_x_5584:
        /* <DEDUP_REMOVED lines=8> */
.L_x_5589:
[----:B------:R1:W-:Y:S01]  /*4e70*/  STG.E desc[UR36][R8.64], R19 ;  /* 0x0000001308007986 */ /* 0x0003e2000c101924 */
[----:B------:R-:W-:Y:S05]  /*4e80*/  BRA `(.L_x_5587) ;  /* 0x0000000800047947 */ /* 0x000fea0003800000 */
.L_x_5588:
[----:B------:R2:W-:Y:S01]  /*4e90*/  STG.E.U16 desc[UR36][R8.64], R19 ;  /* 0x0000001308007986 */ /* 0x0005e2000c101524 */
[----:B------:R-:W-:Y:S05]  /*4ea0*/  BRA `(.L_x_5587) ;  /* 0x0000000400fc7947 */ /* 0x000fea0003800000 */
.L_x_5583:
        /* <DEDUP_REMOVED lines=8> */
.L_x_5591:
[----:B------:R-:W-:-:S05]  /*4f30*/  F2FP.F16.F32.PACK_AB R0, RZ, R26 ;  /* 0x0000001aff00723e */ /* 0x000fca00000000ff */
[----:B------:R0:W-:Y:S01]  /*4f40*/  STG.E.U16 desc[UR36][R8.64], R0 ;  /* 0x0000000008007986 */ /* 0x0001e2000c101524 */
[----:B------:R-:W-:Y:S05]  /*4f50*/  BRA `(.L_x_5587) ;  /* 0x0000000400d07947 */ /* 0x000fea0003800000 */
.L_x_5590:
        /* <DEDUP_REMOVED lines=9> */
.L_x_5593:
[----:B------:R-:W-:-:S04]  /*4ff0*/  F2FP.F16.F32.PACK_AB R0, RZ, R26 ;  /* 0x0000001aff00723e */ /* 0x000fc800000000ff */
[----:B------:R-:W-:-:S05]  /*5000*/  PRMT R0, R0, 0x5410, RZ ;  /* 0x0000541000007816 */ /* 0x000fca00000000ff */
[----:B------:R0:W-:Y:S01]  /*5010*/  STG.E desc[UR36][R8.64], R0 ;  /* 0x0000000008007986 */ /* 0x0001e2000c101924 */
[----:B------:R-:W-:Y:S05]  /*5020*/  BRA `(.L_x_5587) ;  /* 0x00000004009c7947 */ /* 0x000fea0003800000 */
.L_x_5592:
[----:B------:R-:W0:Y:S02]  /*5030*/  LDC.64 R4, c[0x0][0x528] ;  /* 0x00014a00ff047b82 */ /* 0x000e240000000a00 */
[----:B0-----:R5:W-:Y:S01]  /*5040*/  STG.E.64 desc[UR36][R8.64], R4 ;  /* 0x0000000408007986 */ /* 0x001be2000c101b24 */
[----:B------:R-:W-:Y:S05]  /*5050*/  BRA `(.L_x_5587) ;  /* 0x0000000400907947 */ /* 0x000fea0003800000 */
.L_x_5582:
        /* <DEDUP_REMOVED lines=10> */
.L_x_5596:
[----:B------:R-:W0:Y:S01]  /*5100*/  LDC.64 R4, c[0x0][0x528] ;  /* 0x00014a00ff047b82 */ /* 0x000e220000000a00 */
[----:B------:R-:W-:-:S05]  /*5110*/  CS2R R6, SRZ ;  /* 0x0000000000067805 */ /* 0x000fca000001ff00 */
[----:B0-----:R0:W-:Y:S01]  /*5120*/  STG.E.128 desc[UR36][R8.64], R4 ;  /* 0x0000000408007986 */ /* 0x0011e2000c101d24 */
[----:B------:R-:W-:Y:S05]  /*5130*/  BRA `(.L_x_5587) ;  /* 0x0000000400587947 */ /* 0x000fea0003800000 */
.L_x_5595:
        /* <DEDUP_REMOVED lines=13> */
.L_x_5598:
[C---:B------:R-:W-:Y:S02]  /*5210*/  ISETP.GE.U32.AND P0, PT, R36.reuse, 0x38800000, PT ;  /* 0x388000002400780c */ /* 0x040fe40003f06070 */
[----:B------:R-:W-:Y:S02]  /*5220*/  ISETP.GT.U32.AND P1, PT, R36, 0x477fffff, PT ;  /* 0x477fffff2400780c */ /* 0x000fe40003f24070 */
[----:B------:R-:W-:-:S04]  /*5230*/  SEL R0, R24, R31, !P0 ;  /* 0x0000001f18007207 */ /* 0x000fc80004000000 */
[----:B------:R-:W-:-:S04]  /*5240*/  SEL R3, R25, R0, P1 ;  /* 0x0000000019037207 */ /* 0x000fc80000800000 */
[----:B------:R-:W-:-:S05]  /*5250*/  LOP3.LUT R3, R3, R32, RZ, 0xfc, !PT ;  /* 0x0000002003037212 */ /* 0x000fca00078efcff */
[----:B------:R0:W-:Y:S01]  /*5260*/  STG.E.U8 desc[UR36][R8.64], R3 ;  /* 0x0000000308007986 */ /* 0x0001e2000c101124 */
[----:B------:R-:W-:Y:S05]  /*5270*/  BRA `(.L_x_5587) ;  /* 0x0000000400087947 */ /* 0x000fea0003800000 */
.L_x_5597:
[----:B------:R-:W-:-:S05]  /*5280*/  F2FP.BF16.F32.PACK_AB R0, RZ, R26 ;  /* 0x0000001aff00723e */ /* 0x000fca00000010ff */
[----:B------:R0:W-:Y:S01]  /*5290*/  STG.E.U16 desc[UR36][R8.64], R0 ;  /* 0x0000000008007986 */ /* 0x0001e2000c101524 */
[----:B------:R-:W-:Y:S05]  /*52a0*/  BRA `(.L_x_5587) ;  /* 0x0000000000fc7947 */ /* 0x000fea0003800000 */
.L_x_5594:
        /* <DEDUP_REMOVED lines=10> */
.L_x_5601:
        /* <DEDUP_REMOVED lines=10> */
.L_x_5602:
[----:B------:R0:W-:Y:S01]  /*53f0*/  STG.E.U8 desc[UR36][R8.64], R4 ;  /* 0x0000000408007986 */ /* 0x0001e2000c101124 */
[----:B------:R-:W-:Y:S05]  /*5400*/  BRA `(.L_x_5587) ;  /* 0x0000000000a47947 */ /* 0x000fea0003800000 */
.L_x_5600:
        /* <DEDUP_REMOVED lines=10> */
.L_x_5603:
[----:B------:R0:W-:Y:S01]  /*54b0*/  STG.E.U8 desc[UR36][R8.64], R4 ;  /* 0x0000000408007986 */ /* 0x0001e2000c101124 */
[----:B------:R-:W-:Y:S05]  /*54c0*/  BRA `(.L_x_5587) ;  /* 0x0000000000747947 */ /* 0x000fea0003800000 */
.L_x_5599:
        /* <DEDUP_REMOVED lines=9> */
.L_x_5586:
        /* <DEDUP_REMOVED lines=16> */
.L_x_5606:
[----:B------:R-:W-:Y:S05]  /*5660*/  BRA `(.L_x_5587) ;  /* 0x00000000000c7947 */ /* 0x000fea0003800000 */
.L_x_5605:
[----:B------:R0:W-:Y:S01]  /*5670*/  STG.E.64 desc[UR36][R8.64], R42 ;  /* 0x0000002a08007986 */ /* 0x0001e2000c101b24 */
[----:B------:R-:W-:Y:S05]  /*5680*/  BRA `(.L_x_5587) ;  /* 0x0000000000047947 */ /* 0x000fea0003800000 */
.L_x_5604:
[----:B------:R0:W-:Y:S02]  /*5690*/  STG.E desc[UR36][R8.64], R37 ;  /* 0x0000002508007986 */ /* 0x0001e4000c101924 */
.L_x_5587:
[----:B------:R-:W-:-:S07]  /*56a0*/  VIADD R17, R17, 0x80 ;  /* 0x0000008011117836 */ /* 0x000fce0000000000 */
.L_x_5579:
[----:B------:R-:W-:Y:S05]  /*56b0*/  BSYNC.RECONVERGENT B6 ;  /* 0x0000000000067941 */ /* 0x000fea0003800200 */
.L_x_5578:
        /* <DEDUP_REMOVED lines=281> */
.L_x_5608:
[----:B------:R-:W-:Y:S01]  /*6850*/  IMAD.MOV.U32 R4, RZ, RZ, R0 ;  /* 0x000000ffff047224 */ /* 0x000fe200078e0000 */
[----:B------:R-:W-:-:S07]  /*6860*/  MOV R5, RZ ;  /* 0x000000ff00057202 */ /* 0x000fce0000000f00 */
.L_x_5607:
        /* <DEDUP_REMOVED lines=16> */
.L_x_5612:
[----:B------:R-:W-:Y:S01]  /*6970*/  STG.E.U8 desc[UR36][R4.64], R18 ;  /* 0x0000001204007986 */ /* 0x000fe2000c101124 */
[----:B------:R-:W-:Y:S05]  /*6980*/  EXIT ;  /* 0x000000000000794d */ /* 0x000fea0003800000 */
.L_x_5611:
        /* <DEDUP_REMOVED lines=8> */
.L_x_5615:
[----:B------:R-:W-:Y:S01]  /*6a10*/  STG.E desc[UR36][R4.64], R19 ;  /* 0x0000001304007986 */ /* 0x000fe2000c101924 */
[----:B------:R-:W-:Y:S05]  /*6a20*/  EXIT ;  /* 0x000000000000794d */ /* 0x000fea0003800000 */
.L_x_5614:
[----:B------:R-:W-:Y:S01]  /*6a30*/  STG.E.U16 desc[UR36][R4.64], R19 ;  /* 0x0000001304007986 */ /* 0x000fe2000c101524 */
[----:B------:R-:W-:Y:S05]  /*6a40*/  EXIT ;  /* 0x000000000000794d */ /* 0x000fea0003800000 */
.L_x_5610:
        /* <DEDUP_REMOVED lines=8> */
.L_x_5617:
[----:B------:R-:W-:-:S05]  /*6ad0*/  F2FP.F16.F32.PACK_AB R26, RZ, R26 ;  /* 0x0000001aff1a723e */ /* 0x000fca00000000ff */
[----:B------:R-:W-:Y:S01]  /*6ae0*/  STG.E.U16 desc[UR36][R4.64], R26 ;  /* 0x0000001a04007986 */ /* 0x000fe2000c101524 */
[----:B------:R-:W-:Y:S05]  /*6af0*/  EXIT ;  /* 0x000000000000794d */ /* 0x000fea0003800000 */
.L_x_5616:
        /* <DEDUP_REMOVED lines=9> */
.L_x_5619:
[----:B------:R-:W-:-:S04]  /*6b90*/  F2FP.F16.F32.PACK_AB R26, RZ, R26 ;  /* 0x0000001aff1a723e */ /* 0x000fc800000000ff */
[----:B------:R-:W-:-:S05]  /*6ba0*/  PRMT R26, R26, 0x5410, RZ ;  /* 0x000054101a1a7816 */ /* 0x000fca00000000ff */
[----:B------:R-:W-:Y:S01]  /*6bb0*/  STG.E desc[UR36][R4.64], R26 ;  /* 0x0000001a04007986 */ /* 0x000fe2000c101924 */
[----:B------:R-:W-:Y:S05]  /*6bc0*/  EXIT ;  /* 0x000000000000794d */ /* 0x000fea0003800000 */
.L_x_5618:
[----:B--2---:R-:W0:Y:S02]  /*6bd0*/  LDC.64 R2, c[0x0][0x528] ;  /* 0x00014a00ff027b82 */ /* 0x004e240000000a00 */
[----:B0-----:R-:W-:Y:S01]  /*6be0*/  STG.E.64 desc[UR36][R4.64], R2 ;  /* 0x0000000204007986 */ /* 0x001fe2000c101b24 */
[----:B------:R-:W-:Y:S05]  /*6bf0*/  EXIT ;  /* 0x000000000000794d */ /* 0x000fea0003800000 */
.L_x_5609:
        /* <DEDUP_REMOVED lines=10> */
.L_x_5622:
[----:B-123--:R-:W0:Y:S01]  /*6ca0*/  LDC.64 R8, c[0x0][0x528] ;  /* 0x00014a00ff087b82 */ /* 0x00ee220000000a00 */
[----:B------:R-:W-:-:S05]  /*6cb0*/  CS2R R10, SRZ ;  /* 0x00000000000a7805 */ /* 0x000fca000001ff00 */
[----:B0-----:R-:W-:Y:S01]  /*6cc0*/  STG.E.128 desc[UR36][R4.64], R8 ;  /* 0x0000000804007986 */ /* 0x001fe2000c101d24 */
[----:B------:R-:W-:Y:S05]  /*6cd0*/  EXIT ;  /* 0x000000000000794d */ /* 0x000fea0003800000 */
.L_x_5621:
        /* <DEDUP_REMOVED lines=13> */
.L_x_5624:
[C---:B------:R-:W-:Y:S02]  /*6db0*/  ISETP.GT.U32.AND P1, PT, R36.reuse, 0x477fffff, PT ;  /* 0x477fffff2400780c */ /* 0x040fe40003f24070 */
[----:B------:R-:W-:-:S11]  /*6dc0*/  ISETP.GE.U32.AND P0, PT, R36, 0x38800000, PT ;  /* 0x388000002400780c */ /* 0x000fd60003f06070 */
[----:B------:R-:W-:-:S04]  /*6dd0*/  @!P1 SEL R25, R24, R31, !P0 ;  /* 0x0000001f18199207 */ /* 0x000fc80004000000 */
[----:B------:R-:W-:-:S05]  /*6de0*/  LOP3.LUT R25, R25, R32, RZ, 0xfc, !PT ;  /* 0x0000002019197212 */ /* 0x000fca00078efcff */
[----:B------:R-:W-:Y:S01]  /*6df0*/  STG.E.U8 desc[UR36][R4.64], R25 ;  /* 0x0000001904007986 */ /* 0x000fe2000c101124 */
[----:B------:R-:W-:Y:S05]  /*6e00*/  EXIT ;  /* 0x000000000000794d */ /* 0x000fea0003800000 */
.L_x_5623:
[----:B------:R-:W-:-:S05]  /*6e10*/  F2FP.BF16.F32.PACK_AB R26, RZ, R26 ;  /* 0x0000001aff1a723e */ /* 0x000fca00000010ff */
[----:B------:R-:W-:Y:S01]  /*6e20*/  STG.E.U16 desc[UR36][R4.64], R26 ;  /* 0x0000001a04007986 */ /* 0x000fe2000c101524 */
[----:B------:R-:W-:Y:S05]  /*6e30*/  EXIT ;  /* 0x000000000000794d */ /* 0x000fea0003800000 */
.L_x_5620:
        /* <DEDUP_REMOVED lines=10> */
.L_x_5627:
        /* <DEDUP_REMOVED lines=10> */
.L_x_5628:
[----:B------:R-:W-:Y:S01]  /*6f80*/  STG.E.U8 desc[UR36][R4.64], R2 ;  /* 0x0000000204007986 */ /* 0x000fe2000c101124 */
[----:B------:R-:W-:Y:S05]  /*6f90*/  EXIT ;  /* 0x000000000000794d */ /* 0x000fea0003800000 */
.L_x_5626:
        /* <DEDUP_REMOVED lines=10> */
.L_x_5629:
[----:B------:R-:W-:Y:S01]  /*7040*/  STG.E.U8 desc[UR36][R4.64], R2 ;  /* 0x0000000204007986 */ /* 0x000fe2000c101124 */
[----:B------:R-:W-:Y:S05]  /*7050*/  EXIT ;  /* 0x000000000000794d */ /* 0x000fea0003800000 */
.L_x_5625:
        /* <DEDUP_REMOVED lines=9> */
.L_x_5613:
        /* <DEDUP_REMOVED lines=8> */
[----:B----4-:R-:W-:Y:S02]  /*7170*/  IMAD.U32 R4, RZ, RZ, UR4 ;  /* 0x00000004ff047e24 */ /* 0x010fe4000f8e00ff */
[----:B------:R-:W-:Y:S01]  /*7180*/  IMAD.U32 R5, RZ, RZ, UR5 ;  /* 0x00000005ff057e24 */ /* 0x000fe2000f8e00ff */
[----:B--2---:R-:W-:Y:S01]  /*7190*/  MOV R6, UR6 ;  /* 0x0000000600067c02 */ /* 0x004fe20008000f00 */
[----:B------:R-:W-:Y:S01]  /*71a0*/  IMAD.U32 R7, RZ, RZ, UR7 ;  /* 0x00000007ff077e24 */ /* 0x000fe2000f8e00ff */
[----:B---3--:R-:W-:Y:S01]  /*71b0*/  MOV R10, UR8 ;  /* 0x00000008000a7c02 */ /* 0x008fe20008000f00 */
[----:B0-----:R-:W-:-:S07]  /*71c0*/  IMAD.U32 R11, RZ, RZ, UR9 ;  /* 0x00000009ff0b7e24 */ /* 0x001fce000f8e00ff */
[----:B------:R-:W-:-:S07]  /*71d0*/  LEPC R20, `(.L_x_5632) ;  /* 0x000000001014794e */ /* 0x000fce0000000000 */
[----:B-1----:R-:W-:Y:S05]  /*71e0*/  CALL.ABS.NOINC R2 ;  /* 0x0000000002007343 */ /* 0x002fea0003c00000 */
.L_x_5632:
[----:B------:R-:W-:Y:S05]  /*71f0*/  EXIT ;  /* 0x000000000000794d */ /* 0x000fea0003800000 */
.L_x_5631:
[----:B------:R-:W-:Y:S01]  /*7200*/  STG.E.64 desc[UR36][R4.64], R42 ;  /* 0x0000002a04007986 */ /* 0x000fe2000c101b24 */
[----:B------:R-:W-:Y:S05]  /*7210*/  EXIT ;  /* 0x000000000000794d */ /* 0x000fea0003800000 */
.L_x_5630:
[----:B------:R-:W-:Y:S01]  /*7220*/  STG.E desc[UR36][R4.64], R37 ;  /* 0x0000002504007986 */ /* 0x000fe2000c101924 */
[----:B------:R-:W-:Y:S05]  /*7230*/  EXIT ;  /* 0x000000000000794d */ /* 0x000fea0003800000 */
.L_x_5633:
        /* <DEDUP_REMOVED lines=12> */
.L_x_7372:


//--------------------- .text._ZN2at6native27unrolled_elementwise_kernelINS0_11FillFunctorIdEESt5arrayIPcLm1EELi4E23TrivialOffsetCalculatorILi0EjES7_ILi1EjENS0_6memory12LoadWithCastILi0EEENSA_13StoreWithCastILi1EEEEEviT_T0_T2_T3_T4_T5_ --------------------------
	.section	.text._ZN2at6native27unrolled_elementwise_kernelINS0_11FillFunctorIdEESt5arrayIPcLm1EELi4E23TrivialOffsetCalculatorILi0EjES7_ILi1EjENS0_6memory12LoadWithCastILi0EEENSA_13StoreWithCastILi1EEEEEviT_T0_T2_T3_T4_T5_,"ax",@progbits
	.align	128
        .global         _ZN2at6native27unrolled_elementwise_kernelINS0_11FillFunctorIdEESt5arrayIPcLm1EELi4E23TrivialOffsetCalculatorILi0EjES7_ILi1EjENS0_6memory12LoadWithCastILi0EEENSA_13StoreWithCastILi1EEEEEviT_T0_T2_T3_T4_T5_
        .type           _ZN2at6native27unrolled_elementwise_kernelINS0_11FillFunctorIdEESt5arrayIPcLm1EELi4E23TrivialOffsetCalculatorILi0EjES7_ILi1EjENS0_6memory12LoadWithCastILi0EEENSA_13StoreWithCastILi1EEEEEviT_T0_T2_T3_T4_T5_,@function
        .size           _ZN2at6native27unrolled_elementwise_kernelINS0_11FillFunctorIdEESt5arrayIPcLm1EELi4E23TrivialOffsetCalculatorILi0EjES7_ILi1EjENS0_6memory12LoadWithCastILi0EEENSA_13StoreWithCastILi1EEEEEviT_T0_T2_T3_T4_T5_,(.L_x_7373 - _ZN2at6native27unrolled_elementwise_kernelINS0_11FillFunctorIdEESt5arrayIPcLm1EELi4E23TrivialOffsetCalculatorILi0EjES7_ILi1EjENS0_6memory12LoadWithCastILi0EEENSA_13StoreWithCastILi1EEEEEviT_T0_T2_T3_T4_T5_)
        .other          _ZN2at6native27unrolled_elementwise_kernelINS0_11FillFunctorIdEESt5arrayIPcLm1EELi4E23TrivialOffsetCalculatorILi0EjES7_ILi1EjENS0_6memory12LoadWithCastILi0EEENSA_13StoreWithCastILi1EEEEEviT_T0_T2_T3_T4_T5_,@"STO_CUDA_ENTRY STV_DEFAULT"
_ZN2at6native27unrolled_elementwise_kernelINS0_11FillFunctorIdEESt5arrayIPcLm1EELi4E23TrivialOffsetCalculatorILi0EjES7_ILi1EjENS0_6memory12LoadWithCastILi0EEENSA_13StoreWithCastILi1EEEEEviT_T0_T2_T3_T4_T5_:
.text._ZN2at6native27unrolled_elementwise_kernelINS0_11FillFunctorIdEESt5arrayIPcLm1EELi4E23TrivialOffsetCalculatorILi0EjES7_ILi1EjENS0_6memory12LoadWithCastILi0EEENSA_13StoreWithCastILi1EEEEEviT_T0_T2_T3_T4_T5_:
        /* <DEDUP_REMOVED lines=28> */
[----:B------:R-:W0:Y:S02]  /*01c0*/  LDCU.64 UR4, c[0x0][0x388] ;  /* 0x00007100ff0477ac */ /* 0x000e240008000a00 */
[----:B0-----:R-:W0:Y:S02]  /*01d0*/  F2I.F64.TRUNC R5, UR4 ;  /* 0x0000000400057d11 */ /* 0x001e24000830d100 */
[----:B0-----:R4:W-:Y:S01]  /*01e0*/  STG.E.U8 desc[UR36][R2.64], R5 ;  /* 0x0000000502007986 */ /* 0x0019e2000c101124 */
[----:B------:R-:W-:Y:S05]  /*01f0*/  BRA `(.L_x_5635) ;  /* 0x0000001000187947 */ /* 0x000fea0003800000 */
.L_x_5639:
[----:B------:R-:W0:Y:S02]  /*0200*/  LDCU.64 UR4, c[0x0][0x388] ;  /* 0x00007100ff0477ac */ /* 0x000e240008000a00 */
[----:B0-----:R-:W0:Y:S02]  /*0210*/  F2I.S64.F64.TRUNC R4, UR4 ;  /* 0x0000000400047d11 */ /* 0x001e24000830d900 */
[----:B0-----:R3:W-:Y:S01]  /*0220*/  STG.E.U8 desc[UR36][R2.64], R4 ;  /* 0x0000000402007986 */ /* 0x0017e2000c101124 */
[----:B------:R-:W-:Y:S05]  /*0230*/  BRA `(.L_x_5635) ;  /* 0x0000001000087947 */ /* 0x000fea0003800000 */
.L_x_5638:
[----:B------:R-:W-:-:S09]  /*0240*/  UISETP.NE.AND UP0, UPT, UR4, 0x2, UPT ;  /* 0x000000020400788c */ /* 0x000fd2000bf05270 */
[----:B------:R-:W-:Y:S05]  /*0250*/  BRA.U !UP0, `(.L_x_5641) ;  /* 0x0000000108307547 */ /* 0x000fea000b800000 */
[----:B------:R-:W-:-:S09]  /*0260*/  UISETP.NE.AND UP0, UPT, UR4, 0x3, UPT ;  /* 0x000000030400788c */ /* 0x000fd2000bf05270 */
[----:B------:R-:W-:Y:S05]  /*0270*/  BRA.U !UP0, `(.L_x_5642) ;  /* 0x0000000108187547 */ /* 0x000fea000b800000 */
[----:B------:R-:W-:-:S09]  /*0280*/  UISETP.NE.AND UP0, UPT, UR4, 0x4, UPT ;  /* 0x000000040400788c */ /* 0x000fd2000bf05270 */
[----:B------:R-:W-:Y:S05]  /*0290*/  BRA.U UP0, `(.L_x_5640) ;  /* 0x0000000d00447547 */ /* 0x000fea000b800000 */
[----:B------:R-:W0:Y:S02]  /*02a0*/  LDCU.64 UR4, c[0x0][0x388] ;  /* 0x00007100ff0477ac */ /* 0x000e240008000a00 */
[----:B0-----:R-:W0:Y:S02]  /*02b0*/  F2I.S64.F64.TRUNC R4, UR4 ;  /* 0x0000000400047d11 */ /* 0x001e24000830d900 */
[----:B0-----:R0:W-:Y:S01]  /*02c0*/  STG.E.64 desc[UR36][R2.64], R4 ;  /* 0x0000000402007986 */ /* 0x0011e2000c101b24 */
[----:B------:R-:W-:Y:S05]  /*02d0*/  BRA `(.L_x_5635) ;  /* 0x0000000c00e07947 */ /* 0x000fea0003800000 */
.L_x_5642:
[----:B------:R-:W0:Y:S02]  /*02e0*/  LDCU.64 UR4, c[0x0][0x388] ;  /* 0x00007100ff0477ac */ /* 0x000e240008000a00 */
[----:B0-----:R-:W0:Y:S02]  /*02f0*/  F2I.F64.TRUNC R5, UR4 ;  /* 0x0000000400057d11 */ /* 0x001e24000830d100 */
[----:B0-----:R1:W-:Y:S01]  /*0300*/  STG.E desc[UR36][R2.64], R5 ;  /* 0x0000000502007986 */ /* 0x0013e2000c101924 */
[----:B------:R-:W-:Y:S05]  /*0310*/  BRA `(.L_x_5635) ;  /* 0x0000000c00d07947 */ /* 0x000fea0003800000 */
.L_x_5641:
[----:B------:R-:W0:Y:S02]  /*0320*/  LDCU.64 UR4, c[0x0][0x388] ;  /* 0x00007100ff0477ac */ /* 0x000e240008000a00 */
[----:B0-----:R-:W0:Y:S02]  /*0330*/  F2I.F64.TRUNC R5, UR4 ;  /* 0x0000000400057d11 */ /* 0x001e24000830d100 */
[----:B0-----:R2:W-:Y:S01]  /*0340*/  STG.E.U16 desc[UR36][R2.64], R5 ;  /* 0x0000000502007986 */ /* 0x0015e2000c101524 */
[----:B------:R-:W-:Y:S05]  /*0350*/  BRA `(.L_x_5635) ;  /* 0x0000000c00c07947 */ /* 0x000fea0003800000 */
.L_x_5637:
[----:B------:R-:W-:-:S09]  /*0360*/  UISETP.GT.AND UP0, UPT, UR4, 0x6, UPT ;  /* 0x000000060400788c */ /* 0x000fd2000bf04270 */
[----:B------:R-:W-:Y:S05]  /*0370*/  BRA.U UP0, `(.L_x_5643) ;  /* 0x0000000100547547 */ /* 0x000fea000b800000 */
[----:B------:R-:W-:-:S09]  /*0380*/  UISETP.NE.AND UP0, UPT, UR4, 0x5, UPT ;  /* 0x000000050400788c */ /* 0x000fd2000bf05270 */
[----:B------:R-:W-:Y:S05]  /*0390*/  BRA.U !UP0, `(.L_x_5644) ;  /* 0x0000000108287547 */ /* 0x000fea000b800000 */
[----:B------:R-:W-:-:S09]  /*03a0*/  UISETP.NE.AND UP0, UPT, UR4, 0x6, UPT ;  /* 0x000000060400788c */ /* 0x000fd2000bf05270 */
[----:B------:R-:W-:Y:S05]  /*03b0*/  BRA.U UP0, `(.L_x_5640) ;  /* 0x0000000900fc7547 */ /* 0x000fea000b800000 */
[----:B------:R-:W0:Y:S01]  /*03c0*/  LDCU.64 UR4, c[0x0][0x388] ;  /* 0x00007100ff0477ac */ /* 0x000e220008000a00 */
[----:B------:R-:W-:Y:S02]  /*03d0*/  IMAD.MOV.U32 R6, RZ, RZ, -0x10000000 ;  /* 0xf0000000ff067424 */ /* 0x000fe400078e00ff */
[----:B------:R-:W-:Y:S01]  /*03e0*/  IMAD.MOV.U32 R7, RZ, RZ, 0x380fffff ;  /* 0x380fffffff077424 */ /* 0x000fe200078e00ff */
[----:B0-----:R-:W0:Y:S05]  /*03f0*/  F2F.F32.F64 R5, UR4 ;  /* 0x0000000400057d10 */ /* 0x001e2a0008301000 */
[----:B------:R-:W-:-:S14]  /*0400*/  DSETP.LEU.AND P0, PT, R6, |UR4|, PT ;  /* 0x4000000406007e2a */ /* 0x000fdc000bf0b000 */
[----:B0-----:R-:W-:-:S05]  /*0410*/  @!P0 FMUL R5, R5, 1.175494350822287508e-38 ;  /* 0x0080000005058820 */ /* 0x001fca0000400000 */
[----:B------:R0:W-:Y:S01]  /*0420*/  STG.E desc[UR36][R2.64], R5 ;  /* 0x0000000502007986 */ /* 0x0001e2000c101924 */
[----:B------:R-:W-:Y:S05]  /*0430*/  BRA `(.L_x_5635) ;  /* 0x0000000c00887947 */ /* 0x000fea0003800000 */
.L_x_5644:
[----:B------:R-:W0:Y:S01]  /*0440*/  LDCU.64 UR4, c[0x0][0x388] ;  /* 0x00007100ff0477ac */ /* 0x000e220008000a00 */
[----:B------:R-:W-:Y:S02]  /*0450*/  IMAD.MOV.U32 R4, RZ, RZ, -0x10000000 ;  /* 0xf0000000ff047424 */ /* 0x000fe400078e00ff */
[----:B------:R-:W-:Y:S01]  /*0460*/  IMAD.MOV.U32 R5, RZ, RZ, 0x380fffff ;  /* 0x380fffffff057424 */ /* 0x000fe200078e00ff */
[----:B0-----:R-:W0:Y:S05]  /*0470*/  F2F.F32.F64 R0, UR4 ;  /* 0x0000000400007d10 */ /* 0x001e2a0008301000 */
[----:B------:R-:W-:-:S14]  /*0480*/  DSETP.LEU.AND P0, PT, R4, |UR4|, PT ;  /* 0x4000000404007e2a */ /* 0x000fdc000bf0b000 */
[----:B0-----:R-:W-:-:S05]  /*0490*/  @!P0 FMUL R0, R0, 1.175494350822287508e-38 ;  /* 0x0080000000008820 */ /* 0x001fca0000400000 */
[----:B------:R-:W-:-:S05]  /*04a0*/  F2FP.F16.F32.PACK_AB R0, RZ, R0 ;  /* 0x00000000ff00723e */ /* 0x000fca00000000ff */
[----:B------:R0:W-:Y:S01]  /*04b0*/  STG.E.U16 desc[UR36][R2.64], R0 ;  /* 0x0000000002007986 */ /* 0x0001e2000c101524 */
[----:B------:R-:W-:Y:S05]  /*04c0*/  BRA `(.L_x_5635) ;  /* 0x0000000c00647947 */ /* 0x000fea0003800000 */
.L_x_5643:
[----:B------:R-:W-:-:S09]  /*04d0*/  UISETP.NE.AND UP0, UPT, UR4, 0x7, UPT ;  /* 0x000000070400788c */ /* 0x000fd2000bf05270 */
[----:B------:R-:W-:Y:S05]  /*04e0*/  BRA.U !UP0, `(.L_x_5645) ;  /* 0x00000001085c7547 */ /* 0x000fea000b800000 */
[----:B------:R-:W-:-:S09]  /*04f0*/  UISETP.NE.AND UP0, UPT, UR4, 0x8, UPT ;  /* 0x000000080400788c */ /* 0x000fd2000bf05270 */
[----:B------:R-:W-:Y:S05]  /*0500*/  BRA.U !UP0, `(.L_x_5646) ;  /* 0x00000001082c7547 */ /* 0x000fea000b800000 */
[----:B------:R-:W-:-:S09]  /*0510*/  UISETP.NE.AND UP0, UPT, UR4, 0x9, UPT ;  /* 0x000000090400788c */ /* 0x000fd2000bf05270 */
[----:B------:R-:W-:Y:S05]  /*0520*/  BRA.U UP0, `(.L_x_5640) ;  /* 0x0000000900a07547 */ /* 0x000fea000b800000 */
[----:B------:R-:W0:Y:S01]  /*0530*/  LDCU.64 UR4, c[0x0][0x388] ;  /* 0x00007100ff0477ac */ /* 0x000e220008000a00 */
[----:B------:R-:W-:Y:S02]  /*0540*/  IMAD.MOV.U32 R6, RZ, RZ, -0x10000000 ;  /* 0xf0000000ff067424 */ /* 0x000fe400078e00ff */
[----:B------:R-:W-:Y:S02]  /*0550*/  IMAD.MOV.U32 R7, RZ, RZ, 0x380fffff ;  /* 0x380fffffff077424 */ /* 0x000fe400078e00ff */
[----:B------:R-:W-:Y:S01]  /*0560*/  IMAD.MOV.U32 R5, RZ, RZ, RZ ;  /* 0x000000ffff057224 */ /* 0x000fe200078e00ff */
[----:B0-----:R-:W0:Y:S03]  /*0570*/  F2F.F32.F64 R4, UR4 ;  /* 0x0000000400047d10 */ /* 0x001e260008301000 */
[----:B------:R-:W-:-:S14]  /*0580*/  DSETP.LEU.AND P0, PT, R6, |UR4|, PT ;  /* 0x4000000406007e2a */ /* 0x000fdc000bf0b000 */
[----:B0-----:R-:W-:-:S05]  /*0590*/  @!P0 FMUL R4, R4, 1.175494350822287508e-38 ;  /* 0x0080000004048820 */ /* 0x001fca0000400000 */
[----:B------:R0:W-:Y:S01]  /*05a0*/  STG.E.64 desc[UR36][R2.64], R4 ;  /* 0x0000000402007986 */ /* 0x0001e2000c101b24 */
[----:B------:R-:W-:Y:S05]  /*05b0*/  BRA `(.L_x_5635) ;  /* 0x0000000c00287947 */ /* 0x000fea0003800000 */
.L_x_5646:
[----:B------:R-:W0:Y:S01]  /*05c0*/  LDCU.64 UR4, c[0x0][0x388] ;  /* 0x00007100ff0477ac */ /* 0x000e220008000a00 */
[----:B------:R-:W-:Y:S02]  /*05d0*/  IMAD.MOV.U32 R4, RZ, RZ, -0x10000000 ;  /* 0xf0000000ff047424 */ /* 0x000fe400078e00ff */
[----:B------:R-:W-:Y:S01]  /*05e0*/  IMAD.MOV.U32 R5, RZ, RZ, 0x380fffff ;  /* 0x380fffffff057424 */ /* 0x000fe200078e00ff */
[----:B0-----:R-:W0:Y:S05]  /*05f0*/  F2F.F32.F64 R0, UR4 ;  /* 0x0000000400007d10 */ /* 0x001e2a0008301000 */
[----:B------:R-:W-:-:S14]  /*0600*/  DSETP.LEU.AND P0, PT, R4, |UR4|, PT ;  /* 0x4000000404007e2a */ /* 0x000fdc000bf0b000 */
[----:B0-----:R-:W-:-:S05]  /*0610*/  @!P0 FMUL R0, R0, 1.175494350822287508e-38 ;  /* 0x0080000000008820 */ /* 0x001fca0000400000 */
[----:B------:R-:W-:-:S04]  /*0620*/  F2FP.F16.F32.PACK_AB R5, RZ, R0 ;  /* 0x00000000ff05723e */ /* 0x000fc800000000ff */
[----:B------:R-:W-:-:S05]  /*0630*/  PRMT R5, R5, 0x5410, RZ ;  /* 0x0000541005057816 */ /* 0x000fca00000000ff */
[----:B------:R0:W-:Y:S01]  /*0640*/  STG.E desc[UR36][R2.64], R5 ;  /* 0x0000000502007986 */ /* 0x0001e2000c101924 */
[----:B------:R-:W-:Y:S05]  /*0650*/  BRA `(.L_x_5635) ;  /* 0x0000000c00007947 */ /* 0x000fea0003800000 */
.L_x_5645:
[----:B------:R-:W0:Y:S02]  /*0660*/  LDC.64 R4, c[0x0][0x388] ;  /* 0x0000e200ff047b82 */ /* 0x000e240000000a00 */
[----:B0-----:R5:W-:Y:S01]  /*0670*/  STG.E.64 desc[UR36][R2.64], R4 ;  /* 0x0000000402007986 */ /* 0x001be2000c101b24 */
[----:B------:R-:W-:Y:S05]  /*0680*/  BRA `(.L_x_5635) ;  /* 0x0000000800f47947 */ /* 0x000fea0003800000 */
.L_x_5636:
        /* <DEDUP_REMOVED lines=9> */
[----:B0-----:R-:W-:-:S06]  /*0720*/  DSETP.NEU.AND P0, PT, RZ, UR4, PT ;  /* 0x00000004ff007e2a */ /* 0x001fcc000bf0d000 */
[----:B------:R-:W-:-:S05]  /*0730*/  SEL R5, RZ, 0x1, !P0 ;  /* 0x00000001ff057807 */ /* 0x000fca0004000000 */
[----:B------:R0:W-:Y:S01]  /*0740*/  STG.E.U8 desc[UR36][R2.64], R5 ;  /* 0x0000000502007986 */ /* 0x0001e2000c101124 */
[----:B------:R-:W-:Y:S05]  /*0750*/  BRA `(.L_x_5635) ;  /* 0x0000000800c07947 */ /* 0x000fea0003800000 */
.L_x_5649:
[----:B------:R-:W0:Y:S01]  /*0760*/  LDC.64 R4, c[0x0][0x388] ;  /* 0x0000e200ff047b82 */ /* 0x000e220000000a00 */
[----:B------:R-:W-:-:S05]  /*0770*/  CS2R R6, SRZ ;  /* 0x0000000000067805 */ /* 0x000fca000001ff00 */
[----:B0-----:R0:W-:Y:S01]  /*0780*/  STG.E.128 desc[UR36][R2.64], R4 ;  /* 0x0000000402007986 */ /* 0x0011e2000c101d24 */
[----:B------:R-:W-:Y:S05]  /*0790*/  BRA `(.L_x_5635) ;  /* 0x0000000800b07947 */ /* 0x000fea0003800000 */
.L_x_5648:
        /* <DEDUP_REMOVED lines=10> */
[----:B------:R-:W-:Y:S01]  /*0840*/  DSETP.LEU.AND P0, PT, R4, |UR4|, PT ;  /* 0x4000000404007e2a */ /* 0x000fe2000bf0b000 */
[----:B------:R-:W-:-:S13]  /*0850*/  IMAD.MOV.U32 R4, RZ, RZ, 0x7f ;  /* 0x0000007fff047424 */ /* 0x000fda00078e00ff */
        /* <DEDUP_REMOVED lines=11> */
.L_x_5652:
[----:B------:R-:W-:-:S05]  /*0910*/  LOP3.LUT R7, R4, 0x80, R7, 0xf8, !PT ;  /* 0x0000008004077812 */ /* 0x000fca00078ef807 */
[----:B------:R0:W-:Y:S01]  /*0920*/  STG.E.U8 desc[UR36][R2.64], R7 ;  /* 0x0000000702007986 */ /* 0x0001e2000c101124 */
[----:B------:R-:W-:Y:S05]  /*0930*/  BRA `(.L_x_5635) ;  /* 0x0000000800487947 */ /* 0x000fea0003800000 */
.L_x_5651:
[----:B------:R-:W0:Y:S01]  /*0940*/  LDCU.64 UR4, c[0x0][0x388] ;  /* 0x00007100ff0477ac */ /* 0x000e220008000a00 */
[----:B------:R-:W-:Y:S02]  /*0950*/  IMAD.MOV.U32 R6, RZ, RZ, -0x10000000 ;  /* 0xf0000000ff067424 */ /* 0x000fe400078e00ff */
[----:B------:R-:W-:Y:S01]  /*0960*/  IMAD.MOV.U32 R7, RZ, RZ, 0x380fffff ;  /* 0x380fffffff077424 */ /* 0x000fe200078e00ff */
[----:B0-----:R-:W0:Y:S05]  /*0970*/  F2F.F32.F64 R5, UR4 ;  /* 0x0000000400057d10 */ /* 0x001e2a0008301000 */
[----:B------:R-:W-:-:S14]  /*0980*/  DSETP.LEU.AND P0, PT, R6, |UR4|, PT ;  /* 0x4000000406007e2a */ /* 0x000fdc000bf0b000 */
        /* <DEDUP_REMOVED lines=14> */
.L_x_5653:
[----:B------:R-:W-:-:S05]  /*0a70*/  LOP3.LUT R5, R0, 0x80, R7, 0xf8, !PT ;  /* 0x0000008000057812 */ /* 0x000fca00078ef807 */
[----:B------:R0:W-:Y:S01]  /*0a80*/  STG.E.U8 desc[UR36][R2.64], R5 ;  /* 0x0000000502007986 */ /* 0x0001e2000c101124 */
[----:B------:R-:W-:Y:S05]  /*0a90*/  BRA `(.L_x_5635) ;  /* 0x0000000400f07947 */ /* 0x000fea0003800000 */
.L_x_5650:
[----:B------:R-:W0:Y:S01]  /*0aa0*/  LDCU.64 UR4, c[0x0][0x388] ;  /* 0x00007100ff0477ac */ /* 0x000e220008000a00 */
[----:B------:R-:W-:Y:S02]  /*0ab0*/  IMAD.MOV.U32 R4, RZ, RZ, -0x10000000 ;  /* 0xf0000000ff047424 */ /* 0x000fe400078e00ff */
[----:B------:R-:W-:Y:S01]  /*0ac0*/  IMAD.MOV.U32 R5, RZ, RZ, 0x380fffff ;  /* 0x380fffffff057424 */ /* 0x000fe200078e00ff */
[----:B0-----:R-:W0:Y:S05]  /*0ad0*/  F2F.F32.F64 R0, UR4 ;  /* 0x0000000400007d10 */ /* 0x001e2a0008301000 */
[----:B------:R-:W-:-:S14]  /*0ae0*/  DSETP.LEU.AND P0, PT, R4, |UR4|, PT ;  /* 0x4000000404007e2a */ /* 0x000fdc000bf0b000 */
[----:B0-----:R-:W-:-:S05]  /*0af0*/  @!P0 FMUL R0, R0, 1.175494350822287508e-38 ;  /* 0x0080000000008820 */ /* 0x001fca0000400000 */
[----:B------:R-:W-:-:S05]  /*0b00*/  F2FP.BF16.F32.PACK_AB R0, RZ, R0 ;  /* 0x00000000ff00723e */ /* 0x000fca00000010ff */
[----:B------:R0:W-:Y:S01]  /*0b10*/  STG.E.U16 desc[UR36][R2.64], R0 ;  /* 0x0000000002007986 */ /* 0x0001e2000c101524 */
[----:B------:R-:W-:Y:S05]  /*0b20*/  BRA `(.L_x_5635) ;  /* 0x0000000400cc7947 */ /* 0x000fea0003800000 */
.L_x_5647:
        /* <DEDUP_REMOVED lines=8> */
[----:B------:R-:W0:Y:S02]  /*0bb0*/  LDCU.64 UR4, c[0x0][0x388] ;  /* 0x00007100ff0477ac */ /* 0x000e240008000a00 */
[----:B0-----:R-:W0:Y:S02]  /*0bc0*/  F2I.U32.F64.TRUNC R5, UR4 ;  /* 0x0000000400057d11 */ /* 0x001e24000830d000 */
[----:B0-----:R0:W-:Y:S01]  /*0bd0*/  STG.E.U16 desc[UR36][R2.64], R5 ;  /* 0x0000000502007986 */ /* 0x0011e2000c101524 */
[----:B------:R-:W-:Y:S05]  /*0be0*/  BRA `(.L_x_5635) ;  /* 0x00000004009c7947 */ /* 0x000fea0003800000 */
.L_x_5656:
[----:B------:R-:W0:Y:S01]  /*0bf0*/  LDCU.64 UR4, c[0x0][0x388] ;  /* 0x00007100ff0477ac */ /* 0x000e220008000a00 */
[----:B------:R-:W-:Y:S02]  /*0c00*/  IMAD.MOV.U32 R6, RZ, RZ, -0x10000000 ;  /* 0xf0000000ff067424 */ /* 0x000fe400078e00ff */
[----:B------:R-:W-:Y:S02]  /*0c10*/  IMAD.MOV.U32 R7, RZ, RZ, 0x380fffff ;  /* 0x380fffffff077424 */ /* 0x000fe400078e00ff */
[----:B------:R-:W-:Y:S01]  /*0c20*/  IMAD.MOV.U32 R0, RZ, RZ, 0x80 ;  /* 0x00000080ff007424 */ /* 0x000fe200078e00ff */
[----:B0-----:R-:W0:Y:S03]  /*0c30*/  F2F.F32.F64 R5, UR4 ;  /* 0x0000000400057d10 */ /* 0x001e260008301000 */
[----:B------:R-:W-:-:S14]  /*0c40*/  DSETP.LEU.AND P0, PT, R6, |UR4|, PT ;  /* 0x4000000406007e2a */ /* 0x000fdc000bf0b000 */
        /* <DEDUP_REMOVED lines=11> */
.L_x_5658:
[----:B------:R-:W-:-:S04]  /*0d00*/  SHF.R.U32.HI R0, RZ, 0x14, R5 ;  /* 0x00000014ff007819 */ /* 0x000fc80000011605 */
[----:B------:R-:W-:-:S04]  /*0d10*/  LOP3.LUT R0, R0, 0x1, RZ, 0xc0, !PT ;  /* 0x0000000100007812 */ /* 0x000fc800078ec0ff */
[----:B------:R-:W-:-:S04]  /*0d20*/  IADD3 R0, PT, PT, R5, 0x487ffff, R0 ;  /* 0x0487ffff05007810 */ /* 0x000fc80007ffe000 */
[----:B------:R-:W-:-:S04]  /*0d30*/  SHF.R.U32.HI R0, RZ, 0x14, R0 ;  /* 0x00000014ff007819 */ /* 0x000fc80000011600 */
[----:B------:R-:W-:-:S07]  /*0d40*/  LOP3.LUT R4, R0, 0xff, RZ, 0xc0, !PT ;  /* 0x000000ff00047812 */ /* 0x000fce00078ec0ff */
.L_x_5659:
[----:B------:R-:W-:-:S04]  /*0d50*/  SHF.R.U32.HI R5, RZ, 0x18, R5 ;  /* 0x00000018ff057819 */ /* 0x000fc80000011605 */
[----:B------:R-:W-:-:S04]  /*0d60*/  LOP3.LUT R4, R4, 0x80, R5, 0xf8, !PT ;  /* 0x0000008004047812 */ /* 0x000fc800078ef805 */
[----:B------:R-:W-:-:S07]  /*0d70*/  PRMT R0, R4, 0x7610, R0 ;  /* 0x0000761004007816 */ /* 0x000fce0000000000 */
.L_x_5657:
[----:B------:R0:W-:Y:S01]  /*0d80*/  STG.E.U8 desc[UR36][R2.64], R0 ;  /* 0x0000000002007986 */ /* 0x0001e2000c101124 */
[----:B------:R-:W-:Y:S05]  /*0d90*/  BRA `(.L_x_5635) ;  /* 0x0000000400307947 */ /* 0x000fea0003800000 */
.L_x_5655:
        /* <DEDUP_REMOVED lines=17> */
.L_x_5661:
[----:B------:R-:W-:-:S04]  /*0eb0*/  SHF.R.U32.HI R0, RZ, 0x15, R5 ;  /* 0x00000015ff007819 */ /* 0x000fc80000011605 */
[----:B------:R-:W-:-:S04]  /*0ec0*/  LOP3.LUT R0, R0, 0x1, RZ, 0xc0, !PT ;  /* 0x0000000100007812 */ /* 0x000fc800078ec0ff */
[----:B------:R-:W-:-:S04]  /*0ed0*/  IADD3 R0, PT, PT, R5, 0x88fffff, R0 ;  /* 0x088fffff05007810 */ /* 0x000fc80007ffe000 */
[----:B------:R-:W-:-:S04]  /*0ee0*/  SHF.R.U32.HI R0, RZ, 0x15, R0 ;  /* 0x00000015ff007819 */ /* 0x000fc80000011600 */
[----:B------:R-:W-:-:S07]  /*0ef0*/  LOP3.LUT R4, R0, 0xff, RZ, 0xc0, !PT ;  /* 0x000000ff00047812 */ /* 0x000fce00078ec0ff */
.L_x_5662:
[----:B------:R-:W-:-:S04]  /*0f00*/  SHF.R.U32.HI R5, RZ, 0x18, R5 ;  /* 0x00000018ff057819 */ /* 0x000fc80000011605 */
[----:B------:R-:W-:-:S04]  /*0f10*/  LOP3.LUT R4, R4, 0x80, R5, 0xf8, !PT ;  /* 0x0000008004047812 */ /* 0x000fc800078ef805 */
[----:B------:R-:W-:-:S07]  /*0f20*/  PRMT R0, R4, 0x7610, R0 ;  /* 0x0000761004007816 */ /* 0x000fce0000000000 */
.L_x_5660:
[----:B------:R0:W-:Y:S01]  /*0f30*/  STG.E.U8 desc[UR36][R2.64], R0 ;  /* 0x0000000002007986 */ /* 0x0001e2000c101124 */
[----:B------:R-:W-:Y:S05]  /*0f40*/  BRA `(.L_x_5635) ;  /* 0x0000000000c47947 */ /* 0x000fea0003800000 */
.L_x_5654:
[----:B------:R-:W-:-:S09]  /*0f50*/  UISETP.NE.AND UP0, UPT, UR4, 0x1c, UPT ;  /* 0x0000001c0400788c */ /* 0x000fd2000bf05270 */
[----:B------:R-:W-:Y:S05]  /*0f60*/  BRA.U !UP0, `(.L_x_5663) ;  /* 0x0000000108b07547 */ /* 0x000fea000b800000 */
[----:B------:R-:W-:-:S09]  /*0f70*/  UISETP.NE.AND UP0, UPT, UR4, 0x1d, UPT ;  /* 0x0000001d0400788c */ /* 0x000fd2000bf05270 */
[----:B------:R-:W-:Y:S05]  /*0f80*/  BRA.U !UP0, `(.L_x_5664) ;  /* 0x0000000108987547 */ /* 0x000fea000b800000 */
[----:B------:R-:W-:-:S09]  /*0f90*/  UISETP.NE.AND UP0, UPT, UR4, 0x2c, UPT ;  /* 0x0000002c0400788c */ /* 0x000fd2000bf05270 */
[----:B------:R-:W-:Y:S05]  /*0fa0*/  BRA.U !UP0, `(.L_x_5665) ;  /* 0x0000000108447547 */ /* 0x000fea000b800000 */
.L_x_5640:
        /* <DEDUP_REMOVED lines=16> */
.L_x_5666:
[----:B------:R-:W-:Y:S05]  /*10b0*/  BRA `(.L_x_5635) ;  /* 0x0000000000687947 */ /* 0x000fea0003800000 */
.L_x_5665:
[----:B------:R-:W0:Y:S01]  /*10c0*/  LDCU.64 UR4, c[0x0][0x388] ;  /* 0x00007100ff0477ac */ /* 0x000e220008000a00 */
[----:B------:R-:W-:Y:S02]  /*10d0*/  IMAD.MOV.U32 R6, RZ, RZ, -0x10000000 ;  /* 0xf0000000ff067424 */ /* 0x000fe400078e00ff */
[----:B------:R-:W-:Y:S02]  /*10e0*/  IMAD.MOV.U32 R7, RZ, RZ, 0x380fffff ;  /* 0x380fffffff077424 */ /* 0x000fe400078e00ff */
[----:B------:R-:W-:Y:S01]  /*10f0*/  IMAD.MOV.U32 R4, RZ, RZ, 0xff ;  /* 0x000000ffff047424 */ /* 0x000fe200078e00ff */
[----:B0-----:R-:W0:Y:S03]  /*1100*/  F2F.F32.F64 R5, UR4 ;  /* 0x0000000400057d10 */ /* 0x001e260008301000 */
[----:B------:R-:W-:-:S14]  /*1110*/  DSETP.LEU.AND P0, PT, R6, |UR4|, PT ;  /* 0x4000000406007e2a */ /* 0x000fdc000bf0b000 */
[----:B0-----:R-:W-:-:S05]  /*1120*/  @!P0 FMUL R5, R5, 1.175494350822287508e-38 ;  /* 0x0080000005058820 */ /* 0x001fca0000400000 */
        /* <DEDUP_REMOVED lines=10> */
.L_x_5667:
[----:B------:R0:W-:Y:S01]  /*11d0*/  STG.E.U8 desc[UR36][R2.64], R4 ;  /* 0x0000000402007986 */ /* 0x0001e2000c101124 */
[----:B------:R-:W-:Y:S05]  /*11e0*/  BRA `(.L_x_5635) ;  /* 0x00000000001c7947 */ /* 0x000fea0003800000 */
.L_x_5664:
[----:B------:R-:W0:Y:S02]  /*11f0*/  LDCU.64 UR4, c[0x0][0x388] ;  /* 0x00007100ff0477ac */ /* 0x000e240008000a00 */
[----:B0-----:R-:W0:Y:S02]  /*1200*/  F2I.U64.F64.TRUNC R4, UR4 ;  /* 0x0000000400047d11 */ /* 0x001e24000830d800 */
[----:B0-----:R0:W-:Y:S01]  /*1210*/  STG.E.64 desc[UR36][R2.64], R4 ;  /* 0x0000000402007986 */ /* 0x0011e2000c101b24 */
[----:B------:R-:W-:Y:S05]  /*1220*/  BRA `(.L_x_5635) ;  /* 0x00000000000c7947 */ /* 0x000fea0003800000 */
.L_x_5663:
[----:B------:R-:W0:Y:S02]  /*1230*/  LDCU.64 UR4, c[0x0][0x388] ;  /* 0x00007100ff0477ac */ /* 0x000e240008000a00 */
[----:B0-----:R-:W0:Y:S02]  /*1240*/  F2I.U32.F64.TRUNC R5, UR4 ;  /* 0x0000000400057d11 */ /* 0x001e24000830d000 */
[----:B0-----:R0:W-:Y:S02]  /*1250*/  STG.E desc[UR36][R2.64], R5 ;  /* 0x0000000502007986 */ /* 0x0011e4000c101924 */
.L_x_5635:
[----:B------:R-:W-:Y:S05]  /*1260*/  BSYNC.RECONVERGENT B6 ;  /* 0x0000000000067941 */ /* 0x000fea0003800200 */
.L_x_5634:
        /* <DEDUP_REMOVED lines=24> */
.L_x_5673:
[----:B------:R-:W0:Y:S02]  /*13f0*/  LDCU.64 UR4, c[0x0][0x388] ;  /* 0x00007100ff0477ac */ /* 0x000e240008000a00 */
[----:B0-----:R-:W0:Y:S02]  /*1400*/  F2I.S64.F64.TRUNC R4, UR4 ;  /* 0x0000000400047d11 */ /* 0x001e24000830d900 */
[----:B0-----:R0:W-:Y:S01]  /*1410*/  STG.E.U8 desc[UR36][R2.64], R4 ;  /* 0x0000000402007986 */ /* 0x0011e2000c101124 */
[----:B------:R-:W-:Y:S05]  /*1420*/  BRA `(.L_x_5675) ;  /* 0x0000001000047947 */ /* 0x000fea0003800000 */
.L_x_5672:
        /* <DEDUP_REMOVED lines=10> */
.L_x_5677:
[----:B------:R-:W0:Y:S02]  /*14d0*/  LDCU.64 UR4, c[0x0][0x388] ;  /* 0x00007100ff0477ac */ /* 0x000e240008000a00 */
[----:B0-----:R-:W0:Y:S02]  /*14e0*/  F2I.F64.TRUNC R5, UR4 ;  /* 0x0000000400057d11 */ /* 0x001e24000830d100 */
[----:B0-----:R0:W-:Y:S01]  /*14f0*/  STG.E desc[UR36][R2.64], R5 ;  /* 0x0000000502007986 */ /* 0x0011e2000c101924 */
[----:B------:R-:W-:Y:S05]  /*1500*/  BRA `(.L_x_5675) ;  /* 0x0000000c00cc7947 */ /* 0x000fea0003800000 */
.L_x_5676:
[----:B------:R-:W0:Y:S02]  /*1510*/  LDCU.64 UR4, c[0x0][0x388] ;  /* 0x00007100ff0477ac */ /* 0x000e240008000a00 */
[----:B0-----:R-:W0:Y:S02]  /*1520*/  F2I.F64.TRUNC R5, UR4 ;  /* 0x0000000400057d11 */ /* 0x001e24000830d100 */
[----:B0-----:R0:W-:Y:S01]  /*1530*/  STG.E.U16 desc[UR36][R2.64], R5 ;  /* 0x0000000502007986 */ /* 0x0011e2000c101524 */
[----:B------:R-:W-:Y:S05]  /*1540*/  BRA `(.L_x_5675) ;  /* 0x0000000c00bc7947 */ /* 0x000fea0003800000 */
.L_x_5671:
        /* <DEDUP_REMOVED lines=14> */
.L_x_5679:
        /* <DEDUP_REMOVED lines=9> */
.L_x_5678:
        /* <DEDUP_REMOVED lines=15> */
.L_x_5681:
        /* <DEDUP_REMOVED lines=10> */
.L_x_5680:
[----:B------:R-:W0:Y:S02]  /*1850*/  LDC.64 R4, c[0x0][0x388] ;  /* 0x0000e200ff047b82 */ /* 0x000e240000000a00 */
[----:B0-----:R0:W-:Y:S01]  /*1860*/  STG.E.64 desc[UR36][R2.64], R4 ;  /* 0x0000000402007986 */ /* 0x0011e2000c101b24 */
[----:B------:R-:W-:Y:S05]  /*1870*/  BRA `(.L_x_5675) ;  /* 0x0000000800f07947 */ /* 0x000fea0003800000 */
.L_x_5670:
        /* <DEDUP_REMOVED lines=14> */
.L_x_5685:
        /* <DEDUP_REMOVED lines=22> */
.L_x_5687:
[----:B------:R-:W-:-:S04]  /*1ac0*/  SHF.R.U32.HI R5, RZ, 0x18, R4 ;  /* 0x00000018ff057819 */ /* 0x000fc80000011604 */
[----:B------:R-:W-:-:S07]  /*1ad0*/  LOP3.LUT R0, R0, 0x80, R5, 0xf8, !PT ;  /* 0x0000008000007812 */ /* 0x000fce00078ef805 */
.L_x_5686:
[----:B------:R4:W-:Y:S01]  /*1ae0*/  STG.E.U8 desc[UR36][R2.64], R0 ;  /* 0x0000000002007986 */ /* 0x0009e2000c101124 */
[----:B------:R-:W-:Y:S05]  /*1af0*/  BRA `(.L_x_5675) ;  /* 0x0000000800507947 */ /* 0x000fea0003800000 */
.L_x_5684:
        /* <DEDUP_REMOVED lines=22> */
.L_x_5689:
[----:B------:R-:W-:-:S04]  /*1c60*/  SHF.R.U32.HI R5, RZ, 0x18, R4 ;  /* 0x00000018ff057819 */ /* 0x000fc80000011604 */
[----:B------:R-:W-:-:S07]  /*1c70*/  LOP3.LUT R0, R0, 0x80, R5, 0xf8, !PT ;  /* 0x0000008000007812 */ /* 0x000fce00078ef805 */
.L_x_5688:
[----:B------:R3:W-:Y:S01]  /*1c80*/  STG.E.U8 desc[UR36][R2.64], R0 ;  /* 0x0000000002007986 */ /* 0x0007e2000c101124 */
[----:B------:R-:W-:Y:S05]  /*1c90*/  BRA `(.L_x_5675) ;  /* 0x0000000400e87947 */ /* 0x000fea0003800000 */
.L_x_5683:
        /* <DEDUP_REMOVED lines=23> */
.L_x_5692:
[----:B------:R2:W-:Y:S01]  /*1e10*/  STG.E.U8 desc[UR36][R2.64], R0 ;  /* 0x0000000002007986 */ /* 0x0005e2000c101124 */
[----:B------:R-:W-:Y:S05]  /*1e20*/  BRA `(.L_x_5675) ;  /* 0x0000000400847947 */ /* 0x000fea0003800000 */
.L_x_5691:
[----:B------:R-:W0:Y:S02]  /*1e30*/  LDCU.64 UR4, c[0x0][0x388] ;  /* 0x00007100ff0477ac */ /* 0x000e240008000a00 */
[----:B0-----:R-:W0:Y:S02]  /*1e40*/  F2I.U64.F64.TRUNC R4, UR4 ;  /* 0x0000000400047d11 */ /* 0x001e24000830d800 */
[----:B0-----:R1:W-:Y:S01]  /*1e50*/  STG.E.64 desc[UR36][R2.64], R4 ;  /* 0x0000000402007986 */ /* 0x0013e2000c101b24 */
[----:B------:R-:W-:Y:S05]  /*1e60*/  BRA `(.L_x_5675) ;  /* 0x0000000400747947 */ /* 0x000fea0003800000 */
.L_x_5690:
[----:B------:R-:W0:Y:S02]  /*1e70*/  LDCU.64 UR4, c[0x0][0x388] ;  /* 0x00007100ff0477ac */ /* 0x000e240008000a00 */
[----:B0-----:R-:W0:Y:S02]  /*1e80*/  F2I.U32.F64.TRUNC R5, UR4 ;  /* 0x0000000400057d11 */ /* 0x001e24000830d000 */
[----:B0-----:R0:W-:Y:S01]  /*1e90*/  STG.E desc[UR36][R2.64], R5 ;  /* 0x0000000502007986 */ /* 0x0011e2000c101924 */
[----:B------:R-:W-:Y:S05]  /*1ea0*/  BRA `(.L_x_5675) ;  /* 0x0000000400647947 */ /* 0x000fea0003800000 */
.L_x_5682:
        /* <DEDUP_REMOVED lines=11> */
.L_x_5694:
[----:B------:R-:W0:Y:S01]  /*1f60*/  LDC.64 R4, c[0x0][0x388] ;  /* 0x0000e200ff047b82 */ /* 0x000e220000000a00 */
[----:B------:R-:W-:-:S05]  /*1f70*/  CS2R R6, SRZ ;  /* 0x0000000000067805 */ /* 0x000fca000001ff00 */
[----:B0-----:R0:W-:Y:S01]  /*1f80*/  STG.E.128 desc[UR36][R2.64], R4 ;  /* 0x0000000402007986 */ /* 0x0011e2000c101d24 */
[----:B------:R-:W-:Y:S05]  /*1f90*/  BRA `(.L_x_5675) ;  /* 0x0000000400287947 */ /* 0x000fea0003800000 */
.L_x_5693:
[----:B------:R-:W-:-:S09]  /*1fa0*/  UISETP.NE.AND UP0, UPT, UR4, 0xf, UPT ;  /* 0x0000000f0400788c */ /* 0x000fd2000bf05270 */
[----:B------:R-:W-:Y:S05]  /*1fb0*/  BRA.U !UP0, `(.L_x_5695) ;  /* 0x0000000508007547 */ /* 0x000fea000b800000 */
[----:B------:R-:W-:-:S09]  /*1fc0*/  UISETP.NE.AND UP0, UPT, UR4, 0x17, UPT ;  /* 0x000000170400788c */ /* 0x000fd2000bf05270 */
[----:B------:R-:W-:Y:S05]  /*1fd0*/  BRA.U !UP0, `(.L_x_5696) ;  /* 0x00000001089c7547 */ /* 0x000fea000b800000 */
[----:B------:R-:W-:-:S09]  /*1fe0*/  UISETP.NE.AND UP0, UPT, UR4, 0x18, UPT ;  /* 0x000000180400788c */ /* 0x000fd2000bf05270 */
[----:B------:R-:W-:Y:S05]  /*1ff0*/  BRA.U !UP0, `(.L_x_5697) ;  /* 0x0000000108447547 */ /* 0x000fea000b800000 */
.L_x_5674:
        /* <DEDUP_REMOVED lines=16> */
.L_x_5698:
[----:B------:R-:W-:Y:S05]  /*2100*/  BRA `(.L_x_5675) ;  /* 0x0000000000cc7947 */ /* 0x000fea0003800000 */
.L_x_5697:
[----:B------:R-:W0:Y:S01]  /*2110*/  LDCU.64 UR4, c[0x0][0x388] ;  /* 0x00007100ff0477ac */ /* 0x000e220008000a00 */
[----:B------:R-:W-:Y:S02]  /*2120*/  IMAD.MOV.U32 R6, RZ, RZ, -0x10000000 ;  /* 0xf0000000ff067424 */ /* 0x000fe400078e00ff */
[----:B------:R-:W-:Y:S02]  /*2130*/  IMAD.MOV.U32 R7, RZ, RZ, 0x380fffff ;  /* 0x380fffffff077424 */ /* 0x000fe400078e00ff */
[----:B------:R-:W-:Y:S01]  /*2140*/  IMAD.MOV.U32 R0, RZ, RZ, 0x7f ;  /* 0x0000007fff007424 */ /* 0x000fe200078e00ff */
[----:B0-----:R-:W0:Y:S03]  /*2150*/  F2F.F32.F64 R4, UR4 ;  /* 0x0000000400047d10 */ /* 0x001e260008301000 */
[----:B------:R-:W-:-:S14]  /*2160*/  DSETP.LEU.AND P0, PT, R6, |UR4|, PT ;  /* 0x4000000406007e2a */ /* 0x000fdc000bf0b000 */
        /* <DEDUP_REMOVED lines=11> */
.L_x_5699:
[----:B------:R-:W-:-:S05]  /*2220*/  LOP3.LUT R5, R0, 0x80, R7, 0xf8, !PT ;  /* 0x0000008000057812 */ /* 0x000fca00078ef807 */
[----:B------:R0:W-:Y:S01]  /*2230*/  STG.E.U8 desc[UR36][R2.64], R5 ;  /* 0x0000000502007986 */ /* 0x0001e2000c101124 */
[----:B------:R-:W-:Y:S05]  /*2240*/  BRA `(.L_x_5675) ;  /* 0x00000000007c7947 */ /* 0x000fea0003800000 */
.L_x_5696:
[----:B------:R-:W0:Y:S01]  /*2250*/  LDCU.64 UR4, c[0x0][0x388] ;  /* 0x00007100ff0477ac */ /* 0x000e220008000a00 */
[----:B------:R-:W-:Y:S02]  /*2260*/  IMAD.MOV.U32 R6, RZ, RZ, -0x10000000 ;  /* 0xf0000000ff067424 */ /* 0x000fe400078e00ff */
[----:B------:R-:W-:Y:S01]  /*2270*/  IMAD.MOV.U32 R7, RZ, RZ, 0x380fffff ;  /* 0x380fffffff077424 */ /* 0x000fe200078e00ff */
[----:B0-----:R-:W0:Y:S05]  /*2280*/  F2F.F32.F64 R4, UR4 ;  /* 0x0000000400047d10 */ /* 0x001e2a0008301000 */
        /* <DEDUP_REMOVED lines=12> */
.L_x_5700:
[----:B------:R-:W-:Y:S01]  /*2350*/  IMAD.MOV.U32 R0, RZ, RZ, 0x7f ;  /* 0x0000007fff007424 */ /* 0x000fe200078e00ff */
[----:B------:R-:W-:-:S04]  /*2360*/  ISETP.GT.U32.AND P0, PT, R6, 0x7f800000, PT ;  /* 0x7f8000000600780c */ /* 0x000fc80003f04070 */
[----:B------:R-:W-:-:S09]  /*2370*/  SEL R0, R0, 0x7c, P0 ;  /* 0x0000007c00007807 */ /* 0x000fd20000000000 */
.L_x_5701:
[----:B------:R-:W-:-:S04]  /*2380*/  SHF.R.U32.HI R5, RZ, 0x18, R4 ;  /* 0x00000018ff057819 */ /* 0x000fc80000011604 */
[----:B------:R-:W-:-:S05]  /*2390*/  LOP3.LUT R5, R0, 0x80, R5, 0xf8, !PT ;  /* 0x0000008000057812 */ /* 0x000fca00078ef805 */
[----:B------:R0:W-:Y:S01]  /*23a0*/  STG.E.U8 desc[UR36][R2.64], R5 ;  /* 0x0000000502007986 */ /* 0x0001e2000c101124 */
[----:B------:R-:W-:Y:S05]  /*23b0*/  BRA `(.L_x_5675) ;  /* 0x0000000000207947 */ /* 0x000fea0003800000 */
.L_x_5695:
[----:B------:R-:W0:Y:S01]  /*23c0*/  LDCU.64 UR4, c[0x0][0x388] ;  /* 0x00007100ff0477ac */ /* 0x000e220008000a00 */
[----:B------:R-:W-:Y:S02]  /*23d0*/  IMAD.MOV.U32 R4, RZ, RZ, -0x10000000 ;  /* 0xf0000000ff047424 */ /* 0x000fe400078e00ff */
[----:B------:R-:W-:Y:S01]  /*23e0*/  IMAD.MOV.U32 R5, RZ, RZ, 0x380fffff ;  /* 0x380fffffff057424 */ /* 0x000fe200078e00ff */
[----:B0-----:R-:W0:Y:S05]  /*23f0*/  F2F.F32.F64 R0, UR4 ;  /* 0x0000000400007d10 */ /* 0x001e2a0008301000 */
[----:B------:R-:W-:-:S14]  /*2400*/  DSETP.LEU.AND P0, PT, R4, |UR4|, PT ;  /* 0x4000000404007e2a */ /* 0x000fdc000bf0b000 */
[----:B0-----:R-:W-:-:S05]  /*2410*/  @!P0 FMUL R0, R0, 1.175494350822287508e-38 ;  /* 0x0080000000008820 */ /* 0x001fca0000400000 */
[----:B------:R-:W-:-:S05]  /*2420*/  F2FP.BF16.F32.PACK_AB R0, RZ, R0 ;  /* 0x00000000ff00723e */ /* 0x000fca00000010ff */
[----:B------:R0:W-:Y:S02]  /*2430*/  STG.E.U16 desc[UR36][R2.64], R0 ;  /* 0x0000000002007986 */ /* 0x0001e4000c101524 */
.L_x_5675:
        /* <DEDUP_REMOVED lines=24> */
.L_x_5705:
[----:B------:R-:W0:Y:S02]  /*25c0*/  LDCU.64 UR4, c[0x0][0x388] ;  /* 0x00007100ff0477ac */ /* 0x000e240008000a00 */
[----:B0-----:R-:W0:Y:S02]  /*25d0*/  F2I.S64.F64.TRUNC R4, UR4 ;  /* 0x0000000400047d11 */ /* 0x001e24000830d900 */
[----:B0-----:R3:W-:Y:S01]  /*25e0*/  STG.E.U8 desc[UR36][R2.64], R4 ;  /* 0x0000000402007986 */ /* 0x0017e2000c101124 */
[----:B------:R-:W-:Y:S05]  /*25f0*/  BRA `(.L_x_5707) ;  /* 0x0000001000047947 */ /* 0x000fea0003800000 */
.L_x_5704:
        /* <DEDUP_REMOVED lines=10> */
.L_x_5709:
[----:B------:R-:W0:Y:S02]  /*26a0*/  LDCU.64 UR4, c[0x0][0x388] ;  /* 0x00007100ff0477ac */ /* 0x000e240008000a00 */
[----:B0-----:R-:W0:Y:S02]  /*26b0*/  F2I.F64.TRUNC R5, UR4 ;  /* 0x0000000400057d11 */ /* 0x001e24000830d100 */
[----:B0-----:R1:W-:Y:S01]  /*26c0*/  STG.E desc[UR36][R2.64], R5 ;  /* 0x0000000502007986 */ /* 0x0013e2000c101924 */
[----:B------:R-:W-:Y:S05]  /*26d0*/  BRA `(.L_x_5707) ;  /* 0x0000000c00cc7947 */ /* 0x000fea0003800000 */
.L_x_5708:
[----:B------:R-:W0:Y:S02]  /*26e0*/  LDCU.64 UR4, c[0x0][0x388] ;  /* 0x00007100ff0477ac */ /* 0x000e240008000a00 */
[----:B0-----:R-:W0:Y:S02]  /*26f0*/  F2I.F64.TRUNC R5, UR4 ;  /* 0x0000000400057d11 */ /* 0x001e24000830d100 */
[----:B0-----:R2:W-:Y:S01]  /*2700*/  STG.E.U16 desc[UR36][R2.64], R5 ;  /* 0x0000000502007986 */ /* 0x0015e2000c101524 */
[----:B------:R-:W-:Y:S05]  /*2710*/  BRA `(.L_x_5707) ;  /* 0x0000000c00bc7947 */ /* 0x000fea0003800000 */
.L_x_5703:
        /* <DEDUP_REMOVED lines=14> */
.L_x_5711:
        /* <DEDUP_REMOVED lines=9> */
.L_x_5710:
        /* <DEDUP_REMOVED lines=15> */
.L_x_5713:
        /* <DEDUP_REMOVED lines=10> */
.L_x_5712:
[----:B------:R-:W0:Y:S02]  /*2a20*/  LDC.64 R4, c[0x0][0x388] ;  /* 0x0000e200ff047b82 */ /* 0x000e240000000a00 */
[----:B0-----:R5:W-:Y:S01]  /*2a30*/  STG.E.64 desc[UR36][R2.64], R4 ;  /* 0x0000000402007986 */ /* 0x001be2000c101b24 */
[----:B------:R-:W-:Y:S05]  /*2a40*/  BRA `(.L_x_5707) ;  /* 0x0000000800f07947 */ /* 0x000fea0003800000 */
.L_x_5702:
        /* <DEDUP_REMOVED lines=14> */
.L_x_5717:
        /* <DEDUP_REMOVED lines=22> */
.L_x_5719:
[----:B------:R-:W-:-:S04]  /*2c90*/  SHF.R.U32.HI R5, RZ, 0x18, R4 ;  /* 0x00000018ff057819 */ /* 0x000fc80000011604 */
[----:B------:R-:W-:-:S07]  /*2ca0*/  LOP3.LUT R0, R0, 0x80, R5, 0xf8, !PT ;  /* 0x0000008000007812 */ /* 0x000fce00078ef805 */
.L_x_5718:
[----:B------:R0:W-:Y:S01]  /*2cb0*/  STG.E.U8 desc[UR36][R2.64], R0 ;  /* 0x0000000002007986 */ /* 0x0001e2000c101124 */
[----:B------:R-:W-:Y:S05]  /*2cc0*/  BRA `(.L_x_5707) ;  /* 0x0000000800507947 */ /* 0x000fea0003800000 */
.L_x_5716:
        /* <DEDUP_REMOVED lines=22> */
.L_x_5721:
[----:B------:R-:W-:-:S04]  /*2e30*/  SHF.R.U32.HI R5, RZ, 0x18, R4 ;  /* 0x00000018ff057819 */ /* 0x000fc80000011604 */
[----:B------:R-:W-:-:S07]  /*2e40*/  LOP3.LUT R0, R0, 0x80, R5, 0xf8, !PT ;  /* 0x0000008000007812 */ /* 0x000fce00078ef805 */
.L_x_5720:
[----:B------:R0:W-:Y:S01]  /*2e50*/  STG.E.U8 desc[UR36][R2.64], R0 ;  /* 0x0000000002007986 */ /* 0x0001e2000c101124 */
[----:B------:R-:W-:Y:S05]  /*2e60*/  BRA `(.L_x_5707) ;  /* 0x0000000400e87947 */ /* 0x000fea0003800000 */
.L_x_5715:
        /* <DEDUP_REMOVED lines=23> */
.L_x_5724:
[----:B------:R0:W-:Y:S01]  /*2fe0*/  STG.E.U8 desc[UR36][R2.64], R0 ;  /* 0x0000000002007986 */ /* 0x0001e2000c101124 */
[----:B------:R-:W-:Y:S05]  /*2ff0*/  BRA `(.L_x_5707) ;  /* 0x0000000400847947 */ /* 0x000fea0003800000 */
.L_x_5723:
[----:B------:R-:W0:Y:S02]  /*3000*/  LDCU.64 UR4, c[0x0][0x388] ;  /* 0x00007100ff0477ac */ /* 0x000e240008000a00 */
[----:B0-----:R-:W0:Y:S02]  /*3010*/  F2I.U64.F64.TRUNC R4, UR4 ;  /* 0x0000000400047d11 */ /* 0x001e24000830d800 */
[----:B0-----:R0:W-:Y:S01]  /*3020*/  STG.E.64 desc[UR36][R2.64], R4 ;  /* 0x0000000402007986 */ /* 0x0011e2000c101b24 */
[----:B------:R-:W-:Y:S05]  /*3030*/  BRA `(.L_x_5707) ;  /* 0x0000000400747947 */ /* 0x000fea0003800000 */
.L_x_5722:
[----:B------:R-:W0:Y:S02]  /*3040*/  LDCU.64 UR4, c[0x0][0x388] ;  /* 0x00007100ff0477ac */ /* 0x000e240008000a00 */
[----:B0-----:R-:W0:Y:S02]  /*3050*/  F2I.U32.F64.TRUNC R5, UR4 ;  /* 0x0000000400057d11 */ /* 0x001e24000830d000 */
[----:B0-----:R0:W-:Y:S01]  /*3060*/  STG.E desc[UR36][R2.64], R5 ;  /* 0x0000000502007986 */ /* 0x0011e2000c101924 */
[----:B------:R-:W-:Y:S05]  /*3070*/  BRA `(.L_x_5707) ;  /* 0x0000000400647947 */ /* 0x000fea0003800000 */
.L_x_5714:
        /* <DEDUP_REMOVED lines=11> */
.L_x_5726:
[----:B------:R-:W0:Y:S01]  /*3130*/  LDC.64 R4, c[0x0][0x388] ;  /* 0x0000e200ff047b82 */ /* 0x000e220000000a00 */
[----:B------:R-:W-:-:S05]  /*3140*/  CS2R R6, SRZ ;  /* 0x0000000000067805 */ /* 0x000fca000001ff00 */
[----:B0-----:R0:W-:Y:S01]  /*3150*/  STG.E.128 desc[UR36][R2.64], R4 ;  /* 0x0000000402007986 */ /* 0x0011e2000c101d24 */
[----:B------:R-:W-:Y:S05]  /*3160*/  BRA `(.L_x_5707) ;  /* 0x0000000400287947 */ /* 0x000fea0003800000 */
.L_x_5725:
[----:B------:R-:W-:-:S09]  /*3170*/  UISETP.NE.AND UP0, UPT, UR4, 0xf, UPT ;  /* 0x0000000f0400788c */ /* 0x000fd2000bf05270 */
[----:B------:R-:W-:Y:S05]  /*3180*/  BRA.U !UP0, `(.L_x_5727) ;  /* 0x0000000508007547 */ /* 0x000fea000b800000 */
[----:B------:R-:W-:-:S09]  /*3190*/  UISETP.NE.AND UP0, UPT, UR4, 0x17, UPT ;  /* 0x000000170400788c */ /* 0x000fd2000bf05270 */
[----:B------:R-:W-:Y:S05]  /*31a0*/  BRA.U !UP0, `(.L_x_5728) ;  /* 0x00000001089c7547 */ /* 0x000fea000b800000 */
[----:B------:R-:W-:-:S09]  /*31b0*/  UISETP.NE.AND UP0, UPT, UR4, 0x18, UPT ;  /* 0x000000180400788c */ /* 0x000fd2000bf05270 */
[----:B------:R-:W-:Y:S05]  /*31c0*/  BRA.U !UP0, `(.L_x_5729) ;  /* 0x0000000108447547 */ /* 0x000fea000b800000 */
.L_x_5706:
        /* <DEDUP_REMOVED lines=16> */
.L_x_5730:
[----:B------:R-:W-:Y:S05]  /*32d0*/  BRA `(.L_x_5707) ;  /* 0x0000000000cc7947 */ /* 0x000fea0003800000 */
.L_x_5729:
        /* <DEDUP_REMOVED lines=17> */
.L_x_5731:
[----:B------:R-:W-:-:S05]  /*33f0*/  LOP3.LUT R5, R0, 0x80, R7, 0xf8, !PT ;  /* 0x0000008000057812 */ /* 0x000fca00078ef807 */
[----:B------:R0:W-:Y:S01]  /*3400*/  STG.E.U8 desc[UR36][R2.64], R5 ;  /* 0x0000000502007986 */ /* 0x0001e2000c101124 */
[----:B------:R-:W-:Y:S05]  /*3410*/  BRA `(.L_x_5707) ;  /* 0x00000000007c7947 */ /* 0x000fea0003800000 */
.L_x_5728:
        /* <DEDUP_REMOVED lines=16> */
.L_x_5732:
[----:B------:R-:W-:Y:S01]  /*3520*/  IMAD.MOV.U32 R0, RZ, RZ, 0x7f ;  /* 0x0000007fff007424 */ /* 0x000fe200078e00ff */
[----:B------:R-:W-:-:S04]  /*3530*/  ISETP.GT.U32.AND P0, PT, R6, 0x7f800000, PT ;  /* 0x7f8000000600780c */ /* 0x000fc80003f04070 */
[----:B------:R-:W-:-:S09]  /*3540*/  SEL R0, R0, 0x7c, P0 ;  /* 0x0000007c00007807 */ /* 0x000fd20000000000 */
.L_x_5733:
[----:B------:R-:W-:-:S04]  /*3550*/  SHF.R.U32.HI R5, RZ, 0x18, R4 ;  /* 0x00000018ff057819 */ /* 0x000fc80000011604 */
[----:B------:R-:W-:-:S05]  /*3560*/  LOP3.LUT R5, R0, 0x80, R5, 0xf8, !PT ;  /* 0x0000008000057812 */ /* 0x000fca00078ef805 */
[----:B------:R0:W-:Y:S01]  /*3570*/  STG.E.U8 desc[UR36][R2.64], R5 ;  /* 0x0000000502007986 */ /* 0x0001e2000c101124 */
[----:B------:R-:W-:Y:S05]  /*3580*/  BRA `(.L_x_5707) ;  /* 0x0000000000207947 */ /* 0x000fea0003800000 */
.L_x_5727:
        /* <DEDUP_REMOVED lines=8> */
.L_x_5707:
[----:B------:R-:W-:-:S07]  /*3610*/  VIADD R18, R18, 0x80 ;  /* 0x0000008012127836 */ /* 0x000fce0000000000 */
.L_x_5669:
[----:B------:R-:W-:Y:S05]  /*3620*/  BSYNC.RECONVERGENT B6 ;  /* 0x0000000000067941 */ /* 0x000fea0003800200 */
.L_x_5668:
        /* <DEDUP_REMOVED lines=21> */
[----:B0-----:R-:W-:Y:S01]  /*3780*/  STG.E.U8 desc[UR36][R2.64], R5 ;  /* 0x0000000502007986 */ /* 0x001fe2000c101124 */
[----:B------:R-:W-:Y:S05]  /*3790*/  EXIT ;  /* 0x000000000000794d */ /* 0x000fea0003800000 */
.L_x_5737:
[----:B------:R-:W0:Y:S02]  /*37a0*/  LDCU.64 UR4, c[0x0][0x388] ;  /* 0x00007100ff0477ac */ /* 0x000e240008000a00 */
[----:B0-----:R-:W0:Y:S02]  /*37b0*/  F2I.S64.F64.TRUNC R4, UR4 ;  /* 0x0000000400047d11 */ /* 0x001e24000830d900 */
[----:B0-----:R-:W-:Y:S01]  /*37c0*/  STG.E.U8 desc[UR36][R2.64], R4 ;  /* 0x0000000402007986 */ /* 0x001fe2000c101124 */
[----:B------:R-:W-:Y:S05]  /*37d0*/  EXIT ;  /* 0x000000000000794d */ /* 0x000fea0003800000 */
.L_x_5736:
        /* <DEDUP_REMOVED lines=8> */
[----:B0-----:R-:W-:Y:S01]  /*3860*/  STG.E.64 desc[UR36][R2.64], R4 ;  /* 0x0000000402007986 */ /* 0x001fe2000c101b24 */
[----:B------:R-:W-:Y:S05]  /*3870*/  EXIT ;  /* 0x000000000000794d */ /* 0x000fea0003800000 */
.L_x_5740:
[----:B------:R-:W0:Y:S02]  /*3880*/  LDCU.64 UR4, c[0x0][0x388] ;  /* 0x00007100ff0477ac */ /* 0x000e240008000a00 */
[----:B0-----:R-:W0:Y:S02]  /*3890*/  F2I.F64.TRUNC R5, UR4 ;  /* 0x0000000400057d11 */ /* 0x001e24000830d100 */
[----:B0-----:R-:W-:Y:S01]  /*38a0*/  STG.E desc[UR36][R2.64], R5 ;  /* 0x0000000502007986 */ /* 0x001fe2000c101924 */
[----:B------:R-:W-:Y:S05]  /*38b0*/  EXIT ;  /* 0x000000000000794d */ /* 0x000fea0003800000 */
.L_x_5739:
[----:B------:R-:W0:Y:S02]  /*38c0*/  LDCU.64 UR4, c[0x0][0x388] ;  /* 0x00007100ff0477ac */ /* 0x000e240008000a00 */
[----:B0-----:R-:W0:Y:S02]  /*38d0*/  F2I.F64.TRUNC R5, UR4 ;  /* 0x0000000400057d11 */ /* 0x001e24000830d100 */
[----:B0-----:R-:W-:Y:S01]  /*38e0*/  STG.E.U16 desc[UR36][R2.64], R5 ;  /* 0x0000000502007986 */ /* 0x001fe2000c101524 */
[----:B------:R-:W-:Y:S05]  /*38f0*/  EXIT ;  /* 0x000000000000794d */ /* 0x000fea0003800000 */
.L_x_5735:
        /* <DEDUP_REMOVED lines=12> */
[----:B------:R-:W-:Y:S01]  /*39c0*/  STG.E desc[UR36][R2.64], R5 ;  /* 0x0000000502007986 */ /* 0x000fe2000c101924 */
[----:B------:R-:W-:Y:S05]  /*39d0*/  EXIT ;  /* 0x000000000000794d */ /* 0x000fea0003800000 */
.L_x_5742:
[----:B------:R-:W0:Y:S01]  /*39e0*/  LDCU.64 UR4, c[0x0][0x388] ;  /* 0x00007100ff0477ac */ /* 0x000e220008000a00 */
[----:B------:R-:W-:Y:S02]  /*39f0*/  IMAD.MOV.U32 R4, RZ, RZ, -0x10000000 ;  /* 0xf0000000ff047424 */ /* 0x000fe400078e00ff */
[----:B------:R-:W-:Y:S01]  /*3a00*/  IMAD.MOV.U32 R5, RZ, RZ, 0x380fffff ;  /* 0x380fffffff057424 */ /* 0x000fe200078e00ff */
[----:B0-----:R-:W0:Y:S05]  /*3a10*/  F2F.F32.F64 R0, UR4 ;  /* 0x0000000400007d10 */ /* 0x001e2a0008301000 */
[----:B------:R-:W-:-:S14]  /*3a20*/  DSETP.LEU.AND P0, PT, R4, |UR4|, PT ;  /* 0x4000000404007e2a */ /* 0x000fdc000bf0b000 */
[----:B0-----:R-:W-:-:S05]  /*3a30*/  @!P0 FMUL R0, R0, 1.175494350822287508e-38 ;  /* 0x0080000000008820 */ /* 0x001fca0000400000 */
[----:B------:R-:W-:-:S05]  /*3a40*/  F2FP.F16.F32.PACK_AB R0, RZ, R0 ;  /* 0x00000000ff00723e */ /* 0x000fca00000000ff */
[----:B------:R-:W-:Y:S01]  /*3a50*/  STG.E.U16 desc[UR36][R2.64], R0 ;  /* 0x0000000002007986 */ /* 0x000fe2000c101524 */
[----:B------:R-:W-:Y:S05]  /*3a60*/  EXIT ;  /* 0x000000000000794d */ /* 0x000fea0003800000 */
.L_x_5741:
        /* <DEDUP_REMOVED lines=13> */
[----:B------:R-:W-:Y:S01]  /*3b40*/  STG.E.64 desc[UR36][R2.64], R4 ;  /* 0x0000000402007986 */ /* 0x000fe2000c101b24 */
[----:B------:R-:W-:Y:S05]  /*3b50*/  EXIT ;  /* 0x000000000000794d */ /* 0x000fea0003800000 */
.L_x_5744:
        /* <DEDUP_REMOVED lines=8> */
[----:B------:R-:W-:Y:S01]  /*3be0*/  STG.E desc[UR36][R2.64], R0 ;  /* 0x0000000002007986 */ /* 0x000fe2000c101924 */
[----:B------:R-:W-:Y:S05]  /*3bf0*/  EXIT ;  /* 0x000000000000794d */ /* 0x000fea0003800000 */
.L_x_5743:
[----:B------:R-:W0:Y:S02]  /*3c00*/  LDC.64 R4, c[0x0][0x388] ;  /* 0x0000e200ff047b82 */ /* 0x000e240000000a00 */
[----:B0-----:R-:W-:Y:S01]  /*3c10*/  STG.E.64 desc[UR36][R2.64], R4 ;  /* 0x0000000402007986 */ /* 0x001fe2000c101b24 */
[----:B------:R-:W-:Y:S05]  /*3c20*/  EXIT ;  /* 0x000000000000794d */ /* 0x000fea0003800000 */
.L_x_5734:
        /* <DEDUP_REMOVED lines=12> */
[----:B0-----:R-:W-:Y:S01]  /*3cf0*/  STG.E.U16 desc[UR36][R2.64], R5 ;  /* 0x0000000502007986 */ /* 0x001fe2000c101524 */
[----:B------:R-:W-:Y:S05]  /*3d00*/  EXIT ;  /* 0x000000000000794d */ /* 0x000fea0003800000 */
.L_x_5748:
        /* <DEDUP_REMOVED lines=22> */
.L_x_5750:
[----:B------:R-:W-:-:S04]  /*3e70*/  SHF.R.U32.HI R5, RZ, 0x18, R4 ;  /* 0x00000018ff057819 */ /* 0x000fc80000011604 */
[----:B------:R-:W-:-:S07]  /*3e80*/  LOP3.LUT R0, R0, 0x80, R5, 0xf8, !PT ;  /* 0x0000008000007812 */ /* 0x000fce00078ef805 */
.L_x_5749:
[----:B------:R-:W-:Y:S01]  /*3e90*/  STG.E.U8 desc[UR36][R2.64], R0 ;  /* 0x0000000002007986 */ /* 0x000fe2000c101124 */
[----:B------:R-:W-:Y:S05]  /*3ea0*/  EXIT ;  /* 0x000000000000794d */ /* 0x000fea0003800000 */
.L_x_5747:
        /* <DEDUP_REMOVED lines=22> */
.L_x_5752:
[----:B------:R-:W-:-:S04]  /*4010*/  SHF.R.U32.HI R5, RZ, 0x18, R4 ;  /* 0x00000018ff057819 */ /* 0x000fc80000011604 */
[----:B------:R-:W-:-:S07]  /*4020*/  LOP3.LUT R0, R0, 0x80, R5, 0xf8, !PT ;  /* 0x0000008000007812 */ /* 0x000fce00078ef805 */
.L_x_5751:
[----:B------:R-:W-:Y:S01]  /*4030*/  STG.E.U8 desc[UR36][R2.64], R0 ;  /* 0x0000000002007986 */ /* 0x000fe2000c101124 */
[----:B------:R-:W-:Y:S05]  /*4040*/  EXIT ;  /* 0x000000000000794d */ /* 0x000fea0003800000 */
.L_x_5746:
        /* <DEDUP_REMOVED lines=23> */
.L_x_5755:
[----:B------:R-:W-:Y:S01]  /*41c0*/  STG.E.U8 desc[UR36][R2.64], R0 ;  /* 0x0000000002007986 */ /* 0x000fe2000c101124 */
[----:B------:R-:W-:Y:S05]  /*41d0*/  EXIT ;  /* 0x000000000000794d */ /* 0x000fea0003800000 */
.L_x_5754:
[----:B------:R-:W0:Y:S02]  /*41e0*/  LDCU.64 UR4, c[0x0][0x388] ;  /* 0x00007100ff0477ac */ /* 0x000e240008000a00 */
[----:B0-----:R-:W0:Y:S02]  /*41f0*/  F2I.U64.F64.TRUNC R4, UR4 ;  /* 0x0000000400047d11 */ /* 0x001e24000830d800 */
[----:B0-----:R-:W-:Y:S01]  /*4200*/  STG.E.64 desc[UR36][R2.64], R4 ;  /* 0x0000000402007986 */ /* 0x001fe2000c101b24 */
[----:B------:R-:W-:Y:S05]  /*4210*/  EXIT ;  /* 0x000000000000794d */ /* 0x000fea0003800000 */
.L_x_5753:
[----:B------:R-:W0:Y:S02]  /*4220*/  LDCU.64 UR4, c[0x0][0x388] ;  /* 0x00007100ff0477ac */ /* 0x000e240008000a00 */
[----:B0-----:R-:W0:Y:S02]  /*4230*/  F2I.U32.F64.TRUNC R5, UR4 ;  /* 0x0000000400057d11 */ /* 0x001e24000830d000 */
[----:B0-----:R-:W-:Y:S01]  /*4240*/  STG.E desc[UR36][R2.64], R5 ;  /* 0x0000000502007986 */ /* 0x001fe2000c101924 */
[----:B------:R-:W-:Y:S05]  /*4250*/  EXIT ;  /* 0x000000000000794d */ /* 0x000fea0003800000 */
.L_x_5745:
        /* <DEDUP_REMOVED lines=9> */
[----:B------:R-:W-:Y:S01]  /*42f0*/  STG.E.U8 desc[UR36][R2.64], R5 ;  /* 0x0000000502007986 */ /* 0x000fe2000c101124 */
[----:B------:R-:W-:Y:S05]  /*4300*/  EXIT ;  /* 0x000000000000794d */ /* 0x000fea0003800000 */
.L_x_5757:
[----:B------:R-:W0:Y:S01]  /*4310*/  LDC.64 R4, c[0x0][0x388] ;  /* 0x0000e200ff047b82 */ /* 0x000e220000000a00 */
[----:B------:R-:W-:-:S05]  /*4320*/  CS2R R6, SRZ ;  /* 0x0000000000067805 */ /* 0x000fca000001ff00 */
[----:B0-----:R-:W-:Y:S01]  /*4330*/  STG.E.128 desc[UR36][R2.64], R4 ;  /* 0x0000000402007986 */ /* 0x001fe2000c101d24 */
[----:B------:R-:W-:Y:S05]  /*4340*/  EXIT ;  /* 0x000000000000794d */ /* 0x000fea0003800000 */
.L_x_5756:
[----:B------:R-:W-:-:S09]  /*4350*/  UISETP.NE.AND UP0, UPT, UR4, 0xf, UPT ;  /* 0x0000000f0400788c */ /* 0x000fd2000bf05270 */
[----:B------:R-:W-:Y:S05]  /*4360*/  BRA.U !UP0, `(.L_x_5758) ;  /* 0x0000000508007547 */ /* 0x000fea000b800000 */
[----:B------:R-:W-:-:S09]  /*4370*/  UISETP.NE.AND UP0, UPT, UR4, 0x17, UPT ;  /* 0x000000170400788c */ /* 0x000fd2000bf05270 */
[----:B------:R-:W-:Y:S05]  /*4380*/  BRA.U !UP0, `(.L_x_5759) ;  /* 0x00000001089c7547 */ /* 0x000fea000b800000 */
[----:B------:R-:W-:-:S09]  /*4390*/  UISETP.NE.AND UP0, UPT, UR4, 0x18, UPT ;  /* 0x000000180400788c */ /* 0x000fd2000bf05270 */
[----:B------:R-:W-:Y:S05]  /*43a0*/  BRA.U !UP0, `(.L_x_5760) ;  /* 0x0000000108447547 */ /* 0x000fea000b800000 */
.L_x_5738:
        /* <DEDUP_REMOVED lines=16> */
.L_x_5761:
[----:B------:R-:W-:Y:S05]  /*44b0*/  EXIT ;  /* 0x000000000000794d */ /* 0x000fea0003800000 */
.L_x_5760:
        /* <DEDUP_REMOVED lines=17> */
.L_x_5762:
[----:B------:R-:W-:-:S05]  /*45d0*/  LOP3.LUT R5, R0, 0x80, R7, 0xf8, !PT ;  /* 0x0000008000057812 */ /* 0x000fca00078ef807 */
[----:B------:R-:W-:Y:S01]  /*45e0*/  STG.E.U8 desc[UR36][R2.64], R5 ;  /* 0x0000000502007986 */ /* 0x000fe2000c101124 */
[----:B------:R-:W-:Y:S05]  /*45f0*/  EXIT ;  /* 0x000000000000794d */ /* 0x000fea0003800000 */
.L_x_5759:
        /* <DEDUP_REMOVED lines=16> */
.L_x_5763:
[----:B------:R-:W-:Y:S01]  /*4700*/  IMAD.MOV.U32 R0, RZ, RZ, 0x7f ;  /* 0x0000007fff007424 */ /* 0x000fe200078e00ff */
[----:B------:R-:W-:-:S04]  /*4710*/  ISETP.GT.U32.AND P0, PT, R6, 0x7f800000, PT ;  /* 0x7f8000000600780c */ /* 0x000fc80003f04070 */
[----:B------:R-:W-:-:S09]  /*4720*/  SEL R0, R0, 0x7c, P0 ;  /* 0x0000007c00007807 */ /* 0x000fd20000000000 */
.L_x_5764:
[----:B------:R-:W-:-:S04]  /*4730*/  SHF.R.U32.HI R5, RZ, 0x18, R4 ;  /* 0x00000018ff057819 */ /* 0x000fc80000011604 */
[----:B------:R-:W-:-:S05]  /*4740*/  LOP3.LUT R5, R0, 0x80, R5, 0xf8, !PT ;  /* 0x0000008000057812 */ /* 0x000fca00078ef805 */
[----:B------:R-:W-:Y:S01]  /*4750*/  STG.E.U8 desc[UR36][R2.64], R5 ;  /* 0x0000000502007986 */ /* 0x000fe2000c101124 */
[----:B------:R-:W-:Y:S05]  /*4760*/  EXIT ;  /* 0x000000000000794d */ /* 0x000fea0003800000 */
.L_x_5758:
[----:B------:R-:W0:Y:S01]  /*4770*/  LDCU.64 UR4, c[0x0][0x388] ;  /* 0x00007100ff0477ac */ /* 0x000e220008000a00 */
[----:B------:R-:W-:Y:S02]  /*4780*/  IMAD.MOV.U32 R4, RZ, RZ, -0x10000000 ;  /* 0xf0000000ff047424 */ /* 0x000fe400078e00ff */
[----:B------:R-:W-:Y:S01]  /*4790*/  IMAD.MOV.U32 R5, RZ, RZ, 0x380fffff ;  /* 0x380fffffff057424 */ /* 0x000fe200078e00ff */
[----:B0-----:R-:W0:Y:S05]  /*47a0*/  F2F.F32.F64 R0, UR4 ;  /* 0x0000000400007d10 */ /* 0x001e2a0008301000 */
[----:B------:R-:W-:-:S14]  /*47b0*/  DSETP.LEU.AND P0, PT, R4, |UR4|, PT ;  /* 0x4000000404007e2a */ /* 0x000fdc000bf0b000 */
[----:B0-----:R-:W-:-:S05]  /*47c0*/  @!P0 FMUL R0, R0, 1.175494350822287508e-38 ;  /* 0x0080000000008820 */ /* 0x001fca0000400000 */
[----:B------:R-:W-:-:S05]  /*47d0*/  F2FP.BF16.F32.PACK_AB R0, RZ, R0 ;  /* 0x00000000ff00723e */ /* 0x000fca00000010ff */
[----:B------:R-:W-:Y:S01]  /*47e0*/  STG.E.U16 desc[UR36][R2.64], R0 ;  /* 0x0000000002007986 */ /* 0x000fe2000c101524 */
[----:B------:R-:W-:Y:S05]  /*47f0*/  EXIT ;  /* 0x000000000000794d */ /* 0x000fea0003800000 */
.L_x_5765:
        /* <DEDUP_REMOVED lines=16> */
.L_x_7373:


//--------------------- .text._ZN2at6native18elementwise_kernelILi128ELi2EZNS0_22gpu_kernel_impl_nocastINS0_11FillFunctorIdEEEEvRNS_18TensorIteratorBaseERKT_EUliE_EEviT1_ --------------------------
	.section	.text._ZN2at6native18elementwise_kernelILi128ELi2EZNS0_22gpu_kernel_impl_nocastINS0_11FillFunctorIdEEEEvRNS_18TensorIteratorBaseERKT_EUliE_EEviT1_,"ax",@progbits
	.align	128
        .global         _ZN2at6native18elementwise_kernelILi128ELi2EZNS0_22gpu_kernel_impl_nocastINS0_11FillFunctorIdEEEEvRNS_18TensorIteratorBaseERKT_EUliE_EEviT1_
        .type           _ZN2at6native18elementwise_kernelILi128ELi2EZNS0_22gpu_kernel_impl_nocastINS0_11FillFunctorIdEEEEvRNS_18TensorIteratorBaseERKT_EUliE_EEviT1_,@function
        .size           _ZN2at6native18elementwise_kernelILi128ELi2EZNS0_22gpu_kernel_impl_nocastINS0_11FillFunctorIdEEEEvRNS_18TensorIteratorBaseERKT_EUliE_EEviT1_,(.L_x_7374 - _ZN2at6native18elementwise_kernelILi128ELi2EZNS0_22gpu_kernel_impl_nocastINS0_11FillFunctorIdEEEEvRNS_18TensorIteratorBaseERKT_EUliE_EEviT1_)
        .other          _ZN2at6native18elementwise_kernelILi128ELi2EZNS0_22gpu_kernel_impl_nocastINS0_11FillFunctorIdEEEEvRNS_18TensorIteratorBaseERKT_EUliE_EEviT1_,@"STO_CUDA_ENTRY STV_DEFAULT"
_ZN2at6native18elementwise_kernelILi128ELi2EZNS0_22gpu_kernel_impl_nocastINS0_11FillFunctorIdEEEEvRNS_18TensorIteratorBaseERKT_EUliE_EEviT1_:
.text._ZN2at6native18elementwise_kernelILi128ELi2EZNS0_22gpu_kernel_impl_nocastINS0_11FillFunctorIdEEEEvRNS_18TensorIteratorBaseERKT_EUliE_EEviT1_:
        /* <DEDUP_REMOVED lines=16> */
.L_x_5766:
        /* <DEDUP_REMOVED lines=281> */
.L_x_5769:
[----:B------:R-:W0:Y:S01]  /*1290*/  LDCU.64 UR10, c[0x0][0x520] ;  /* 0x0000a400ff0a77ac */ /* 0x000e220008000a00 */
[----:B------:R-:W1:Y:S01]  /*12a0*/  LDC.64 R6, c[0x0][0x528] ;  /* 0x00014a00ff067b82 */ /* 0x000e620000000a00 */
[----:B------:R-:W-:Y:S02]  /*12b0*/  IADD3 R3, PT, PT, R3, 0x80, RZ ;  /* 0x0000008003037810 */ /* 0x000fe40007ffe0ff */
[----:B0-----:R-:W-:-:S04]  /*12c0*/  IADD3 R4, P0, PT, R0, UR10, RZ ;  /* 0x0000000a00047c10 */ /* 0x001fc8000ff1e0ff */
[----:B------:R-:W-:-:S05]  /*12d0*/  IADD3.X R5, PT, PT, RZ, UR11, RZ, P0, !PT ;  /* 0x0000000bff057c10 */ /* 0x000fca00087fe4ff */
[----:B-1----:R0:W-:Y:S04]  /*12e0*/  STG.E.64 desc[UR6][R4.64], R6 ;  /* 0x0000000604007986 */ /* 0x0021e8000c101b06 */
.L_x_5768:
[----:B------:R-:W-:Y:S05]  /*12f0*/  BSYNC.RECONVERGENT B0 ;  /* 0x0000000000007941 */ /* 0x000fea0003800200 */
.L_x_5767:
        /* <DEDUP_REMOVED lines=275> */
.L_x_5770:
[----:B------:R-:W0:Y:S01]  /*2430*/  LDCU.64 UR8, c[0x0][0x520] ;  /* 0x0000a400ff0877ac */ /* 0x000e220008000a00 */
[----:B------:R-:W1:Y:S01]  /*2440*/  LDC.64 R4, c[0x0][0x528] ;  /* 0x00014a00ff047b82 */ /* 0x000e620000000a00 */
[----:B0-----:R-:W-:-:S04]  /*2450*/  IADD3 R2, P0, PT, R0, UR8, RZ ;  /* 0x0000000800027c10 */ /* 0x001fc8000ff1e0ff */
[----:B------:R-:W-:-:S05]  /*2460*/  IADD3.X R3, PT, PT, RZ, UR9, RZ, P0, !PT ;  /* 0x00000009ff037c10 */ /* 0x000fca00087fe4ff */
[----:B-1----:R-:W-:Y:S01]  /*2470*/  STG.E.64 desc[UR6][R2.64], R4 ;  /* 0x0000000402007986 */ /* 0x002fe2000c101b06 */
[----:B------:R-:W-:Y:S05]  /*2480*/  EXIT ;  /* 0x000000000000794d */ /* 0x000fea0003800000 */
.L_x_5771:
        /* <DEDUP_REMOVED lines=15> */
.L_x_7374:


//--------------------- .text._ZN2at6native27unrolled_elementwise_kernelINS0_11FillFunctorIdEESt5arrayIPcLm1EELi4E23TrivialOffsetCalculatorILi0EjES7_ILi1EjENS0_6memory15LoadWithoutCastENSA_16StoreWithoutCastEEEviT_T0_T2_T3_T4_T5_ --------------------------
	.section	.text._ZN2at6native27unrolled_elementwise_kernelINS0_11FillFunctorIdEESt5arrayIPcLm1EELi4E23TrivialOffsetCalculatorILi0EjES7_ILi1EjENS0_6memory15LoadWithoutCastENSA_16StoreWithoutCastEEEviT_T0_T2_T3_T4_T5_,"ax",@progbits
	.align	128
        .global         _ZN2at6native27unrolled_elementwise_kernelINS0_11FillFunctorIdEESt5arrayIPcLm1EELi4E23TrivialOffsetCalculatorILi0EjES7_ILi1EjENS0_6memory15LoadWithoutCastENSA_16StoreWithoutCastEEEviT_T0_T2_T3_T4_T5_
        .type           _ZN2at6native27unrolled_elementwise_kernelINS0_11FillFunctorIdEESt5arrayIPcLm1EELi4E23TrivialOffsetCalculatorILi0EjES7_ILi1EjENS0_6memory15LoadWithoutCastENSA_16StoreWithoutCastEEEviT_T0_T2_T3_T4_T5_,@function
        .size           _ZN2at6native27unrolled_elementwise_kernelINS0_11FillFunctorIdEESt5arrayIPcLm1EELi4E23TrivialOffsetCalculatorILi0EjES7_ILi1EjENS0_6memory15LoadWithoutCastENSA_16StoreWithoutCastEEEviT_T0_T2_T3_T4_T5_,(.L_x_7375 - _ZN2at6native27unrolled_elementwise_kernelINS0_11FillFunctorIdEESt5arrayIPcLm1EELi4E23TrivialOffsetCalculatorILi0EjES7_ILi1EjENS0_6memory15LoadWithoutCastENSA_16StoreWithoutCastEEEviT_T0_T2_T3_T4_T5_)
        .other          _ZN2at6native27unrolled_elementwise_kernelINS0_11FillFunctorIdEESt5arrayIPcLm1EELi4E23TrivialOffsetCalculatorILi0EjES7_ILi1EjENS0_6memory15LoadWithoutCastENSA_16StoreWithoutCastEEEviT_T0_T2_T3_T4_T5_,@"STO_CUDA_ENTRY STV_DEFAULT"
_ZN2at6native27unrolled_elementwise_kernelINS0_11FillFunctorIdEESt5arrayIPcLm1EELi4E23TrivialOffsetCalculatorILi0EjES7_ILi1EjENS0_6memory15LoadWithoutCastENSA_16StoreWithoutCastEEEviT_T0_T2_T3_T4_T5_:
.text._ZN2at6native27unrolled_elementwise_kernelINS0_11FillFunctorIdEESt5arrayIPcLm1EELi4E23TrivialOffsetCalculatorILi0EjES7_ILi1EjENS0_6memory15LoadWithoutCastENSA_16StoreWithoutCastEEEviT_T0_T2_T3_T4_T5_:
        /* <DEDUP_REMOVED lines=28> */
.L_x_5773:
[----:B------:R-:W-:Y:S05]  /*01c0*/  BSYNC.RECONVERGENT B0 ;  /* 0x0000000000007941 */ /* 0x000fea0003800200 */
.L_x_5772:
        /* <DEDUP_REMOVED lines=8> */
.L_x_5774:
        /* <DEDUP_REMOVED lines=11> */
.L_x_7375:


//--------------------- .text._ZN2at6native29vectorized_elementwise_kernelILi2ENS0_11FillFunctorIdEESt5arrayIPcLm1EEEEviT0_T1_ --------------------------
	.section	.text._ZN2at6native29vectorized_elementwise_kernelILi2ENS0_11FillFunctorIdEESt5arrayIPcLm1EEEEviT0_T1_,"ax",@progbits
	.align	128
        .global         _ZN2at6native29vectorized_elementwise_kernelILi2ENS0_11FillFunctorIdEESt5arrayIPcLm1EEEEviT0_T1_
        .type           _ZN2at6native29vectorized_elementwise_kernelILi2ENS0_11FillFunctorIdEESt5arrayIPcLm1EEEEviT0_T1_,@function
        .size           _ZN2at6native29vectorized_elementwise_kernelILi2ENS0_11FillFunctorIdEESt5arrayIPcLm1EEEEviT0_T1_,(.L_x_7376 - _ZN2at6native29vectorized_elementwise_kernelILi2ENS0_11FillFunctorIdEESt5arrayIPcLm1EEEEviT0_T1_)
        .other          _ZN2at6native29vectorized_elementwise_kernelILi2ENS0_11FillFunctorIdEESt5arrayIPcLm1EEEEviT0_T1_,@"STO_CUDA_ENTRY STV_DEFAULT"
_ZN2at6native29vectorized_elementwise_kernelILi2ENS0_11FillFunctorIdEESt5arrayIPcLm1EEEEviT0_T1_:
.text._ZN2at6native29vectorized_elementwise_kernelILi2ENS0_11FillFunctorIdEESt5arrayIPcLm1EEEEviT0_T1_:
        /* <DEDUP_REMOVED lines=35> */
.L_x_5778:
        /* <DEDUP_REMOVED lines=8> */
.L_x_5779:
        /* <DEDUP_REMOVED lines=8> */
.L_x_5780:
        /* <DEDUP_REMOVED lines=9> */
.L_x_5781:
[----:B------:R-:W-:Y:S05]  /*03c0*/  BSYNC.RELIABLE B1 ;  /* 0x0000000000017941 */ /* 0x000fea0003800100 */
.L_x_5777:
[----:B------:R-:W-:-:S13]  /*03d0*/  ISETP.GE.U32.AND P0, PT, R3, R2, PT ;  /* 0x000000020300720c */ /* 0x000fda0003f06070 */
[----:B012---:R-:W0:Y:S01]  /*03e0*/  @!P0 LDC.64 R4, c[0x0][0x390] ;  /* 0x0000e400ff048b82 */ /* 0x007e220000000a00 */
[----:B------:R-:W-:Y:S01]  /*03f0*/  @!P0 IMAD.IADD R9, R0, 0x1, R3 ;  /* 0x0000000100098824 */ /* 0x000fe200078e0203 */
[----:B------:R-:W-:-:S06]  /*0400*/  @!P0 IADD3 R3, PT, PT, R3, 0x80, RZ ;  /* 0x0000008003038810 */ /* 0x000fcc0007ffe0ff */
[----:B------:R-:W1:Y:S01]  /*0410*/  @!P0 LDC.64 R6, c[0x0][0x388] ;  /* 0x0000e200ff068b82 */ /* 0x000e620000000a00 */
[----:B0-----:R-:W-:-:S05]  /*0420*/  @!P0 IMAD.WIDE.U32 R4, R9, 0x8, R4 ;  /* 0x0000000809048825 */ /* 0x001fca00078e0004 */
[----:B-1----:R2:W-:Y:S02]  /*0430*/  @!P0 STG.E.64 desc[UR4][R4.64], R6 ;  /* 0x0000000604008986 */ /* 0x0025e4000c101b04 */
.L_x_5782:
[----:B------:R-:W-:Y:S05]  /*0440*/  BSYNC.RECONVERGENT B0 ;  /* 0x0000000000007941 */ /* 0x000fea0003800200 */
.L_x_5776:
        /* <DEDUP_REMOVED lines=9> */
.L_x_5775:
        /* <DEDUP_REMOVED lines=24> */
.L_x_5783:
        /* <DEDUP_REMOVED lines=10> */
.L_x_7376:


//--------------------- .text._ZN2at6native29vectorized_elementwise_kernelILi4ENS0_11FillFunctorIdEESt5arrayIPcLm1EEEEviT0_T1_ --------------------------
	.section	.text._ZN2at6native29vectorized_elementwise_kernelILi4ENS0_11FillFunctorIdEESt5arrayIPcLm1EEEEviT0_T1_,"ax",@progbits
	.align	128
        .global         _ZN2at6native29vectorized_elementwise_kernelILi4ENS0_11FillFunctorIdEESt5arrayIPcLm1EEEEviT0_T1_
        .type           _ZN2at6native29vectorized_elementwise_kernelILi4ENS0_11FillFunctorIdEESt5arrayIPcLm1EEEEviT0_T1_,@function
        .size           _ZN2at6native29vectorized_elementwise_kernelILi4ENS0_11FillFunctorIdEESt5arrayIPcLm1EEEEviT0_T1_,(.L_x_7377 - _ZN2at6native29vectorized_elementwise_kernelILi4ENS0_11FillFunctorIdEESt5arrayIPcLm1EEEEviT0_T1_)
        .other          _ZN2at6native29vectorized_elementwise_kernelILi4ENS0_11FillFunctorIdEESt5arrayIPcLm1EEEEviT0_T1_,@"STO_CUDA_ENTRY STV_DEFAULT"
_ZN2at6native29vectorized_elementwise_kernelILi4ENS0_11FillFunctorIdEESt5arrayIPcLm1EEEEviT0_T1_:
.text._ZN2at6native29vectorized_elementwise_kernelILi4ENS0_11FillFunctorIdEESt5arrayIPcLm1EEEEviT0_T1_:
        /* <DEDUP_REMOVED lines=35> */
.L_x_5787:
        /* <DEDUP_REMOVED lines=8> */
.L_x_5788:
        /* <DEDUP_REMOVED lines=8> */
.L_x_5789:
        /* <DEDUP_REMOVED lines=9> */
.L_x_5790:
[----:B------:R-:W-:Y:S05]  /*03c0*/  BSYNC.RELIABLE B1 ;  /* 0x0000000000017941 */ /* 0x000fea0003800100 */
.L_x_5786:
[----:B------:R-:W-:-:S13]  /*03d0*/  ISETP.GE.U32.AND P0, PT, R3, R2, PT ;  /* 0x000000020300720c */ /* 0x000fda0003f06070 */
[----:B012---:R-:W0:Y:S01]  /*03e0*/  @!P0 LDC.64 R4, c[0x0][0x390] ;  /* 0x0000e400ff048b82 */ /* 0x007e220000000a00 */
[----:B------:R-:W-:Y:S01]  /*03f0*/  @!P0 IMAD.IADD R9, R0, 0x1, R3 ;  /* 0x0000000100098824 */ /* 0x000fe200078e0203 */
[----:B------:R-:W-:-:S06]  /*0400*/  @!P0 IADD3 R3, PT, PT, R3, 0x80, RZ ;  /* 0x0000008003038810 */ /* 0x000fcc0007ffe0ff */
[----:B------:R-:W1:Y:S01]  /*0410*/  @!P0 LDC.64 R6, c[0x0][0x388] ;  /* 0x0000e200ff068b82 */ /* 0x000e620000000a00 */
[----:B0-----:R-:W-:-:S05]  /*0420*/  @!P0 IMAD.WIDE.U32 R4, R9, 0x8, R4 ;  /* 0x0000000809048825 */ /* 0x001fca00078e0004 */
[----:B-1----:R2:W-:Y:S02]  /*0430*/  @!P0 STG.E.64 desc[UR4][R4.64], R6 ;  /* 0x0000000604008986 */ /* 0x0025e4000c101b04 */
.L_x_5791:
[----:B------:R-:W-:Y:S05]  /*0440*/  BSYNC.RECONVERGENT B0 ;  /* 0x0000000000007941 */ /* 0x000fea0003800200 */
.L_x_5785:
        /* <DEDUP_REMOVED lines=9> */
.L_x_5784:
        /* <DEDUP_REMOVED lines=22> */
.L_x_5792:
        /* <DEDUP_REMOVED lines=12> */
.L_x_7377:


//--------------------- .text._ZN2at6native29vectorized_elementwise_kernelILi8ENS0_11FillFunctorIdEESt5arrayIPcLm1EEEEviT0_T1_ --------------------------
	.section	.text._ZN2at6native29vectorized_elementwise_kernelILi8ENS0_11FillFunctorIdEESt5arrayIPcLm1EEEEviT0_T1_,"ax",@progbits
	.align	128
        .global         _ZN2at6native29vectorized_elementwise_kernelILi8ENS0_11FillFunctorIdEESt5arrayIPcLm1EEEEviT0_T1_
        .type           _ZN2at6native29vectorized_elementwise_kernelILi8ENS0_11FillFunctorIdEESt5arrayIPcLm1EEEEviT0_T1_,@function
        .size           _ZN2at6native29vectorized_elementwise_kernelILi8ENS0_11FillFunctorIdEESt5arrayIPcLm1EEEEviT0_T1_,(.L_x_7378 - _ZN2at6native29vectorized_elementwise_kernelILi8ENS0_11FillFunctorIdEESt5arrayIPcLm1EEEEviT0_T1_)
        .other          _ZN2at6native29vectorized_elementwise_kernelILi8ENS0_11FillFunctorIdEESt5arrayIPcLm1EEEEviT0_T1_,@"STO_CUDA_ENTRY STV_DEFAULT"
_ZN2at6native29vectorized_elementwise_kernelILi8ENS0_11FillFunctorIdEESt5arrayIPcLm1EEEEviT0_T1_:
.text._ZN2at6native29vectorized_elementwise_kernelILi8ENS0_11FillFunctorIdEESt5arrayIPcLm1EEEEviT0_T1_:
        /* <DEDUP_REMOVED lines=35> */
.L_x_5796:
        /* <DEDUP_REMOVED lines=8> */
.L_x_5797:
        /* <DEDUP_REMOVED lines=8> */
.L_x_5798:
        /* <DEDUP_REMOVED lines=9> */
.L_x_5799:
[----:B------:R-:W-:Y:S05]  /*03c0*/  BSYNC.RELIABLE B1 ;  /* 0x0000000000017941 */ /* 0x000fea0003800100 */
.L_x_5795:
[----:B------:R-:W-:-:S13]  /*03d0*/  ISETP.GE.U32.AND P0, PT, R3, R2, PT ;  /* 0x000000020300720c */ /* 0x000fda0003f06070 */
[----:B012---:R-:W0:Y:S01]  /*03e0*/  @!P0 LDC.64 R4, c[0x0][0x390] ;  /* 0x0000e400ff048b82 */ /* 0x007e220000000a00 */
[----:B------:R-:W-:Y:S01]  /*03f0*/  @!P0 IMAD.IADD R9, R0, 0x1, R3 ;  /* 0x0000000100098824 */ /* 0x000fe200078e0203 */
[----:B------:R-:W-:-:S06]  /*0400*/  @!P0 IADD3 R3, PT, PT, R3, 0x80, RZ ;  /* 0x0000008003038810 */ /* 0x000fcc0007ffe0ff */
[----:B------:R-:W1:Y:S01]  /*0410*/  @!P0 LDC.64 R6, c[0x0][0x388] ;  /* 0x0000e200ff068b82 */ /* 0x000e620000000a00 */
[----:B0-----:R-:W-:-:S05]  /*0420*/  @!P0 IMAD.WIDE.U32 R4, R9, 0x8, R4 ;  /* 0x0000000809048825 */ /* 0x001fca00078e0004 */
[----:B-1----:R2:W-:Y:S02]  /*0430*/  @!P0 STG.E.64 desc[UR4][R4.64], R6 ;  /* 0x0000000604008986 */ /* 0x0025e4000c101b04 */
.L_x_5800:
[----:B------:R-:W-:Y:S05]  /*0440*/  BSYNC.RECONVERGENT B0 ;  /* 0x0000000000007941 */ /* 0x000fea0003800200 */
.L_x_5794:
        /* <DEDUP_REMOVED lines=9> */
.L_x_5793:
        /* <DEDUP_REMOVED lines=22> */
.L_x_5801:
        /* <DEDUP_REMOVED lines=12> */
.L_x_7378:


//--------------------- .text._ZN2at6native18elementwise_kernelILi128ELi4EZNS0_15gpu_kernel_implINS0_11FillFunctorIsEEEEvRNS_18TensorIteratorBaseERKT_EUliE_EEviT1_ --------------------------
	.section	.text._ZN2at6native18elementwise_kernelILi128ELi4EZNS0_15gpu_kernel_implINS0_11FillFunctorIsEEEEvRNS_18TensorIteratorBaseERKT_EUliE_EEviT1_,"ax",@progbits
	.align	128
        .global         _ZN2at6native18elementwise_kernelILi128ELi4EZNS0_15gpu_kernel_implINS0_11FillFunctorIsEEEEvRNS_18TensorIteratorBaseERKT_EUliE_EEviT1_
        .type           _ZN2at6native18elementwise_kernelILi128ELi4EZNS0_15gpu_kernel_implINS0_11FillFunctorIsEEEEvRNS_18TensorIteratorBaseERKT_EUliE_EEviT1_,@function
        .size           _ZN2at6native18elementwise_kernelILi128ELi4EZNS0_15gpu_kernel_implINS0_11FillFunctorIsEEEEvRNS_18TensorIteratorBaseERKT_EUliE_EEviT1_,(.L_x_7379 - _ZN2at6native18elementwise_kernelILi128ELi4EZNS0_15gpu_kernel_implINS0_11FillFunctorIsEEEEvRNS_18TensorIteratorBaseERKT_EUliE_EEviT1_)
        .other          _ZN2at6native18elementwise_kernelILi128ELi4EZNS0_15gpu_kernel_implINS0_11FillFunctorIsEEEEvRNS_18TensorIteratorBaseERKT_EUliE_EEviT1_,@"STO_CUDA_ENTRY STV_DEFAULT"
_ZN2at6native18elementwise_kernelILi128ELi4EZNS0_15gpu_kernel_implINS0_11FillFunctorIsEEEEvRNS_18TensorIteratorBaseERKT_EUliE_EEviT1_:
.text._ZN2at6native18elementwise_kernelILi128ELi4EZNS0_15gpu_kernel_implINS0_11FillFunctorIsEEEEvRNS_18TensorIteratorBaseERKT_EUliE_EEviT1_:
[----:B------:R-:W0:Y:S08]  /*0000*/  LDC R1, c[0x0][0x37c] ;  /* 0x0000df00ff017b82 */ /* 0x000e300000000800 */
[----:B------:R-:W1:Y:S01]  /*0010*/  LDC.U16 R16, c[0x0][0x528] ;  /* 0x00014a00ff107b82 */ /* 0x000e620000000400 */
[----:B------:R-:W2:Y:S01]  /*0020*/  S2R R23, SR_TID.X ;  /* 0x0000000000177919 */ /* 0x000ea20000002100 */
[----:B------:R-:W3:Y:S01]  /*0030*/  LDCU UR39, c[0x0][0x388] ;  /* 0x00007100ff2777ac */ /* 0x000ee20008000800 */
[----:B------:R-:W-:Y:S01]  /*0040*/  HFMA2 R24, -RZ, RZ, 0, 7.569789886474609375e-06 ;  /* 0x0000007fff187431 */ /* 0x000fe200000001ff */
[----:B------:R-:W-:Y:S01]  /*0050*/  BSSY.RECONVERGENT B6, `(.L_x_5802) ;  /* 0x00001ec000067945 */ /* 0x000fe20003800200 */
[----:B------:R-:W4:Y:S03]  /*0060*/  LDCU UR5, c[0x0][0x380] ;  /* 0x00007000ff0577ac */ /* 0x000f260008000800 */
[----:B------:R-:W5:Y:S01]  /*0070*/  S2UR UR4, SR_CTAID.X ;  /* 0x00000000000479c3 */ /* 0x000f620000002500 */
[----:B------:R-:W0:Y:S01]  /*0080*/  LDCU.64 UR36, c[0x0][0x358] ;  /* 0x00006b00ff2477ac */ /* 0x000e220008000a00 */
[----:B---3--:R-:W-:Y:S01]  /*0090*/  UIADD3 UR40, UPT, UPT, UR39, -0x1, URZ ;  /* 0xffffffff27287890 */ /* 0x008fe2000fffe0ff */
[----:B-1----:R1:W3:Y:S01]  /*00a0*/  I2F.S16 R28, R16 ;  /* 0x00000010001c7306 */ /* 0x0022e20000101400 */
[----:B------:R-:W-:-:S02]  /*00b0*/  PRMT R42, R16, 0x9910, RZ ;  /* 0x00009910102a7816 */ /* 0x000fc400000000ff */
[----:B------:R-:W-:Y:S02]  /*00c0*/  UISETP.LT.U32.AND UP0, UPT, UR40, 0x18, UPT ;  /* 0x000000182800788c */ /* 0x000fe4000bf01070 */
[----:B------:R-:W-:Y:S02]  /*00d0*/  ISETP.NE.AND P1, PT, R42, RZ, PT ;  /* 0x000000ff2a00720c */ /* 0x000fe40003f25270 */
[----:B------:R-:W-:Y:S01]  /*00e0*/  USEL UR38, UR40, 0x18, UP0 ;  /* 0x0000001828267887 */ /* 0x000fe20008000000 */
[----:B------:R-:W-:Y:S01]  /*00f0*/  SHF.R.S32.HI R43, RZ, 0x1f, R42 ;  /* 0x0000001fff2b7819 */ /* 0x000fe2000001142a */
[----:B-----5:R-:W-:Y:S01]  /*0100*/  USHF.L.U32 UR4, UR4, 0x9, URZ ;  /* 0x0000000904047899 */ /* 0x020fe200080006ff */
[----:B-1----:R-:W1:Y:S01]  /*0110*/  I2F.F64.S16 R16, R16 ;  /* 0x0000001000107312 */ /* 0x002e620000101c00 */
[----:B------:R-:W-:Y:S01]  /*0120*/  UIADD3 UR38, UPT, UPT, UR38, 0x1, URZ ;  /* 0x0000000126267890 */ /* 0x000fe2000fffe0ff */
[----:B------:R-:W-:-:S03]  /*0130*/  SEL R25, RZ, 0x1, !P1 ;  /* 0x00000001ff197807 */ /* 0x000fc60004800000 */
[----:B--2---:R-:W-:Y:S02]  /*0140*/  LOP3.LUT R23, R23, UR4, RZ, 0xfc, !PT ;  /* 0x0000000417177c12 */ /* 0x004fe4000f8efcff */
[--C-:B---3--:R-:W-:Y:S02]  /*0150*/  SHF.R.U32.HI R0, RZ, 0x17, R28.reuse ;  /* 0x00000017ff007819 */ /* 0x108fe4000001161c */
[--C-:B------:R-:W-:Y:S02]  /*0160*/  SHF.R.U32.HI R2, RZ, 0x16, R28.reuse ;  /* 0x00000016ff027819 */ /* 0x100fe4000001161c */
[C---:B------:R-:W-:Y:S01]  /*0170*/  LOP3.LUT R41, R0.reuse, 0xff, RZ, 0xc0, !PT ;  /* 0x000000ff00297812 */ /* 0x040fe200078ec0ff */
[----:B------:R-:W-:Y:S01]  /*0180*/  VIADD R39, R0, 0x1 ;  /* 0x0000000100277836 */ /* 0x000fe20000000000 */
[----:B------:R-:W-:Y:S02]  /*0190*/  LOP3.LUT R2, R2, 0x1, RZ, 0xc0, !PT ;  /* 0x0000000102027812 */ /* 0x000fe400078ec0ff */
[----:B------:R-:W-:-:S02]  /*01a0*/  LOP3.LUT P0, RZ, R41, 0x3fffff, R28, 0xf8, !PT ;  /* 0x003fffff29ff7812 */ /* 0x000fc4000780f81c */
[--C-:B------:R-:W-:Y:S02]  /*01b0*/  SHF.R.U32.HI R4, RZ, 0x15, R28.reuse ;  /* 0x00000015ff047819 */ /* 0x100fe4000001161c */
[----:B------:R-:W-:Y:S02]  /*01c0*/  ISETP.EQ.U32.AND P0, PT, R2, 0x1, P0 ;  /* 0x000000010200780c */ /* 0x000fe40000702070 */
[----:B------:R-:W2:Y:S01]  /*01d0*/  LDC.U8 R2, c[0x0][0x52a] ;  /* 0x00014a80ff027b82 */ /* 0x000ea20000000000 */
[----:B----4-:R-:W-:Y:S02]  /*01e0*/  ISETP.GE.AND P2, PT, R23, UR5, PT ;  /* 0x0000000517007c0c */ /* 0x010fe4000bf46270 */
[----:B------:R-:W-:Y:S02]  /*01f0*/  LOP3.LUT R5, R4, 0x1, RZ, 0xc0, !PT ;  /* 0x0000000104057812 */ /* 0x000fe400078ec0ff */
[C---:B------:R-:W-:Y:S02]  /*0200*/  LOP3.LUT R38, R28.reuse, 0x7fffffff, RZ, 0xc0, !PT ;  /* 0x7fffffff1c267812 */ /* 0x040fe400078ec0ff */
[----:B------:R-:W-:Y:S01]  /*0210*/  SHF.R.U32.HI R35, RZ, 0x18, R28 ;  /* 0x00000018ff237819 */ /* 0x000fe2000001161c */
[----:B------:R-:W-:-:S02]  /*0220*/  IMAD.IADD R5, R28, 0x1, R5 ;  /* 0x000000011c057824 */ /* 0x000fc400078e0205 */
[C---:B------:R-:W-:Y:S01]  /*0230*/  FADD.FTZ R36, R38.reuse, 8192 ;  /* 0x4600000026247421 */ /* 0x040fe20000010000 */
[----:B------:R-:W-:Y:S01]  /*0240*/  @!P0 IMAD.MOV R39, RZ, RZ, R0 ;  /* 0x000000ffff278224 */ /* 0x000fe200078e0200 */
[----:B------:R-:W-:Y:S01]  /*0250*/  SHF.R.U32.HI R0, RZ, 0x14, R28 ;  /* 0x00000014ff007819 */ /* 0x000fe2000001161c */
[C---:B------:R-:W-:Y:S01]  /*0260*/  FADD.FTZ R32, R38.reuse, 64 ;  /* 0x4280000026207421 */ /* 0x040fe20000010000 */
[C---:B------:R-:W-:Y:S01]  /*0270*/  VIADD R33, R5.reuse, 0x88fffff ;  /* 0x088fffff05217836 */ /* 0x040fe20000000000 */
[C---:B------:R-:W-:Y:S01]  /*0280*/  ISETP.GT.U32.AND P0, PT, R38.reuse, 0x7f800000, PT ;  /* 0x7f8000002600780c */ /* 0x040fe20003f04070 */
[----:B------:R-:W-:Y:S01]  /*0290*/  FADD.FTZ R26, R38, 16384 ;  /* 0x46800000261a7421 */ /* 0x000fe20000010000 */
[----:B------:R-:W-:Y:S01]  /*02a0*/  LOP3.LUT R3, R0, 0x1, RZ, 0xc0, !PT ;  /* 0x0000000100037812 */ /* 0x000fe200078ec0ff */
[----:B------:R-:W-:Y:S01]  /*02b0*/  FADD.FTZ R22, R38, 128 ;  /* 0x4300000026167421 */ /* 0x000fe20000010000 */
[----:B------:R-:W-:Y:S02]  /*02c0*/  IADD3 R27, PT, PT, R5, 0x80fffff, RZ ;  /* 0x080fffff051b7810 */ /* 0x000fe40007ffe0ff */
[----:B------:R-:W-:Y:S01]  /*02d0*/  LOP3.LUT R35, R35, 0x80, RZ, 0xc0, !PT ;  /* 0x0000008023237812 */ /* 0x000fe200078ec0ff */
[----:B------:R-:W-:Y:S01]  /*02e0*/  IMAD.IADD R3, R28, 0x1, R3 ;  /* 0x000000011c037824 */ /* 0x000fe200078e0203 */
[----:B------:R-:W-:-:S02]  /*02f0*/  SEL R24, R24, 0x7c, P0 ;  /* 0x0000007c18187807 */ /* 0x000fc40000000000 */
[----:B------:R-:W-:Y:S01]  /*0300*/  LOP3.LUT R34, R36, 0xff, RZ, 0xc0, !PT ;  /* 0x000000ff24227812 */ /* 0x000fe200078ec0ff */
[C---:B------:R-:W-:Y:S01]  /*0310*/  VIADD R31, R3.reuse, 0x407ffff ;  /* 0x0407ffff031f7836 */ /* 0x040fe20000000000 */
[----:B------:R-:W-:Y:S02]  /*0320*/  IADD3 R37, PT, PT, R3, 0x487ffff, RZ ;  /* 0x0487ffff03257810 */ /* 0x000fe40007ffe0ff */
[----:B------:R-:W-:Y:S02]  /*0330*/  LOP3.LUT R30, R32, 0xff, RZ, 0xc0, !PT ;  /* 0x000000ff201e7812 */ /* 0x000fe400078ec0ff */
[----:B------:R-:W-:Y:S02]  /*0340*/  SHF.R.U32.HI R37, RZ, 0x14, R37 ;  /* 0x00000014ff257819 */ /* 0x000fe40000011625 */
[----:B------:R-:W-:Y:S02]  /*0350*/  SHF.R.U32.HI R31, RZ, 0x14, R31 ;  /* 0x00000014ff1f7819 */ /* 0x000fe4000001161f */
[----:B------:R-:W-:-:S02]  /*0360*/  SHF.R.U32.HI R33, RZ, 0x15, R33 ;  /* 0x00000015ff217819 */ /* 0x000fc40000011621 */
[----:B------:R-:W-:Y:S01]  /*0370*/  SHF.R.U32.HI R27, RZ, 0x15, R27 ;  /* 0x00000015ff1b7819 */ /* 0x000fe2000001161b */
[----:B01----:R-:W-:Y:S06]  /*0380*/  @P2 BRA `(.L_x_5803) ;  /* 0x0000001800e02947 */ /* 0x003fec0003800000 */
[----:B------:R-:W-:Y:S01]  /*0390*/  UISETP.NE.AND UP0, UPT, UR39, URZ, UPT ;  /* 0x000000ff2700728c */ /* 0x000fe2000bf05270 */
[----:B------:R-:W-:-:S08]  /*03a0*/  CS2R R4, SRZ ;  /* 0x0000000000047805 */ /* 0x000fd0000001ff00 */
[----:B------:R-:W-:Y:S05]  /*03b0*/  BRA.U !UP0, `(.L_x_5804) ;  /* 0x0000001108507547 */ /* 0x000fea000b800000 */
[----:B------:R-:W0:Y:S01]  /*03c0*/  LDCU.64 UR4, c[0x0][0x390] ;  /* 0x00007200ff0477ac */ /* 0x000e220008000a00 */
[----:B------:R-:W-:Y:S02]  /*03d0*/  IMAD.MOV.U32 R4, RZ, RZ, RZ ;  /* 0x000000ffff047224 */ /* 0x000fe400078e00ff */
[----:B------:R-:W-:Y:S01]  /*03e0*/  IMAD.MOV.U32 R5, RZ, RZ, R23 ;  /* 0x000000ffff057224 */ /* 0x000fe200078e0017 */
[----:B------:R-:W1:Y:S01]  /*03f0*/  LDCU UR6, c[0x0][0x38c] ;  /* 0x00007180ff0677ac */ /* 0x000e620008000800 */
[----:B------:R-:W3:Y:S01]  /*0400*/  LDCU UR7, c[0x0][0x4b8] ;  /* 0x00009700ff0777ac */ /* 0x000ee20008000800 */
[----:B------:R-:W-:Y:S01]  /*0410*/  UISETP.NE.AND UP0, UPT, UR40, URZ, UPT ;  /* 0x000000ff2800728c */ /* 0x000fe2000bf05270 */
[----:B0-----:R-:W-:-:S05]  /*0420*/  IMAD.HI.U32 R6, R23, UR4, R4 ;  /* 0x0000000417067c27 */ /* 0x001fca000f8e0004 */
[----:B------:R-:W-:-:S04]  /*0430*/  SHF.R.U32.HI R7, RZ, UR5, R6 ;  /* 0x00000005ff077c19 */ /* 0x000fc80008011606 */
[----:B------:R-:W-:-:S05]  /*0440*/  IADD3 R0, PT, PT, -R7, RZ, RZ ;  /* 0x000000ff07007210 */ /* 0x000fca0007ffe1ff */
[----:B-1----:R-:W-:-:S04]  /*0450*/  IMAD R0, R0, UR6, R23 ;  /* 0x0000000600007c24 */ /* 0x002fc8000f8e0217 */
[----:B---3--:R-:W-:Y:S01]  /*0460*/  IMAD R0, R0, UR7, RZ ;  /* 0x0000000700007c24 */ /* 0x008fe2000f8e02ff */
[----:B------:R-:W-:Y:S06]  /*0470*/  BRA.U !UP0, `(.L_x_5805) ;  /* 0x0000001108187547 */ /* 0x000fec000b800000 */
[----:B------:R-:W0:Y:S01]  /*0480*/  LDCU.64 UR6, c[0x0][0x398] ;  /* 0x00007300ff0677ac */ /* 0x000e220008000a00 */
[----:B------:R-:W-:Y:S01]  /*0490*/  IMAD.MOV.U32 R6, RZ, RZ, RZ ;  /* 0x000000ffff067224 */ /* 0x000fe200078e00ff */
[----:B------:R-:W1:Y:S01]  /*04a0*/  LDCU UR4, c[0x0][0x3a0] ;  /* 0x00007400ff0477ac */ /* 0x000e620008000800 */
[----:B------:R-:W3:Y:S01]  /*04b0*/  LDCU UR5, c[0x0][0x4bc] ;  /* 0x00009780ff0577ac */ /* 0x000ee20008000800 */
[----:B------:R-:W-:Y:S01]  /*04c0*/  UISETP.NE.AND UP0, UPT, UR38, 0x2, UPT ;  /* 0x000000022600788c */ /* 0x000fe2000bf05270 */
[----:B0-----:R-:W-:-:S05]  /*04d0*/  IMAD.HI.U32 R4, R7, UR7, R6 ;  /* 0x0000000707047c27 */ /* 0x001fca000f8e0006 */
[----:B-1----:R-:W-:-:S05]  /*04e0*/  SHF.R.U32.HI R5, RZ, UR4, R4 ;  /* 0x00000004ff057c19 */ /* 0x002fca0008011604 */
[----:B------:R-:W-:-:S04]  /*04f0*/  IMAD.MOV R3, RZ, RZ, -R5 ;  /* 0x000000ffff037224 */ /* 0x000fc800078e0a05 */
[----:B------:R-:W-:-:S04]  /*0500*/  IMAD R7, R3, UR6, R7 ;  /* 0x0000000603077c24 */ /* 0x000fc8000f8e0207 */
[----:B---3--:R-:W-:Y:S01]  /*0510*/  IMAD R0, R7, UR5, R0 ;  /* 0x0000000507007c24 */ /* 0x008fe2000f8e0200 */
[----:B------:R-:W-:Y:S06]  /*0520*/  BRA.U !UP0, `(.L_x_5805) ;  /* 0x0000000d08ec7547 */ /* 0x000fec000b800000 */
[----:B------:R-:W0:Y:S01]  /*0530*/  LDCU.64 UR4, c[0x0][0x3a8] ;  /* 0x00007500ff0477ac */ /* 0x000e220008000a00 */
[----:B------:R-:W-:Y:S01]  /*0540*/  HFMA2 R4, -RZ, RZ, 0, 0 ;  /* 0x00000000ff047431 */ /* 0x000fe200000001ff */
[----:B------:R-:W1:Y:S01]  /*0550*/  LDCU UR6, c[0x0][0x3a4] ;  /* 0x00007480ff0677ac */ /* 0x000e620008000800 */
[----:B------:R-:W3:Y:S01]  /*0560*/  LDCU UR7, c[0x0][0x4c0] ;  /* 0x00009800ff0777ac */ /* 0x000ee20008000800 */
[----:B------:R-:W-:Y:S02]  /*0570*/  UISETP.NE.AND UP0, UPT, UR38, 0x3, UPT ;  /* 0x000000032600788c */ /* 0x000fe4000bf05270 */
[----:B0-----:R-:W-:-:S05]  /*0580*/  IMAD.HI.U32 R6, R5, UR4, R4 ;  /* 0x0000000405067c27 */ /* 0x001fca000f8e0004 */
[----:B------:R-:W-:-:S05]  /*0590*/  SHF.R.U32.HI R7, RZ, UR5, R6 ;  /* 0x00000005ff077c19 */ /* 0x000fca0008011606 */
[----:B------:R-:W-:-:S04]  /*05a0*/  IMAD.MOV R3, RZ, RZ, -R7 ;  /* 0x000000ffff037224 */ /* 0x000fc800078e0a07 */
[----:B-1----:R-:W-:-:S04]  /*05b0*/  IMAD R5, R3, UR6, R5 ;  /* 0x0000000603057c24 */ /* 0x002fc8000f8e0205 */
[----:B---3--:R-:W-:Y:S01]  /*05c0*/  IMAD R0, R5, UR7, R0 ;  /* 0x0000000705007c24 */ /* 0x008fe2000f8e0200 */
[----:B------:R-:W-:Y:S06]  /*05d0*/  BRA.U !UP0, `(.L_x_5805) ;  /* 0x0000000d08c07547 */ /* 0x000fec000b800000 */
[----:B------:R-:W0:Y:S01]  /*05e0*/  LDCU.64 UR6, c[0x0][0x3b0] ;  /* 0x00007600ff0677ac */ /* 0x000e220008000a00 */
[----:B------:R-:W-:Y:S01]  /*05f0*/  IMAD.MOV.U32 R6, RZ, RZ, RZ ;  /* 0x000000ffff067224 */ /* 0x000fe200078e00ff */
[----:B------:R-:W1:Y:S01]  /*0600*/  LDCU UR4, c[0x0][0x3b8] ;  /* 0x00007700ff0477ac */ /* 0x000e620008000800 */
[----:B------:R-:W3:Y:S01]  /*0610*/  LDCU UR5, c[0x0][0x4c4] ;  /* 0x00009880ff0577ac */ /* 0x000ee20008000800 */
[----:B------:R-:W-:Y:S01]  /*0620*/  UISETP.NE.AND UP0, UPT, UR38, 0x4, UPT ;  /* 0x000000042600788c */ /* 0x000fe2000bf05270 */
[----:B0-----:R-:W-:-:S05]  /*0630*/  IMAD.HI.U32 R4, R7, UR7, R6 ;  /* 0x0000000707047c27 */ /* 0x001fca000f8e0006 */
[----:B-1----:R-:W-:-:S04]  /*0640*/  SHF.R.U32.HI R5, RZ, UR4, R4 ;  /* 0x00000004ff057c19 */ /* 0x002fc80008011604 */
[----:B------:R-:W-:-:S05]  /*0650*/  IADD3 R3, PT, PT, -R5, RZ, RZ ;  /* 0x000000ff05037210 */ /* 0x000fca0007ffe1ff */
[----:B------:R-:W-:-:S04]  /*0660*/  IMAD R7, R3, UR6, R7 ;  /* 0x0000000603077c24 */ /* 0x000fc8000f8e0207 */
        /* <DEDUP_REMOVED lines=8> */
[----:B------:R-:W-:-:S05]  /*06f0*/  SHF.R.U32.HI R7, RZ, UR5, R6 ;  /* 0x00000005ff077c19 */ /* 0x000fca0008011606 */
[----:B------:R-:W-:-:S04]  /*0700*/  IMAD.MOV R3, RZ, RZ, -R7 ;  /* 0x000000ffff037224 */ /* 0x000fc800078e0a07 */
[----:B-1----:R-:W-:-:S04]  /*0710*/  IMAD R5, R3, UR6, R5 ;  /* 0x0000000603057c24 */ /* 0x002fc8000f8e0205 */
[----:B---3--:R-:W-:Y:S01]  /*0720*/  IMAD R0, R5, UR7, R0 ;  /* 0x0000000705007c24 */ /* 0x008fe2000f8e0200 */
[----:B------:R-:W-:Y:S06]  /*0730*/  BRA.U !UP0, `(.L_x_5805) ;  /* 0x0000000d08687547 */ /* 0x000fec000b800000 */
[----:B------:R-:W0:Y:S01]  /*0740*/  LDCU.64 UR6, c[0x0][0x3c8] ;  /* 0x00007900ff0677ac */ /* 0x000e220008000a00 */
[----:B------:R-:W-:Y:S01]  /*0750*/  MOV R6, RZ ;  /* 0x000000ff00067202 */ /* 0x000fe20000000f00 */
[----:B------:R-:W1:Y:S01]  /*0760*/  LDCU UR4, c[0x0][0x3d0] ;  /* 0x00007a00ff0477ac */ /* 0x000e620008000800 */
[----:B------:R-:W3:Y:S01]  /*0770*/  LDCU UR5, c[0x0][0x4cc] ;  /* 0x00009980ff0577ac */ /* 0x000ee20008000800 */
[----:B------:R-:W-:Y:S02]  /*0780*/  UISETP.NE.AND UP0, UPT, UR38, 0x6, UPT ;  /* 0x000000062600788c */ /* 0x000fe4000bf05270 */
[----:B0-----:R-:W-:-:S05]  /*0790*/  IMAD.HI.U32 R4, R7, UR7, R6 ;  /* 0x0000000707047c27 */ /* 0x001fca000f8e0006 */
[----:B-1----:R-:W-:-:S05]  /*07a0*/  SHF.R.U32.HI R5, RZ, UR4, R4 ;  /* 0x00000004ff057c19 */ /* 0x002fca0008011604 */
[----:B------:R-:W-:-:S04]  /*07b0*/  IMAD.MOV R3, RZ, RZ, -R5 ;  /* 0x000000ffff037224 */ /* 0x000fc800078e0a05 */
        /* <DEDUP_REMOVED lines=9> */
[----:B------:R-:W-:-:S04]  /*0850*/  SHF.R.U32.HI R7, RZ, UR5, R6 ;  /* 0x00000005ff077c19 */ /* 0x000fc80008011606 */
[----:B------:R-:W-:-:S05]  /*0860*/  IADD3 R3, PT, PT, -R7, RZ, RZ ;  /* 0x000000ff07037210 */ /* 0x000fca0007ffe1ff */
        /* <DEDUP_REMOVED lines=193> */
[----:B------:R-:W3:Y:S02]  /*1480*/  LDCU UR7, c[0x0][0x518] ;  /* 0x0000a300ff0777ac */ /* 0x000ee40008000800 */
[----:B0-----:R-:W-:-:S05]  /*1490*/  IMAD.HI.U32 R3, R5, UR4, R4 ;  /* 0x0000000405037c27 */ /* 0x001fca000f8e0004 */
[----:B------:R-:W-:-:S04]  /*14a0*/  SHF.R.U32.HI R3, RZ, UR5, R3 ;  /* 0x00000005ff037c19 */ /* 0x000fc80008011603 */
[----:B------:R-:W-:-:S05]  /*14b0*/  IADD3 R3, PT, PT, -R3, RZ, RZ ;  /* 0x000000ff03037210 */ /* 0x000fca0007ffe1ff */
[----:B-1----:R-:W-:-:S04]  /*14c0*/  IMAD R5, R3, UR6, R5 ;  /* 0x0000000603057c24 */ /* 0x002fc8000f8e0205 */
[----:B---3--:R-:W-:-:S07]  /*14d0*/  IMAD R0, R5, UR7, R0 ;  /* 0x0000000705007c24 */ /* 0x008fce000f8e0200 */
.L_x_5805:
[----:B------:R-:W-:Y:S02]  /*14e0*/  IMAD.MOV.U32 R4, RZ, RZ, R0 ;  /* 0x000000ffff047224 */ /* 0x000fe400078e0000 */
[----:B------:R-:W-:-:S07]  /*14f0*/  IMAD.MOV.U32 R5, RZ, RZ, RZ ;  /* 0x000000ffff057224 */ /* 0x000fce00078e00ff */
.L_x_5804:
[----:B------:R-:W0:Y:S01]  /*1500*/  LDCU.64 UR4, c[0x0][0x520] ;  /* 0x0000a400ff0477ac */ /* 0x000e220008000a00 */
[----:B--2---:R-:W-:-:S04]  /*1510*/  PRMT R0, R2, 0x9910, RZ ;  /* 0x0000991002007816 */ /* 0x004fc800000000ff */
        /* <DEDUP_REMOVED lines=15> */
.L_x_5809:
[----:B------:R-:W0:Y:S02]  /*1610*/  LDC.U8 R3, c[0x0][0x528] ;  /* 0x00014a00ff037b82 */ /* 0x000e240000000000 */
[----:B0-----:R0:W-:Y:S01]  /*1620*/  STG.E.U8 desc[UR36][R4.64], R3 ;  /* 0x0000000304007986 */ /* 0x0011e2000c101124 */
[----:B------:R-:W-:Y:S05]  /*1630*/  BRA `(.L_x_5811) ;  /* 0x0000000800307947 */ /* 0x000fea0003800000 */
.L_x_5808:
        /* <DEDUP_REMOVED lines=8> */
.L_x_5813:
[----:B------:R0:W-:Y:S01]  /*16c0*/  STG.E desc[UR36][R4.64], R42 ;  /* 0x0000002a04007986 */ /* 0x0001e2000c101924 */
[----:B------:R-:W-:Y:S05]  /*16d0*/  BRA `(.L_x_5811) ;  /* 0x0000000800087947 */ /* 0x000fea0003800000 */
.L_x_5812:
[----:B------:R-:W0:Y:S02]  /*16e0*/  LDC.U16 R3, c[0x0][0x528] ;  /* 0x00014a00ff037b82 */ /* 0x000e240000000400 */
[----:B0-----:R0:W-:Y:S01]  /*16f0*/  STG.E.U16 desc[UR36][R4.64], R3 ;  /* 0x0000000304007986 */ /* 0x0011e2000c101524 */
[----:B------:R-:W-:Y:S05]  /*1700*/  BRA `(.L_x_5811) ;  /* 0x0000000400fc7947 */ /* 0x000fea0003800000 */
.L_x_5807:
        /* <DEDUP_REMOVED lines=8> */
.L_x_5815:
[----:B------:R-:W-:-:S05]  /*1790*/  F2FP.F16.F32.PACK_AB R0, RZ, R28 ;  /* 0x0000001cff00723e */ /* 0x000fca00000000ff */
[----:B------:R0:W-:Y:S01]  /*17a0*/  STG.E.U16 desc[UR36][R4.64], R0 ;  /* 0x0000000004007986 */ /* 0x0001e2000c101524 */
[----:B------:R-:W-:Y:S05]  /*17b0*/  BRA `(.L_x_5811) ;  /* 0x0000000400d07947 */ /* 0x000fea0003800000 */
.L_x_5814:
        /* <DEDUP_REMOVED lines=9> */
.L_x_5817:
[----:B------:R-:W-:-:S04]  /*1850*/  F2FP.F16.F32.PACK_AB R3, RZ, R28 ;  /* 0x0000001cff03723e */ /* 0x000fc800000000ff */
[----:B------:R-:W-:-:S05]  /*1860*/  PRMT R3, R3, 0x5410, RZ ;  /* 0x0000541003037816 */ /* 0x000fca00000000ff */
[----:B------:R0:W-:Y:S01]  /*1870*/  STG.E desc[UR36][R4.64], R3 ;  /* 0x0000000304007986 */ /* 0x0001e2000c101924 */
[----:B------:R-:W-:Y:S05]  /*1880*/  BRA `(.L_x_5811) ;  /* 0x00000004009c7947 */ /* 0x000fea0003800000 */
.L_x_5816:
[----:B------:R0:W-:Y:S01]  /*1890*/  STG.E.64 desc[UR36][R4.64], R16 ;  /* 0x0000001004007986 */ /* 0x0001e2000c101b24 */
[----:B------:R-:W-:Y:S05]  /*18a0*/  BRA `(.L_x_5811) ;  /* 0x0000000400947947 */ /* 0x000fea0003800000 */
.L_x_5806:
        /* <DEDUP_REMOVED lines=10> */
.L_x_5820:
[----:B------:R-:W-:-:S05]  /*1950*/  CS2R R18, SRZ ;  /* 0x0000000000127805 */ /* 0x000fca000001ff00 */
[----:B------:R0:W-:Y:S01]  /*1960*/  STG.E.128 desc[UR36][R4.64], R16 ;  /* 0x0000001004007986 */ /* 0x0001e2000c101d24 */
[----:B------:R-:W-:Y:S05]  /*1970*/  BRA `(.L_x_5811) ;  /* 0x0000000400607947 */ /* 0x000fea0003800000 */
.L_x_5819:
        /* <DEDUP_REMOVED lines=13> */
.L_x_5822:
[C---:B------:R-:W-:Y:S02]  /*1a50*/  ISETP.GE.U32.AND P1, PT, R38.reuse, 0x38800000, PT ;  /* 0x388000002600780c */ /* 0x040fe40003f26070 */
[----:B------:R-:W-:Y:S02]  /*1a60*/  ISETP.GT.U32.AND P0, PT, R38, 0x477fffff, PT ;  /* 0x477fffff2600780c */ /* 0x000fe40003f04070 */
[----:B------:R-:W-:-:S04]  /*1a70*/  SEL R3, R22, R27, !P1 ;  /* 0x0000001b16037207 */ /* 0x000fc80004800000 */
[----:B------:R-:W-:-:S04]  /*1a80*/  SEL R0, R24, R3, P0 ;  /* 0x0000000318007207 */ /* 0x000fc80000000000 */
[----:B------:R-:W-:-:S05]  /*1a90*/  LOP3.LUT R3, R0, R35, RZ, 0xfc, !PT ;  /* 0x0000002300037212 */ /* 0x000fca00078efcff */
[----:B------:R0:W-:Y:S01]  /*1aa0*/  STG.E.U8 desc[UR36][R4.64], R3 ;  /* 0x0000000304007986 */ /* 0x0001e2000c101124 */
[----:B------:R-:W-:Y:S05]  /*1ab0*/  BRA `(.L_x_5811) ;  /* 0x0000000400107947 */ /* 0x000fea0003800000 */
.L_x_5821:
[----:B------:R-:W-:-:S05]  /*1ac0*/  F2FP.BF16.F32.PACK_AB R0, RZ, R28 ;  /* 0x0000001cff00723e */ /* 0x000fca00000010ff */
[----:B------:R0:W-:Y:S01]  /*1ad0*/  STG.E.U16 desc[UR36][R4.64], R0 ;  /* 0x0000000004007986 */ /* 0x0001e2000c101524 */
[----:B------:R-:W-:Y:S05]  /*1ae0*/  BRA `(.L_x_5811) ;  /* 0x0000000400047947 */ /* 0x000fea0003800000 */
.L_x_5818:
        /* <DEDUP_REMOVED lines=11> */
.L_x_5825:
        /* <DEDUP_REMOVED lines=10> */
.L_x_5826:
[----:B------:R4:W-:Y:S01]  /*1c40*/  STG.E.U8 desc[UR36][R4.64], R0 ;  /* 0x0000000004007986 */ /* 0x0009e2000c101124 */
[----:B------:R-:W-:Y:S05]  /*1c50*/  BRA `(.L_x_5811) ;  /* 0x0000000000a87947 */ /* 0x000fea0003800000 */
.L_x_5824:
        /* <DEDUP_REMOVED lines=10> */
.L_x_5827:
[----:B------:R5:W-:Y:S01]  /*1d00*/  STG.E.U8 desc[UR36][R4.64], R0 ;  /* 0x0000000004007986 */ /* 0x000be2000c101124 */
[----:B------:R-:W-:Y:S05]  /*1d10*/  BRA `(.L_x_5811) ;  /* 0x0000000000787947 */ /* 0x000fea0003800000 */
.L_x_5823:
[----:B------:R-:W-:-:S13]  /*1d20*/  ISETP.NE.AND P0, PT, R0, 0x1c, PT ;  /* 0x0000001c0000780c */ /* 0x000fda0003f05270 */
[----:B------:R-:W-:Y:S05]  /*1d30*/  @!P0 BRA `(.L_x_5828) ;  /* 0x00000000006c8947 */ /* 0x000fea0003800000 */
[----:B------:R-:W-:-:S13]  /*1d40*/  ISETP.NE.AND P0, PT, R0, 0x1d, PT ;  /* 0x0000001d0000780c */ /* 0x000fda0003f05270 */
[----:B------:R-:W-:Y:S05]  /*1d50*/  @!P0 BRA `(.L_x_5829) ;  /* 0x00000000005c8947 */ /* 0x000fea0003800000 */
[----:B------:R-:W-:-:S13]  /*1d60*/  ISETP.NE.AND P0, PT, R0, 0x2c, PT ;  /* 0x0000002c0000780c */ /* 0x000fda0003f05270 */
[----:B------:R-:W-:Y:S05]  /*1d70*/  @!P0 BRA `(.L_x_5830) ;  /* 0x0000000000448947 */ /* 0x000fea0003800000 */
.L_x_5810:
        /* <DEDUP_REMOVED lines=16> */
.L_x_5831:
[----:B------:R-:W-:Y:S05]  /*1e80*/  BRA `(.L_x_5811) ;  /* 0x00000000001c7947 */ /* 0x000fea0003800000 */
.L_x_5830:
[----:B------:R-:W-:-:S04]  /*1e90*/  ISETP.NE.AND P0, PT, R41, 0xff, PT ;  /* 0x000000ff2900780c */ /* 0x000fc80003f05270 */
[----:B------:R-:W-:-:S05]  /*1ea0*/  SEL R3, R39, 0xffff, P0 ;  /* 0x0000ffff27037807 */ /* 0x000fca0000000000 */
[----:B------:R2:W-:Y:S01]  /*1eb0*/  STG.E.U8 desc[UR36][R4.64], R3 ;  /* 0x0000000304007986 */ /* 0x0005e2000c101124 */
[----:B------:R-:W-:Y:S05]  /*1ec0*/  BRA `(.L_x_5811) ;  /* 0x00000000000c7947 */ /* 0x000fea0003800000 */
.L_x_5829:
[----:B------:R1:W-:Y:S01]  /*1ed0*/  STG.E.64 desc[UR36][R4.64], R42 ;  /* 0x0000002a04007986 */ /* 0x0003e2000c101b24 */
[----:B------:R-:W-:Y:S05]  /*1ee0*/  BRA `(.L_x_5811) ;  /* 0x0000000000047947 */ /* 0x000fea0003800000 */
.L_x_5828:
[----:B------:R0:W-:Y:S02]  /*1ef0*/  STG.E desc[UR36][R4.64], R42 ;  /* 0x0000002a04007986 */ /* 0x0001e4000c101924 */
.L_x_5811:
[----:B------:R-:W-:-:S07]  /*1f00*/  IADD3 R23, PT, PT, R23, 0x80, RZ ;  /* 0x0000008017177810 */ /* 0x000fce0007ffe0ff */
.L_x_5803:
[----:B------:R-:W-:Y:S05]  /*1f10*/  BSYNC.RECONVERGENT B6 ;  /* 0x0000000000067941 */ /* 0x000fea0003800200 */
.L_x_5802:
        /* <DEDUP_REMOVED lines=282> */
.L_x_5835:
[----:B------:R-:W-:Y:S02]  /*30c0*/  IMAD.MOV.U32 R4, RZ, RZ, R0 ;  /* 0x000000ffff047224 */ /* 0x000fe400078e0000 */
[----:B------:R-:W-:-:S07]  /*30d0*/  IMAD.MOV.U32 R5, RZ, RZ, RZ ;  /* 0x000000ffff057224 */ /* 0x000fce00078e00ff */
.L_x_5834:
        /* <DEDUP_REMOVED lines=17> */
.L_x_5839:
[----:B------:R-:W0:Y:S02]  /*31f0*/  LDC.U8 R3, c[0x0][0x528] ;  /* 0x00014a00ff037b82 */ /* 0x000e240000000000 */
[----:B0-----:R0:W-:Y:S01]  /*3200*/  STG.E.U8 desc[UR36][R4.64], R3 ;  /* 0x0000000304007986 */ /* 0x0011e2000c101124 */
[----:B------:R-:W-:Y:S05]  /*3210*/  BRA `(.L_x_5841) ;  /* 0x00000008002c7947 */ /* 0x000fea0003800000 */
.L_x_5838:
        /* <DEDUP_REMOVED lines=8> */
.L_x_5843:
[----:B------:R0:W-:Y:S01]  /*32a0*/  STG.E desc[UR36][R4.64], R42 ;  /* 0x0000002a04007986 */ /* 0x0001e2000c101924 */
[----:B------:R-:W-:Y:S05]  /*32b0*/  BRA `(.L_x_5841) ;  /* 0x0000000800047947 */ /* 0x000fea0003800000 */
.L_x_5842:
[----:B------:R-:W0:Y:S02]  /*32c0*/  LDC.U16 R3, c[0x0][0x528] ;  /* 0x00014a00ff037b82 */ /* 0x000e240000000400 */
[----:B0-----:R0:W-:Y:S01]  /*32d0*/  STG.E.U16 desc[UR36][R4.64], R3 ;  /* 0x0000000304007986 */ /* 0x0011e2000c101524 */
[----:B------:R-:W-:Y:S05]  /*32e0*/  BRA `(.L_x_5841) ;  /* 0x0000000400f87947 */ /* 0x000fea0003800000 */
.L_x_5837:
        /* <DEDUP_REMOVED lines=8> */
.L_x_5845:
[----:B------:R-:W-:-:S05]  /*3370*/  F2FP.F16.F32.PACK_AB R0, RZ, R28 ;  /* 0x0000001cff00723e */ /* 0x000fca00000000ff */
[----:B------:R0:W-:Y:S01]  /*3380*/  STG.E.U16 desc[UR36][R4.64], R0 ;  /* 0x0000000004007986 */ /* 0x0001e2000c101524 */
[----:B------:R-:W-:Y:S05]  /*3390*/  BRA `(.L_x_5841) ;  /* 0x0000000400cc7947 */ /* 0x000fea0003800000 */
.L_x_5844:
        /* <DEDUP_REMOVED lines=9> */
.L_x_5847:
[----:B------:R-:W-:-:S04]  /*3430*/  F2FP.F16.F32.PACK_AB R0, RZ, R28 ;  /* 0x0000001cff00723e */ /* 0x000fc800000000ff */
[----:B------:R-:W-:-:S05]  /*3440*/  PRMT R0, R0, 0x5410, RZ ;  /* 0x0000541000007816 */ /* 0x000fca00000000ff */
[----:B------:R0:W-:Y:S01]  /*3450*/  STG.E desc[UR36][R4.64], R0 ;  /* 0x0000000004007986 */ /* 0x0001e2000c101924 */
[----:B------:R-:W-:Y:S05]  /*3460*/  BRA `(.L_x_5841) ;  /* 0x0000000400987947 */ /* 0x000fea0003800000 */
.L_x_5846:
[----:B------:R0:W-:Y:S01]  /*3470*/  STG.E.64 desc[UR36][R4.64], R16 ;  /* 0x0000001004007986 */ /* 0x0001e2000c101b24 */
[----:B------:R-:W-:Y:S05]  /*3480*/  BRA `(.L_x_5841) ;  /* 0x0000000400907947 */ /* 0x000fea0003800000 */
.L_x_5836:
        /* <DEDUP_REMOVED lines=10> */
.L_x_5850:
[----:B------:R-:W-:-:S05]  /*3530*/  CS2R R18, SRZ ;  /* 0x0000000000127805 */ /* 0x000fca000001ff00 */
[----:B------:R0:W-:Y:S01]  /*3540*/  STG.E.128 desc[UR36][R4.64], R16 ;  /* 0x0000001004007986 */ /* 0x0001e2000c101d24 */
[----:B------:R-:W-:Y:S05]  /*3550*/  BRA `(.L_x_5841) ;  /* 0x00000004005c7947 */ /* 0x000fea0003800000 */
.L_x_5849:
        /* <DEDUP_REMOVED lines=13> */
.L_x_5852:
[C---:B------:R-:W-:Y:S02]  /*3630*/  ISETP.GE.U32.AND P0, PT, R38.reuse, 0x38800000, PT ;  /* 0x388000002600780c */ /* 0x040fe40003f06070 */
[----:B------:R-:W-:Y:S02]  /*3640*/  ISETP.GT.U32.AND P1, PT, R38, 0x477fffff, PT ;  /* 0x477fffff2600780c */ /* 0x000fe40003f24070 */
[----:B------:R-:W-:-:S04]  /*3650*/  SEL R3, R22, R27, !P0 ;  /* 0x0000001b16037207 */ /* 0x000fc80004000000 */
[----:B------:R-:W-:-:S04]  /*3660*/  SEL R0, R24, R3, P1 ;  /* 0x0000000318007207 */ /* 0x000fc80000800000 */
[----:B------:R-:W-:-:S05]  /*3670*/  LOP3.LUT R3, R0, R35, RZ, 0xfc, !PT ;  /* 0x0000002300037212 */ /* 0x000fca00078efcff */
[----:B------:R0:W-:Y:S01]  /*3680*/  STG.E.U8 desc[UR36][R4.64], R3 ;  /* 0x0000000304007986 */ /* 0x0001e2000c101124 */
[----:B------:R-:W-:Y:S05]  /*3690*/  BRA `(.L_x_5841) ;  /* 0x00000004000c7947 */ /* 0x000fea0003800000 */
.L_x_5851:
[----:B------:R-:W-:-:S05]  /*36a0*/  F2FP.BF16.F32.PACK_AB R0, RZ, R28 ;  /* 0x0000001cff00723e */ /* 0x000fca00000010ff */
[----:B------:R0:W-:Y:S01]  /*36b0*/  STG.E.U16 desc[UR36][R4.64], R0 ;  /* 0x0000000004007986 */ /* 0x0001e2000c101524 */
[----:B------:R-:W-:Y:S05]  /*36c0*/  BRA `(.L_x_5841) ;  /* 0x0000000400007947 */ /* 0x000fea0003800000 */
.L_x_5848:
        /* <DEDUP_REMOVED lines=11> */
.L_x_5855:
        /* <DEDUP_REMOVED lines=10> */
.L_x_5856:
[----:B------:R4:W-:Y:S01]  /*3820*/  STG.E.U8 desc[UR36][R4.64], R0 ;  /* 0x0000000004007986 */ /* 0x0009e2000c101124 */
[----:B------:R-:W-:Y:S05]  /*3830*/  BRA `(.L_x_5841) ;  /* 0x0000000000a47947 */ /* 0x000fea0003800000 */
.L_x_5854:
        /* <DEDUP_REMOVED lines=10> */
.L_x_5857:
[----:B------:R5:W-:Y:S01]  /*38e0*/  STG.E.U8 desc[UR36][R4.64], R0 ;  /* 0x0000000004007986 */ /* 0x000be2000c101124 */
[----:B------:R-:W-:Y:S05]  /*38f0*/  BRA `(.L_x_5841) ;  /* 0x0000000000747947 */ /* 0x000fea0003800000 */
.L_x_5853:
        /* <DEDUP_REMOVED lines=9> */
.L_x_5840:
[----:B------:R-:W-:Y:S01]  /*3990*/  MOV R14, 0x0 ;  /* 0x00000000000e7802 */ /* 0x000fe20000000f00 */
[----:B------:R-:W2:Y:S01]  /*39a0*/  LDCU.64 UR4, c[0x4][0x190] ;  /* 0x01003200ff0477ac */ /* 0x000ea20008000a00 */
[----:B------:R-:W-:Y:S02]  /*39b0*/  HFMA2 R8, -RZ, RZ, 0, 6.020069122314453125e-06 ;  /* 0x00000065ff087431 */ /* 0x000fe400000001ff */
[----:B------:R-:W-:Y:S01]  /*39c0*/  IMAD.MOV.U32 R12, RZ, RZ, 0x1 ;  /* 0x00000001ff0c7424 */ /* 0x000fe200078e00ff */
[----:B------:R-:W0:Y:S01]  /*39d0*/  LDCU.64 UR6, c[0x4][0x198] ;  /* 0x01003300ff0677ac */ /* 0x000e220008000a00 */
[----:B------:R-:W1:Y:S01]  /*39e0*/  LDC.64 R14, c[0x4][R14] ;  /* 0x010000000e0e7b82 */ /* 0x000e620000000a00 */
[----:B------:R-:W-:Y:S01]  /*39f0*/  IMAD.MOV.U32 R13, RZ, RZ, RZ ;  /* 0x000000ffff0d7224 */ /* 0x000fe200078e00ff */
[----:B------:R-:W3:Y:S01]  /*3a00*/  LDCU.64 UR8, c[0x4][0x28] ;  /* 0x01000500ff0877ac */ /* 0x000ee20008000a00 */
[----:B--2---:R-:W-:Y:S01]  /*3a10*/  MOV R4, UR4 ;  /* 0x0000000400047c02 */ /* 0x004fe20008000f00 */
[----:B------:R-:W-:-:S02]  /*3a20*/  IMAD.U32 R5, RZ, RZ, UR5 ;  /* 0x00000005ff057e24 */ /* 0x000fc4000f8e00ff */
[----:B0-----:R-:W-:Y:S01]  /*3a30*/  IMAD.U32 R6, RZ, RZ, UR6 ;  /* 0x00000006ff067e24 */ /* 0x001fe2000f8e00ff */
[----:B------:R-:W-:Y:S01]  /*3a40*/  MOV R7, UR7 ;  /* 0x0000000700077c02 */ /* 0x000fe20008000f00 */
[----:B---3--:R-:W-:Y:S02]  /*3a50*/  IMAD.U32 R10, RZ, RZ, UR8 ;  /* 0x00000008ff0a7e24 */ /* 0x008fe4000f8e00ff */
[----:B------:R-:W-:-:S07]  /*3a60*/  IMAD.U32 R11, RZ, RZ, UR9 ;  /* 0x00000009ff0b7e24 */ /* 0x000fce000f8e00ff */
[----:B------:R-:W-:-:S07]  /*3a70*/  LEPC R20, `(.L_x_5860) ;  /* 0x000000001014794e */ /* 0x000fce0000000000 */
[----:B-1----:R-:W-:Y:S05]  /*3a80*/  CALL.ABS.NOINC R14 ;  /* 0x000000000e007343 */ /* 0x002fea0003c00000 */
.L_x_5860:
[----:B------:R-:W-:Y:S05]  /*3a90*/  BRA `(.L_x_5841) ;  /* 0x00000000000c7947 */ /* 0x000fea0003800000 */
.L_x_5859:
[----:B------:R1:W-:Y:S01]  /*3aa0*/  STG.E.64 desc[UR36][R4.64], R42 ;  /* 0x0000002a04007986 */ /* 0x0003e2000c101b24 */
[----:B------:R-:W-:Y:S05]  /*3ab0*/  BRA `(.L_x_5841) ;  /* 0x0000000000047947 */ /* 0x000fea0003800000 */
.L_x_5858:
[----:B------:R0:W-:Y:S02]  /*3ac0*/  STG.E desc[UR36][R4.64], R42 ;  /* 0x0000002a04007986 */ /* 0x0001e4000c101924 */
.L_x_5841:
[----:B------:R-:W-:-:S07]  /*3ad0*/  IADD3 R23, PT, PT, R23, 0x80, RZ ;  /* 0x0000008017177810 */ /* 0x000fce0007ffe0ff */
.L_x_5833:
[----:B------:R-:W-:Y:S05]  /*3ae0*/  BSYNC.RECONVERGENT B6 ;  /* 0x0000000000067941 */ /* 0x000fea0003800200 */
.L_x_5832:
        /* <DEDUP_REMOVED lines=282> */
.L_x_5864:
[----:B------:R-:W-:Y:S02]  /*4c90*/  IMAD.MOV.U32 R4, RZ, RZ, R0 ;  /* 0x000000ffff047224 */ /* 0x000fe400078e0000 */
[----:B------:R-:W-:-:S07]  /*4ca0*/  IMAD.MOV.U32 R5, RZ, RZ, RZ ;  /* 0x000000ffff057224 */ /* 0x000fce00078e00ff */
.L_x_5863:
        /* <DEDUP_REMOVED lines=17> */
.L_x_5868:
[----:B------:R-:W0:Y:S02]  /*4dc0*/  LDC.U8 R3, c[0x0][0x528] ;  /* 0x00014a00ff037b82 */ /* 0x000e240000000000 */
[----:B0-----:R3:W-:Y:S01]  /*4dd0*/  STG.E.U8 desc[UR36][R4.64], R3 ;  /* 0x0000000304007986 */ /* 0x0017e2000c101124 */
[----:B------:R-:W-:Y:S05]  /*4de0*/  BRA `(.L_x_5870) ;  /* 0x00000008002c7947 */ /* 0x000fea0003800000 */
.L_x_5867:
        /* <DEDUP_REMOVED lines=8> */
.L_x_5872:
[----:B------:R1:W-:Y:S01]  /*4e70*/  STG.E desc[UR36][R4.64], R42 ;  /* 0x0000002a04007986 */ /* 0x0003e2000c101924 */
[----:B------:R-:W-:Y:S05]  /*4e80*/  BRA `(.L_x_5870) ;  /* 0x0000000800047947 */ /* 0x000fea0003800000 */
.L_x_5871:
[----:B------:R-:W0:Y:S02]  /*4e90*/  LDC.U16 R3, c[0x0][0x528] ;  /* 0x00014a00ff037b82 */ /* 0x000e240000000400 */
[----:B0-----:R2:W-:Y:S01]  /*4ea0*/  STG.E.U16 desc[UR36][R4.64], R3 ;  /* 0x0000000304007986 */ /* 0x0015e2000c101524 */
[----:B------:R-:W-:Y:S05]  /*4eb0*/  BRA `(.L_x_5870) ;  /* 0x0000000400f87947 */ /* 0x000fea0003800000 */
.L_x_5866:
        /* <DEDUP_REMOVED lines=8> */
.L_x_5874:
[----:B------:R-:W-:-:S05]  /*4f40*/  F2FP.F16.F32.PACK_AB R0, RZ, R28 ;  /* 0x0000001cff00723e */ /* 0x000fca00000000ff */
[----:B------:R0:W-:Y:S01]  /*4f50*/  STG.E.U16 desc[UR36][R4.64], R0 ;  /* 0x0000000004007986 */ /* 0x0001e2000c101524 */
[----:B------:R-:W-:Y:S05]  /*4f60*/  BRA `(.L_x_5870) ;  /* 0x0000000400cc7947 */ /* 0x000fea0003800000 */
.L_x_5873:
        /* <DEDUP_REMOVED lines=9> */
.L_x_5876:
[----:B------:R-:W-:-:S04]  /*5000*/  F2FP.F16.F32.PACK_AB R0, RZ, R28 ;  /* 0x0000001cff00723e */ /* 0x000fc800000000ff */
[----:B------:R-:W-:-:S05]  /*5010*/  PRMT R0, R0, 0x5410, RZ ;  /* 0x0000541000007816 */ /* 0x000fca00000000ff */
[----:B------:R0:W-:Y:S01]  /*5020*/  STG.E desc[UR36][R4.64], R0 ;  /* 0x0000000004007986 */ /* 0x0001e2000c101924 */
[----:B------:R-:W-:Y:S05]  /*5030*/  BRA `(.L_x_5870) ;  /* 0x0000000400987947 */ /* 0x000fea0003800000 */
.L_x_5875:
[----:B------:R5:W-:Y:S01]  /*5040*/  STG.E.64 desc[UR36][R4.64], R16 ;  /* 0x0000001004007986 */ /* 0x000be2000c101b24 */
[----:B------:R-:W-:Y:S05]  /*5050*/  BRA `(.L_x_5870) ;  /* 0x0000000400907947 */ /* 0x000fea0003800000 */
.L_x_5865:
        /* <DEDUP_REMOVED lines=10> */
.L_x_5879:
[----:B------:R-:W-:-:S05]  /*5100*/  CS2R R18, SRZ ;  /* 0x0000000000127805 */ /* 0x000fca000001ff00 */
[----:B------:R0:W-:Y:S01]  /*5110*/  STG.E.128 desc[UR36][R4.64], R16 ;  /* 0x0000001004007986 */ /* 0x0001e2000c101d24 */
[----:B------:R-:W-:Y:S05]  /*5120*/  BRA `(.L_x_5870) ;  /* 0x00000004005c7947 */ /* 0x000fea0003800000 */
.L_x_5878:
        /* <DEDUP_REMOVED lines=13> */
.L_x_5881:
[C---:B------:R-:W-:Y:S02]  /*5200*/  ISETP.GE.U32.AND P0, PT, R38.reuse, 0x38800000, PT ;  /* 0x388000002600780c */ /* 0x040fe40003f06070 */
[----:B------:R-:W-:Y:S02]  /*5210*/  ISETP.GT.U32.AND P1, PT, R38, 0x477fffff, PT ;  /* 0x477fffff2600780c */ /* 0x000fe40003f24070 */
[----:B------:R-:W-:-:S04]  /*5220*/  SEL R3, R22, R27, !P0 ;  /* 0x0000001b16037207 */ /* 0x000fc80004000000 */
[----:B------:R-:W-:-:S04]  /*5230*/  SEL R0, R24, R3, P1 ;  /* 0x0000000318007207 */ /* 0x000fc80000800000 */
[----:B------:R-:W-:-:S05]  /*5240*/  LOP3.LUT R3, R0, R35, RZ, 0xfc, !PT ;  /* 0x0000002300037212 */ /* 0x000fca00078efcff */
[----:B------:R0:W-:Y:S01]  /*5250*/  STG.E.U8 desc[UR36][R4.64], R3 ;  /* 0x0000000304007986 */ /* 0x0001e2000c101124 */
[----:B------:R-:W-:Y:S05]  /*5260*/  BRA `(.L_x_5870) ;  /* 0x00000004000c7947 */ /* 0x000fea0003800000 */
.L_x_5880:
[----:B------:R-:W-:-:S05]  /*5270*/  F2FP.BF16.F32.PACK_AB R0, RZ, R28 ;  /* 0x0000001cff00723e */ /* 0x000fca00000010ff */
[----:B------:R0:W-:Y:S01]  /*5280*/  STG.E.U16 desc[UR36][R4.64], R0 ;  /* 0x0000000004007986 */ /* 0x0001e2000c101524 */
[----:B------:R-:W-:Y:S05]  /*5290*/  BRA `(.L_x_5870) ;  /* 0x0000000400007947 */ /* 0x000fea0003800000 */
.L_x_5877:
        /* <DEDUP_REMOVED lines=11> */
.L_x_5884:
        /* <DEDUP_REMOVED lines=10> */
.L_x_5885:
[----:B------:R0:W-:Y:S01]  /*53f0*/  STG.E.U8 desc[UR36][R4.64], R0 ;  /* 0x0000000004007986 */ /* 0x0001e2000c101124 */
[----:B------:R-:W-:Y:S05]  /*5400*/  BRA `(.L_x_5870) ;  /* 0x0000000000a47947 */ /* 0x000fea0003800000 */
.L_x_5883:
        /* <DEDUP_REMOVED lines=10> */
.L_x_5886:
[----:B------:R0:W-:Y:S01]  /*54b0*/  STG.E.U8 desc[UR36][R4.64], R0 ;  /* 0x0000000004007986 */ /* 0x0001e2000c101124 */
[----:B------:R-:W-:Y:S05]  /*54c0*/  BRA `(.L_x_5870) ;  /* 0x0000000000747947 */ /* 0x000fea0003800000 */
.L_x_5882:
        /* <DEDUP_REMOVED lines=9> */
.L_x_5869:
        /* <DEDUP_REMOVED lines=16> */
.L_x_5889:
[----:B------:R-:W-:Y:S05]  /*5660*/  BRA `(.L_x_5870) ;  /* 0x00000000000c7947 */ /* 0x000fea0003800000 */
.L_x_5888:
[----:B------:R0:W-:Y:S01]  /*5670*/  STG.E.64 desc[UR36][R4.64], R42 ;  /* 0x0000002a04007986 */ /* 0x0001e2000c101b24 */
[----:B------:R-:W-:Y:S05]  /*5680*/  BRA `(.L_x_5870) ;  /* 0x0000000000047947 */ /* 0x000fea0003800000 */
.L_x_5887:
[----:B------:R0:W-:Y:S02]  /*5690*/  STG.E desc[UR36][R4.64], R42 ;  /* 0x0000002a04007986 */ /* 0x0001e4000c101924 */
.L_x_5870:
[----:B------:R-:W-:-:S07]  /*56a0*/  IADD3 R23, PT, PT, R23, 0x80, RZ ;  /* 0x0000008017177810 */ /* 0x000fce0007ffe0ff */
.L_x_5862:
[----:B------:R-:W-:Y:S05]  /*56b0*/  BSYNC.RECONVERGENT B6 ;  /* 0x0000000000067941 */ /* 0x000fea0003800200 */
.L_x_5861:
        /* <DEDUP_REMOVED lines=281> */
.L_x_5891:
[----:B------:R-:W-:Y:S02]  /*6850*/  IMAD.MOV.U32 R4, RZ, RZ, R0 ;  /* 0x000000ffff047224 */ /* 0x000fe400078e0000 */
[----:B------:R-:W-:-:S07]  /*6860*/  IMAD.MOV.U32 R5, RZ, RZ, RZ ;  /* 0x000000ffff057224 */ /* 0x000fce00078e00ff */
.L_x_5890:
        /* <DEDUP_REMOVED lines=17> */
.L_x_5895:
[----:B------:R-:W0:Y:S02]  /*6980*/  LDC.U8 R3, c[0x0][0x528] ;  /* 0x00014a00ff037b82 */ /* 0x000e240000000000 */
[----:B0-----:R-:W-:Y:S01]  /*6990*/  STG.E.U8 desc[UR36][R4.64], R3 ;  /* 0x0000000304007986 */ /* 0x001fe2000c101124 */
[----:B------:R-:W-:Y:S05]  /*69a0*/  EXIT ;  /* 0x000000000000794d */ /* 0x000fea0003800000 */
.L_x_5894:
        /* <DEDUP_REMOVED lines=8> */
.L_x_5898:
[----:B------:R-:W-:Y:S01]  /*6a30*/  STG.E desc[UR36][R4.64], R42 ;  /* 0x0000002a04007986 */ /* 0x000fe2000c101924 */
[----:B------:R-:W-:Y:S05]  /*6a40*/  EXIT ;  /* 0x000000000000794d */ /* 0x000fea0003800000 */
.L_x_5897:
[----:B------:R-:W0:Y:S02]  /*6a50*/  LDC.U16 R3, c[0x0][0x528] ;  /* 0x00014a00ff037b82 */ /* 0x000e240000000400 */
[----:B0-----:R-:W-:Y:S01]  /*6a60*/  STG.E.U16 desc[UR36][R4.64], R3 ;  /* 0x0000000304007986 */ /* 0x001fe2000c101524 */
[----:B------:R-:W-:Y:S05]  /*6a70*/  EXIT ;  /* 0x000000000000794d */ /* 0x000fea0003800000 */
.L_x_5893:
        /* <DEDUP_REMOVED lines=8> */
.L_x_5900:
[----:B------:R-:W-:-:S05]  /*6b00*/  F2FP.F16.F32.PACK_AB R28, RZ, R28 ;  /* 0x0000001cff1c723e */ /* 0x000fca00000000ff */
[----:B------:R-:W-:Y:S01]  /*6b10*/  STG.E.U16 desc[UR36][R4.64], R28 ;  /* 0x0000001c04007986 */ /* 0x000fe2000c101524 */
[----:B------:R-:W-:Y:S05]  /*6b20*/  EXIT ;  /* 0x000000000000794d */ /* 0x000fea0003800000 */
.L_x_5899:
[----:B------:R-:W-:-:S13]  /*6b30*/  ISETP.NE.AND P0, PT, R0, 0x7, PT ;  /* 0x000000070000780c */ /* 0x000fda0003f05270 */
[----:B------:R-:W-:Y:S05]  /*6b40*/  @!P0 BRA `(.L_x_5901) ;  /* 0x00000000002c8947 */ /* 0x000fea0003800000 */
[----:B------:R-:W-:-:S13]  /*6b50*/  ISETP.NE.AND P0, PT, R0, 0x8, PT ;  /* 0x000000080000780c */ /* 0x000fda0003f05270 */
[----:B------:R-:W-:Y:S05]  /*6b60*/  @!P0 BRA `(.L_x_5902) ;  /* 0x0000000000148947 */ /* 0x000fea0003800000 */
[----:B------:R-:W-:-:S13]  /*6b70*/  ISETP.NE.AND P0, PT, R0, 0x9, PT ;  /* 0x000000090000780c */ /* 0x000fda0003f05270 */
[----:B------:R-:W-:Y:S05]  /*6b80*/  @P0 BRA `(.L_x_5896) ;  /* 0x0000000400600947 */ /* 0x000fea0003800000 */
[----:B------:R-:W-:-:S05]  /*6b90*/  HFMA2 R29, -RZ, RZ, 0, 0 ;  /* 0x00000000ff1d7431 */ /* 0x000fca00000001ff */
[----:B------:R-:W-:Y:S01]  /*6ba0*/  STG.E.64 desc[UR36][R4.64], R28 ;  /* 0x0000001c04007986 */ /* 0x000fe2000c101b24 */
[----:B------:R-:W-:Y:S05]  /*6bb0*/  EXIT ;  /* 0x000000000000794d */ /* 0x000fea0003800000 */
.L_x_5902:
[----:B------:R-:W-:-:S04]  /*6bc0*/  F2FP.F16.F32.PACK_AB R28, RZ, R28 ;  /* 0x0000001cff1c723e */ /* 0x000fc800000000ff */
[----:B------:R-:W-:-:S05]  /*6bd0*/  PRMT R28, R28, 0x5410, RZ ;  /* 0x000054101c1c7816 */ /* 0x000fca00000000ff */
[----:B------:R-:W-:Y:S01]  /*6be0*/  STG.E desc[UR36][R4.64], R28 ;  /* 0x0000001c04007986 */ /* 0x000fe2000c101924 */
[----:B------:R-:W-:Y:S05]  /*6bf0*/  EXIT ;  /* 0x000000000000794d */ /* 0x000fea0003800000 */
.L_x_5901:
[----:B------:R-:W-:Y:S01]  /*6c00*/  STG.E.64 desc[UR36][R4.64], R16 ;  /* 0x0000001004007986 */ /* 0x000fe2000c101b24 */
[----:B------:R-:W-:Y:S05]  /*6c10*/  EXIT ;  /* 0x000000000000794d */ /* 0x000fea0003800000 */
.L_x_5892:
        /* <DEDUP_REMOVED lines=10> */
.L_x_5905:
[----:B------:R-:W-:-:S05]  /*6cc0*/  CS2R R18, SRZ ;  /* 0x0000000000127805 */ /* 0x000fca000001ff00 */
[----:B------:R-:W-:Y:S01]  /*6cd0*/  STG.E.128 desc[UR36][R4.64], R16 ;  /* 0x0000001004007986 */ /* 0x000fe2000c101d24 */
[----:B------:R-:W-:Y:S05]  /*6ce0*/  EXIT ;  /* 0x000000000000794d */ /* 0x000fea0003800000 */
.L_x_5904:
        /* <DEDUP_REMOVED lines=13> */
.L_x_5907:
[C---:B------:R-:W-:Y:S02]  /*6dc0*/  ISETP.GT.U32.AND P1, PT, R38.reuse, 0x477fffff, PT ;  /* 0x477fffff2600780c */ /* 0x040fe40003f24070 */
[----:B------:R-:W-:-:S11]  /*6dd0*/  ISETP.GE.U32.AND P0, PT, R38, 0x38800000, PT ;  /* 0x388000002600780c */ /* 0x000fd60003f06070 */
[----:B------:R-:W-:-:S04]  /*6de0*/  @!P1 SEL R24, R22, R27, !P0 ;  /* 0x0000001b16189207 */ /* 0x000fc80004000000 */
[----:B------:R-:W-:-:S05]  /*6df0*/  LOP3.LUT R35, R24, R35, RZ, 0xfc, !PT ;  /* 0x0000002318237212 */ /* 0x000fca00078efcff */
[----:B------:R-:W-:Y:S01]  /*6e00*/  STG.E.U8 desc[UR36][R4.64], R35 ;  /* 0x0000002304007986 */ /* 0x000fe2000c101124 */
[----:B------:R-:W-:Y:S05]  /*6e10*/  EXIT ;  /* 0x000000000000794d */ /* 0x000fea0003800000 */
.L_x_5906:
[----:B------:R-:W-:-:S05]  /*6e20*/  F2FP.BF16.F32.PACK_AB R28, RZ, R28 ;  /* 0x0000001cff1c723e */ /* 0x000fca00000010ff */
[----:B------:R-:W-:Y:S01]  /*6e30*/  STG.E.U16 desc[UR36][R4.64], R28 ;  /* 0x0000001c04007986 */ /* 0x000fe2000c101524 */
[----:B------:R-:W-:Y:S05]  /*6e40*/  EXIT ;  /* 0x000000000000794d */ /* 0x000fea0003800000 */
.L_x_5903:
        /* <DEDUP_REMOVED lines=11> */
.L_x_5910:
        /* <DEDUP_REMOVED lines=10> */
.L_x_5911:
[----:B------:R-:W-:Y:S01]  /*6fa0*/  STG.E.U8 desc[UR36][R4.64], R2 ;  /* 0x0000000204007986 */ /* 0x000fe2000c101124 */
[----:B------:R-:W-:Y:S05]  /*6fb0*/  EXIT ;  /* 0x000000000000794d */ /* 0x000fea0003800000 */
.L_x_5909:
        /* <DEDUP_REMOVED lines=10> */
.L_x_5912:
[----:B------:R-:W-:Y:S01]  /*7060*/  STG.E.U8 desc[UR36][R4.64], R2 ;  /* 0x0000000204007986 */ /* 0x000fe2000c101124 */
[----:B------:R-:W-:Y:S05]  /*7070*/  EXIT ;  /* 0x000000000000794d */ /* 0x000fea0003800000 */
.L_x_5908:
        /* <DEDUP_REMOVED lines=9> */
.L_x_5896:
        /* <DEDUP_REMOVED lines=16> */
.L_x_5915:
[----:B------:R-:W-:Y:S05]  /*7210*/  EXIT ;  /* 0x000000000000794d */ /* 0x000fea0003800000 */
.L_x_5914:
[----:B------:R-:W-:Y:S01]  /*7220*/  STG.E.64 desc[UR36][R4.64], R42 ;  /* 0x0000002a04007986 */ /* 0x000fe2000c101b24 */
[----:B------:R-:W-:Y:S05]  /*7230*/  EXIT ;  /* 0x000000000000794d */ /* 0x000fea0003800000 */
.L_x_5913:
[----:B------:R-:W-:Y:S01]  /*7240*/  STG.E desc[UR36][R4.64], R42 ;  /* 0x0000002a04007986 */ /* 0x000fe2000c101924 */
[----:B------:R-:W-:Y:S05]  /*7250*/  EXIT ;  /* 0x000000000000794d */ /* 0x000fea0003800000 */
.L_x_5916:
        /* <DEDUP_REMOVED lines=10> */
.L_x_7379:


//--------------------- .text._ZN2at6native27unrolled_elementwise_kernelINS0_11FillFunctorIsEESt5arrayIPcLm1EELi4E23TrivialOffsetCalculatorILi0EjES7_ILi1EjENS0_6memory12LoadWithCastILi0EEENSA_13StoreWithCastILi1EEEEEviT_T0_T2_T3_T4_T5_ --------------------------
	.section	.text._ZN2at6native27unrolled_elementwise_kernelINS0_11FillFunctorIsEESt5arrayIPcLm1EELi4E23TrivialOffsetCalculatorILi0EjES7_ILi1EjENS0_6memory12LoadWithCastILi0EEENSA_13StoreWithCastILi1EEEEEviT_T0_T2_T3_T4_T5_,"ax",@progbits
	.align	128
        .global         _ZN2at6native27unrolled_elementwise_kernelINS0_11FillFunctorIsEESt5arrayIPcLm1EELi4E23TrivialOffsetCalculatorILi0EjES7_ILi1EjENS0_6memory12LoadWithCastILi0EEENSA_13StoreWithCastILi1EEEEEviT_T0_T2_T3_T4_T5_
        .type           _ZN2at6native27unrolled_elementwise_kernelINS0_11FillFunctorIsEESt5arrayIPcLm1EELi4E23TrivialOffsetCalculatorILi0EjES7_ILi1EjENS0_6memory12LoadWithCastILi0EEENSA_13StoreWithCastILi1EEEEEviT_T0_T2_T3_T4_T5_,@function
        .size           _ZN2at6native27unrolled_elementwise_kernelINS0_11FillFunctorIsEESt5arrayIPcLm1EELi4E23TrivialOffsetCalculatorILi0EjES7_ILi1EjENS0_6memory12LoadWithCastILi0EEENSA_13StoreWithCastILi1EEEEEviT_T0_T2_T3_T4_T5_,(.L_x_7380 - _ZN2at6native27unrolled_elementwise_kernelINS0_11FillFunctorIsEESt5arrayIPcLm1EELi4E23TrivialOffsetCalculatorILi0EjES7_ILi1EjENS0_6memory12LoadWithCastILi0EEENSA_13StoreWithCastILi1EEEEEviT_T0_T2_T3_T4_T5_)
        .other          _ZN2at6native27unrolled_elementwise_kernelINS0_11FillFunctorIsEESt5arrayIPcLm1EELi4E23TrivialOffsetCalculatorILi0EjES7_ILi1EjENS0_6memory12LoadWithCastILi0EEENSA_13StoreWithCastILi1EEEEEviT_T0_T2_T3_T4_T5_,@"STO_CUDA_ENTRY STV_DEFAULT"
_ZN2at6native27unrolled_elementwise_kernelINS0_11FillFunctorIsEESt5arrayIPcLm1EELi4E23TrivialOffsetCalculatorILi0EjES7_ILi1EjENS0_6memory12LoadWithCastILi0EEENSA_13StoreWithCastILi1EEEEEviT_T0_T2_T3_T4_T5_:
.text._ZN2at6native27unrolled_elementwise_kernelINS0_11FillFunctorIsEESt5arrayIPcLm1EELi4E23TrivialOffsetCalculatorILi0EjES7_ILi1EjENS0_6memory12LoadWithCastILi0EEENSA_13StoreWithCastILi1EEEEEviT_T0_T2_T3_T4_T5_:
        /* <DEDUP_REMOVED lines=31> */
.L_x_5922:
[----:B------:R-:W0:Y:S02]  /*01f0*/  LDC.U8 R5, c[0x0][0x384] ;  /* 0x0000e100ff057b82 */ /* 0x000e240000000000 */
[----:B0-----:R3:W-:Y:S01]  /*0200*/  STG.E.U8 desc[UR36][R2.64], R5 ;  /* 0x0000000502007986 */ /* 0x0017e2000c101124 */
[----:B------:R-:W-:Y:S05]  /*0210*/  BRA `(.L_x_5918) ;  /* 0x0000000c00847947 */ /* 0x000fea0003800000 */
.L_x_5921:
[----:B------:R-:W-:-:S09]  /*0220*/  UISETP.NE.AND UP0, UPT, UR4, 0x2, UPT ;  /* 0x000000020400788c */ /* 0x000fd2000bf05270 */
[----:B------:R-:W-:Y:S05]  /*0230*/  BRA.U !UP0, `(.L_x_5924) ;  /* 0x00000001083c7547 */ /* 0x000fea000b800000 */
[----:B------:R-:W-:-:S09]  /*0240*/  UISETP.NE.AND UP0, UPT, UR4, 0x3, UPT ;  /* 0x000000030400788c */ /* 0x000fd2000bf05270 */
[----:B------:R-:W-:Y:S05]  /*0250*/  BRA.U !UP0, `(.L_x_5925) ;  /* 0x0000000108247547 */ /* 0x000fea000b800000 */
[----:B------:R-:W-:-:S09]  /*0260*/  UISETP.NE.AND UP0, UPT, UR4, 0x4, UPT ;  /* 0x000000040400788c */ /* 0x000fd2000bf05270 */
[----:B------:R-:W-:Y:S05]  /*0270*/  BRA.U UP0, `(.L_x_5923) ;  /* 0x0000000900c47547 */ /* 0x000fea000b800000 */
[----:B------:R-:W0:Y:S02]  /*0280*/  LDCU.U16 UR4, c[0x0][0x384] ;  /* 0x00007080ff0477ac */ /* 0x000e240008000400 */
[----:B0-----:R-:W-:-:S04]  /*0290*/  UPRMT UR4, UR4, 0x9910, URZ ;  /* 0x0000991004047896 */ /* 0x001fc800080000ff */
[----:B------:R-:W-:Y:S02]  /*02a0*/  USHF.R.S32.HI UR5, URZ, 0x1f, UR4 ;  /* 0x0000001fff057899 */ /* 0x000fe40008011404 */
[----:B------:R-:W-:-:S04]  /*02b0*/  IMAD.U32 R4, RZ, RZ, UR4 ;  /* 0x00000004ff047e24 */ /* 0x000fc8000f8e00ff */
[----:B------:R-:W-:-:S05]  /*02c0*/  IMAD.U32 R5, RZ, RZ, UR5 ;  /* 0x00000005ff057e24 */ /* 0x000fca000f8e00ff */
[----:B------:R0:W-:Y:S01]  /*02d0*/  STG.E.64 desc[UR36][R2.64], R4 ;  /* 0x0000000402007986 */ /* 0x0001e2000c101b24 */
[----:B------:R-:W-:Y:S05]  /*02e0*/  BRA `(.L_x_5918) ;  /* 0x0000000c00507947 */ /* 0x000fea0003800000 */
.L_x_5925:
[----:B------:R-:W0:Y:S02]  /*02f0*/  LDC.U16 R0, c[0x0][0x384] ;  /* 0x0000e100ff007b82 */ /* 0x000e240000000400 */
[----:B0-----:R-:W-:-:S05]  /*0300*/  PRMT R5, R0, 0x9910, RZ ;  /* 0x0000991000057816 */ /* 0x001fca00000000ff */
[----:B------:R1:W-:Y:S01]  /*0310*/  STG.E desc[UR36][R2.64], R5 ;  /* 0x0000000502007986 */ /* 0x0003e2000c101924 */
[----:B------:R-:W-:Y:S05]  /*0320*/  BRA `(.L_x_5918) ;  /* 0x0000000c00407947 */ /* 0x000fea0003800000 */
.L_x_5924:
[----:B------:R-:W0:Y:S02]  /*0330*/  LDC.U16 R5, c[0x0][0x384] ;  /* 0x0000e100ff057b82 */ /* 0x000e240000000400 */
[----:B0-----:R2:W-:Y:S01]  /*0340*/  STG.E.U16 desc[UR36][R2.64], R5 ;  /* 0x0000000502007986 */ /* 0x0015e2000c101524 */
[----:B------:R-:W-:Y:S05]  /*0350*/  BRA `(.L_x_5918) ;  /* 0x0000000c00347947 */ /* 0x000fea0003800000 */
.L_x_5920:
[----:B------:R-:W-:-:S09]  /*0360*/  UISETP.GT.AND UP0, UPT, UR4, 0x6, UPT ;  /* 0x000000060400788c */ /* 0x000fd2000bf04270 */
[----:B------:R-:W-:Y:S05]  /*0370*/  BRA.U UP0, `(.L_x_5926) ;  /* 0x0000000100347547 */ /* 0x000fea000b800000 */
[----:B------:R-:W-:-:S09]  /*0380*/  UISETP.NE.AND UP0, UPT, UR4, 0x5, UPT ;  /* 0x000000050400788c */ /* 0x000fd2000bf05270 */
[----:B------:R-:W-:Y:S05]  /*0390*/  BRA.U !UP0, `(.L_x_5927) ;  /* 0x0000000108187547 */ /* 0x000fea000b800000 */
[----:B------:R-:W-:-:S09]  /*03a0*/  UISETP.NE.AND UP0, UPT, UR4, 0x6, UPT ;  /* 0x000000060400788c */ /* 0x000fd2000bf05270 */
[----:B------:R-:W-:Y:S05]  /*03b0*/  BRA.U UP0, `(.L_x_5923) ;  /* 0x0000000900747547 */ /* 0x000fea000b800000 */
[----:B------:R-:W0:Y:S02]  /*03c0*/  LDCU.U16 UR4, c[0x0][0x384] ;  /* 0x00007080ff0477ac */ /* 0x000e240008000400 */
[----:B0-----:R-:W0:Y:S02]  /*03d0*/  I2F.S16 R5, UR4 ;  /* 0x0000000400057d06 */ /* 0x001e240008101400 */
[----:B0-----:R0:W-:Y:S01]  /*03e0*/  STG.E desc[UR36][R2.64], R5 ;  /* 0x0000000502007986 */ /* 0x0011e2000c101924 */
[----:B------:R-:W-:Y:S05]  /*03f0*/  BRA `(.L_x_5918) ;  /* 0x0000000c000c7947 */ /* 0x000fea0003800000 */
.L_x_5927:
[----:B------:R-:W0:Y:S02]  /*0400*/  LDCU.U16 UR4, c[0x0][0x384] ;  /* 0x00007080ff0477ac */ /* 0x000e240008000400 */
[----:B0-----:R-:W0:Y:S02]  /*0410*/  I2F.S16 R0, UR4 ;  /* 0x0000000400007d06 */ /* 0x001e240008101400 */
[----:B0-----:R-:W-:-:S05]  /*0420*/  F2FP.F16.F32.PACK_AB R0, RZ, R0 ;  /* 0x00000000ff00723e */ /* 0x001fca00000000ff */
[----:B------:R0:W-:Y:S01]  /*0430*/  STG.E.U16 desc[UR36][R2.64], R0 ;  /* 0x0000000002007986 */ /* 0x0001e2000c101524 */
[----:B------:R-:W-:Y:S05]  /*0440*/  BRA `(.L_x_5918) ;  /* 0x0000000800f87947 */ /* 0x000fea0003800000 */
.L_x_5926:
        /* <DEDUP_REMOVED lines=8> */
[----:B0-----:R-:W0:Y:S04]  /*04d0*/  I2F.S16 R4, UR4 ;  /* 0x0000000400047d06 */ /* 0x001e280008101400 */
[----:B0-----:R0:W-:Y:S01]  /*04e0*/  STG.E.64 desc[UR36][R2.64], R4 ;  /* 0x0000000402007986 */ /* 0x0011e2000c101b24 */
[----:B------:R-:W-:Y:S05]  /*04f0*/  BRA `(.L_x_5918) ;  /* 0x0000000800cc7947 */ /* 0x000fea0003800000 */
.L_x_5929:
[----:B------:R-:W0:Y:S02]  /*0500*/  LDCU.U16 UR4, c[0x0][0x384] ;  /* 0x00007080ff0477ac */ /* 0x000e240008000400 */
[----:B0-----:R-:W0:Y:S02]  /*0510*/  I2F.S16 R0, UR4 ;  /* 0x0000000400007d06 */ /* 0x001e240008101400 */
[----:B0-----:R-:W-:-:S04]  /*0520*/  F2FP.F16.F32.PACK_AB R5, RZ, R0 ;  /* 0x00000000ff05723e */ /* 0x001fc800000000ff */
[----:B------:R-:W-:-:S05]  /*0530*/  PRMT R5, R5, 0x5410, RZ ;  /* 0x0000541005057816 */ /* 0x000fca00000000ff */
[----:B------:R0:W-:Y:S01]  /*0540*/  STG.E desc[UR36][R2.64], R5 ;  /* 0x0000000502007986 */ /* 0x0001e2000c101924 */
[----:B------:R-:W-:Y:S05]  /*0550*/  BRA `(.L_x_5918) ;  /* 0x0000000800b47947 */ /* 0x000fea0003800000 */
.L_x_5928:
[----:B------:R-:W0:Y:S02]  /*0560*/  LDCU.U16 UR4, c[0x0][0x384] ;  /* 0x00007080ff0477ac */ /* 0x000e240008000400 */
[----:B0-----:R-:W0:Y:S02]  /*0570*/  I2F.F64.S16 R4, UR4 ;  /* 0x0000000400047d12 */ /* 0x001e240008101c00 */
[----:B0-----:R5:W-:Y:S01]  /*0580*/  STG.E.64 desc[UR36][R2.64], R4 ;  /* 0x0000000402007986 */ /* 0x001be2000c101b24 */
[----:B------:R-:W-:Y:S05]  /*0590*/  BRA `(.L_x_5918) ;  /* 0x0000000800a47947 */ /* 0x000fea0003800000 */
.L_x_5919:
        /* <DEDUP_REMOVED lines=14> */
.L_x_5932:
[----:B------:R-:W0:Y:S01]  /*0680*/  LDCU.U16 UR4, c[0x0][0x384] ;  /* 0x00007080ff0477ac */ /* 0x000e220008000400 */
[----:B------:R-:W-:Y:S01]  /*0690*/  CS2R R6, SRZ ;  /* 0x0000000000067805 */ /* 0x000fe2000001ff00 */
[----:B0-----:R-:W0:Y:S04]  /*06a0*/  I2F.F64.S16 R4, UR4 ;  /* 0x0000000400047d12 */ /* 0x001e280008101c00 */
[----:B0-----:R0:W-:Y:S01]  /*06b0*/  STG.E.128 desc[UR36][R2.64], R4 ;  /* 0x0000000402007986 */ /* 0x0011e2000c101d24 */
[----:B------:R-:W-:Y:S05]  /*06c0*/  BRA `(.L_x_5918) ;  /* 0x0000000800587947 */ /* 0x000fea0003800000 */
.L_x_5931:
        /* <DEDUP_REMOVED lines=8> */
[----:B0-----:R-:W0:Y:S02]  /*0750*/  I2F.S16 R6, UR4 ;  /* 0x0000000400067d06 */ /* 0x001e240008101400 */
        /* <DEDUP_REMOVED lines=10> */
.L_x_5935:
[----:B------:R-:W-:-:S05]  /*0800*/  LOP3.LUT R7, R4, 0x80, R7, 0xf8, !PT ;  /* 0x0000008004077812 */ /* 0x000fca00078ef807 */
[----:B------:R0:W-:Y:S01]  /*0810*/  STG.E.U8 desc[UR36][R2.64], R7 ;  /* 0x0000000702007986 */ /* 0x0001e2000c101124 */
[----:B------:R-:W-:Y:S05]  /*0820*/  BRA `(.L_x_5918) ;  /* 0x0000000800007947 */ /* 0x000fea0003800000 */
.L_x_5934:
[----:B------:R-:W0:Y:S02]  /*0830*/  LDCU.U16 UR4, c[0x0][0x384] ;  /* 0x00007080ff0477ac */ /* 0x000e240008000400 */
[----:B0-----:R-:W0:Y:S02]  /*0840*/  I2F.S16 R5, UR4 ;  /* 0x0000000400057d06 */ /* 0x001e240008101400 */
        /* <DEDUP_REMOVED lines=13> */
.L_x_5936:
[----:B------:R-:W-:-:S05]  /*0920*/  LOP3.LUT R5, R0, 0x80, R7, 0xf8, !PT ;  /* 0x0000008000057812 */ /* 0x000fca00078ef807 */
[----:B------:R0:W-:Y:S01]  /*0930*/  STG.E.U8 desc[UR36][R2.64], R5 ;  /* 0x0000000502007986 */ /* 0x0001e2000c101124 */
[----:B------:R-:W-:Y:S05]  /*0940*/  BRA `(.L_x_5918) ;  /* 0x0000000400b87947 */ /* 0x000fea0003800000 */
.L_x_5933:
[----:B------:R-:W0:Y:S02]  /*0950*/  LDCU.U16 UR4, c[0x0][0x384] ;  /* 0x00007080ff0477ac */ /* 0x000e240008000400 */
[----:B0-----:R-:W0:Y:S02]  /*0960*/  I2F.S16 R0, UR4 ;  /* 0x0000000400007d06 */ /* 0x001e240008101400 */
[----:B0-----:R-:W-:-:S05]  /*0970*/  F2FP.BF16.F32.PACK_AB R0, RZ, R0 ;  /* 0x00000000ff00723e */ /* 0x001fca00000010ff */
[----:B------:R0:W-:Y:S01]  /*0980*/  STG.E.U16 desc[UR36][R2.64], R0 ;  /* 0x0000000002007986 */ /* 0x0001e2000c101524 */
[----:B------:R-:W-:Y:S05]  /*0990*/  BRA `(.L_x_5918) ;  /* 0x0000000400a47947 */ /* 0x000fea0003800000 */
.L_x_5930:
        /* <DEDUP_REMOVED lines=11> */
.L_x_5939:
[----:B------:R-:W0:Y:S01]  /*0a50*/  LDCU.U16 UR4, c[0x0][0x384] ;  /* 0x00007080ff0477ac */ /* 0x000e220008000400 */
[----:B------:R-:W-:Y:S01]  /*0a60*/  IMAD.MOV.U32 R0, RZ, RZ, 0x80 ;  /* 0x00000080ff007424 */ /* 0x000fe200078e00ff */
[----:B0-----:R-:W0:Y:S02]  /*0a70*/  I2F.S16 R5, UR4 ;  /* 0x0000000400057d06 */ /* 0x001e240008101400 */
        /* <DEDUP_REMOVED lines=10> */
.L_x_5941:
[----:B------:R-:W-:-:S04]  /*0b20*/  SHF.R.U32.HI R0, RZ, 0x14, R5 ;  /* 0x00000014ff007819 */ /* 0x000fc80000011605 */
[----:B------:R-:W-:-:S04]  /*0b30*/  LOP3.LUT R0, R0, 0x1, RZ, 0xc0, !PT ;  /* 0x0000000100007812 */ /* 0x000fc800078ec0ff */
[----:B------:R-:W-:-:S04]  /*0b40*/  IADD3 R0, PT, PT, R5, 0x487ffff, R0 ;  /* 0x0487ffff05007810 */ /* 0x000fc80007ffe000 */
[----:B------:R-:W-:-:S04]  /*0b50*/  SHF.R.U32.HI R0, RZ, 0x14, R0 ;  /* 0x00000014ff007819 */ /* 0x000fc80000011600 */
[----:B------:R-:W-:-:S07]  /*0b60*/  LOP3.LUT R4, R0, 0xff, RZ, 0xc0, !PT ;  /* 0x000000ff00047812 */ /* 0x000fce00078ec0ff */
.L_x_5942:
[----:B------:R-:W-:-:S04]  /*0b70*/  SHF.R.U32.HI R5, RZ, 0x18, R5 ;  /* 0x00000018ff057819 */ /* 0x000fc80000011605 */
[----:B------:R-:W-:-:S04]  /*0b80*/  LOP3.LUT R4, R4, 0x80, R5, 0xf8, !PT ;  /* 0x0000008004047812 */ /* 0x000fc800078ef805 */
[----:B------:R-:W-:-:S07]  /*0b90*/  PRMT R0, R4, 0x7610, R0 ;  /* 0x0000761004007816 */ /* 0x000fce0000000000 */
.L_x_5940:
[----:B------:R0:W-:Y:S01]  /*0ba0*/  STG.E.U8 desc[UR36][R2.64], R0 ;  /* 0x0000000002007986 */ /* 0x0001e2000c101124 */
[----:B------:R-:W-:Y:S05]  /*0bb0*/  BRA `(.L_x_5918) ;  /* 0x00000004001c7947 */ /* 0x000fea0003800000 */
.L_x_5938:
        /* <DEDUP_REMOVED lines=13> */
.L_x_5944:
[----:B------:R-:W-:-:S04]  /*0c90*/  SHF.R.U32.HI R0, RZ, 0x15, R5 ;  /* 0x00000015ff007819 */ /* 0x000fc80000011605 */
[----:B------:R-:W-:-:S04]  /*0ca0*/  LOP3.LUT R0, R0, 0x1, RZ, 0xc0, !PT ;  /* 0x0000000100007812 */ /* 0x000fc800078ec0ff */
[----:B------:R-:W-:-:S04]  /*0cb0*/  IADD3 R0, PT, PT, R5, 0x88fffff, R0 ;  /* 0x088fffff05007810 */ /* 0x000fc80007ffe000 */
[----:B------:R-:W-:-:S04]  /*0cc0*/  SHF.R.U32.HI R0, RZ, 0x15, R0 ;  /* 0x00000015ff007819 */ /* 0x000fc80000011600 */
[----:B------:R-:W-:-:S07]  /*0cd0*/  LOP3.LUT R4, R0, 0xff, RZ, 0xc0, !PT ;  /* 0x000000ff00047812 */ /* 0x000fce00078ec0ff */
.L_x_5945:
[----:B------:R-:W-:-:S04]  /*0ce0*/  SHF.R.U32.HI R5, RZ, 0x18, R5 ;  /* 0x00000018ff057819 */ /* 0x000fc80000011605 */
[----:B------:R-:W-:-:S04]  /*0cf0*/  LOP3.LUT R4, R4, 0x80, R5, 0xf8, !PT ;  /* 0x0000008004047812 */ /* 0x000fc800078ef805 */
[----:B------:R-:W-:-:S07]  /*0d00*/  PRMT R0, R4, 0x7610, R0 ;  /* 0x0000761004007816 */ /* 0x000fce0000000000 */
.L_x_5943:
[----:B------:R0:W-:Y:S01]  /*0d10*/  STG.E.U8 desc[UR36][R2.64], R0 ;  /* 0x0000000002007986 */ /* 0x0001e2000c101124 */
[----:B------:R-:W-:Y:S05]  /*0d20*/  BRA `(.L_x_5918) ;  /* 0x0000000000c07947 */ /* 0x000fea0003800000 */
.L_x_5937:
[----:B------:R-:W-:-:S09]  /*0d30*/  UISETP.NE.AND UP0, UPT, UR4, 0x1c, UPT ;  /* 0x0000001c0400788c */ /* 0x000fd2000bf05270 */
[----:B------:R-:W-:Y:S05]  /*0d40*/  BRA.U !UP0, `(.L_x_5946) ;  /* 0x0000000108ac7547 */ /* 0x000fea000b800000 */
[----:B------:R-:W-:-:S09]  /*0d50*/  UISETP.NE.AND UP0, UPT, UR4, 0x1d, UPT ;  /* 0x0000001d0400788c */ /* 0x000fd2000bf05270 */
[----:B------:R-:W-:Y:S05]  /*0d60*/  BRA.U !UP0, `(.L_x_5947) ;  /* 0x0000000108887547 */ /* 0x000fea000b800000 */
[----:B------:R-:W-:-:S09]  /*0d70*/  UISETP.NE.AND UP0, UPT, UR4, 0x2c, UPT ;  /* 0x0000002c0400788c */ /* 0x000fd2000bf05270 */
[----:B------:R-:W-:Y:S05]  /*0d80*/  BRA.U !UP0, `(.L_x_5948) ;  /* 0x0000000108447547 */ /* 0x000fea000b800000 */
.L_x_5923:
        /* <DEDUP_REMOVED lines=16> */
.L_x_5949:
[----:B------:R-:W-:Y:S05]  /*0e90*/  BRA `(.L_x_5918) ;  /* 0x0000000000647947 */ /* 0x000fea0003800000 */
.L_x_5948:
[----:B------:R-:W0:Y:S01]  /*0ea0*/  LDCU.U16 UR4, c[0x0][0x384] ;  /* 0x00007080ff0477ac */ /* 0x000e220008000400 */
[----:B------:R-:W-:Y:S01]  /*0eb0*/  IMAD.MOV.U32 R4, RZ, RZ, 0xff ;  /* 0x000000ffff047424 */ /* 0x000fe200078e00ff */
[----:B0-----:R-:W0:Y:S02]  /*0ec0*/  I2F.S16 R5, UR4 ;  /* 0x0000000400057d06 */ /* 0x001e240008101400 */
        /* <DEDUP_REMOVED lines=10> */
.L_x_5950:
[----:B------:R0:W-:Y:S01]  /*0f70*/  STG.E.U8 desc[UR36][R2.64], R4 ;  /* 0x0000000402007986 */ /* 0x0001e2000c101124 */
[----:B------:R-:W-:Y:S05]  /*0f80*/  BRA `(.L_x_5918) ;  /* 0x0000000000287947 */ /* 0x000fea0003800000 */
.L_x_5947:
[----:B------:R-:W0:Y:S02]  /*0f90*/  LDCU.U16 UR4, c[0x0][0x384] ;  /* 0x00007080ff0477ac */ /* 0x000e240008000400 */
[----:B0-----:R-:W-:-:S04]  /*0fa0*/  UPRMT UR4, UR4, 0x9910, URZ ;  /* 0x0000991004047896 */ /* 0x001fc800080000ff */
[----:B------:R-:W-:Y:S02]  /*0fb0*/  USHF.R.S32.HI UR5, URZ, 0x1f, UR4 ;  /* 0x0000001fff057899 */ /* 0x000fe40008011404 */
[----:B------:R-:W-:-:S04]  /*0fc0*/  IMAD.U32 R4, RZ, RZ, UR4 ;  /* 0x00000004ff047e24 */ /* 0x000fc8000f8e00ff */
[----:B------:R-:W-:-:S05]  /*0fd0*/  IMAD.U32 R5, RZ, RZ, UR5 ;  /* 0x00000005ff057e24 */ /* 0x000fca000f8e00ff */
[----:B------:R0:W-:Y:S01]  /*0fe0*/  STG.E.64 desc[UR36][R2.64], R4 ;  /* 0x0000000402007986 */ /* 0x0001e2000c101b24 */
[----:B------:R-:W-:Y:S05]  /*0ff0*/  BRA `(.L_x_5918) ;  /* 0x00000000000c7947 */ /* 0x000fea0003800000 */
.L_x_5946:
[----:B------:R-:W0:Y:S02]  /*1000*/  LDC.U16 R0, c[0x0][0x384] ;  /* 0x0000e100ff007b82 */ /* 0x000e240000000400 */
[----:B0-----:R-:W-:-:S05]  /*1010*/  PRMT R5, R0, 0x9910, RZ ;  /* 0x0000991000057816 */ /* 0x001fca00000000ff */
[----:B------:R0:W-:Y:S02]  /*1020*/  STG.E desc[UR36][R2.64], R5 ;  /* 0x0000000502007986 */ /* 0x0001e4000c101924 */
.L_x_5918:
[----:B------:R-:W-:Y:S05]  /*1030*/  BSYNC.RECONVERGENT B6 ;  /* 0x0000000000067941 */ /* 0x000fea0003800200 */
.L_x_5917:
        /* <DEDUP_REMOVED lines=23> */
.L_x_5956:
[----:B------:R-:W0:Y:S02]  /*11b0*/  LDC.U8 R5, c[0x0][0x384] ;  /* 0x0000e100ff057b82 */ /* 0x000e240000000000 */
[----:B0-----:R0:W-:Y:S01]  /*11c0*/  STG.E.U8 desc[UR36][R2.64], R5 ;  /* 0x0000000502007986 */ /* 0x0011e2000c101124 */
[----:B------:R-:W-:Y:S05]  /*11d0*/  BRA `(.L_x_5958) ;  /* 0x0000000c00807947 */ /* 0x000fea0003800000 */
.L_x_5955:
        /* <DEDUP_REMOVED lines=13> */
.L_x_5960:
[----:B------:R-:W0:Y:S02]  /*12b0*/  LDC.U16 R0, c[0x0][0x384] ;  /* 0x0000e100ff007b82 */ /* 0x000e240000000400 */
[----:B0-----:R-:W-:-:S05]  /*12c0*/  PRMT R5, R0, 0x9910, RZ ;  /* 0x0000991000057816 */ /* 0x001fca00000000ff */
[----:B------:R0:W-:Y:S01]  /*12d0*/  STG.E desc[UR36][R2.64], R5 ;  /* 0x0000000502007986 */ /* 0x0001e2000c101924 */
[----:B------:R-:W-:Y:S05]  /*12e0*/  BRA `(.L_x_5958) ;  /* 0x0000000c003c7947 */ /* 0x000fea0003800000 */
.L_x_5959:
[----:B------:R-:W0:Y:S02]  /*12f0*/  LDC.U16 R5, c[0x0][0x384] ;  /* 0x0000e100ff057b82 */ /* 0x000e240000000400 */
[----:B0-----:R0:W-:Y:S01]  /*1300*/  STG.E.U16 desc[UR36][R2.64], R5 ;  /* 0x0000000502007986 */ /* 0x0011e2000c101524 */
[----:B------:R-:W-:Y:S05]  /*1310*/  BRA `(.L_x_5958) ;  /* 0x0000000c00307947 */ /* 0x000fea0003800000 */
.L_x_5954:
        /* <DEDUP_REMOVED lines=10> */
.L_x_5962:
[----:B------:R-:W0:Y:S02]  /*13c0*/  LDCU.U16 UR4, c[0x0][0x384] ;  /* 0x00007080ff0477ac */ /* 0x000e240008000400 */
[----:B0-----:R-:W0:Y:S02]  /*13d0*/  I2F.S16 R0, UR4 ;  /* 0x0000000400007d06 */ /* 0x001e240008101400 */
[----:B0-----:R-:W-:-:S05]  /*13e0*/  F2FP.F16.F32.PACK_AB R0, RZ, R0 ;  /* 0x00000000ff00723e */ /* 0x001fca00000000ff */
[----:B------:R0:W-:Y:S01]  /*13f0*/  STG.E.U16 desc[UR36][R2.64], R0 ;  /* 0x0000000002007986 */ /* 0x0001e2000c101524 */
[----:B------:R-:W-:Y:S05]  /*1400*/  BRA `(.L_x_5958) ;  /* 0x0000000800f47947 */ /* 0x000fea0003800000 */
.L_x_5961:
        /* <DEDUP_REMOVED lines=11> */
.L_x_5964:
[----:B------:R-:W0:Y:S02]  /*14c0*/  LDCU.U16 UR4, c[0x0][0x384] ;  /* 0x00007080ff0477ac */ /* 0x000e240008000400 */
[----:B0-----:R-:W0:Y:S02]  /*14d0*/  I2F.S16 R0, UR4 ;  /* 0x0000000400007d06 */ /* 0x001e240008101400 */
[----:B0-----:R-:W-:-:S04]  /*14e0*/  F2FP.F16.F32.PACK_AB R0, RZ, R0 ;  /* 0x00000000ff00723e */ /* 0x001fc800000000ff */
[----:B------:R-:W-:-:S05]  /*14f0*/  PRMT R0, R0, 0x5410, RZ ;  /* 0x0000541000007816 */ /* 0x000fca00000000ff */
[----:B------:R0:W-:Y:S01]  /*1500*/  STG.E desc[UR36][R2.64], R0 ;  /* 0x0000000002007986 */ /* 0x0001e2000c101924 */
[----:B------:R-:W-:Y:S05]  /*1510*/  BRA `(.L_x_5958) ;  /* 0x0000000800b07947 */ /* 0x000fea0003800000 */
.L_x_5963:
[----:B------:R-:W0:Y:S02]  /*1520*/  LDCU.U16 UR4, c[0x0][0x384] ;  /* 0x00007080ff0477ac */ /* 0x000e240008000400 */
[----:B0-----:R-:W0:Y:S02]  /*1530*/  I2F.F64.S16 R4, UR4 ;  /* 0x0000000400047d12 */ /* 0x001e240008101c00 */
[----:B0-----:R0:W-:Y:S01]  /*1540*/  STG.E.64 desc[UR36][R2.64], R4 ;  /* 0x0000000402007986 */ /* 0x0011e2000c101b24 */
[----:B------:R-:W-:Y:S05]  /*1550*/  BRA `(.L_x_5958) ;  /* 0x0000000800a07947 */ /* 0x000fea0003800000 */
.L_x_5953:
        /* <DEDUP_REMOVED lines=13> */
.L_x_5968:
[----:B------:R-:W0:Y:S01]  /*1630*/  LDCU.U16 UR4, c[0x0][0x384] ;  /* 0x00007080ff0477ac */ /* 0x000e220008000400 */
[----:B------:R-:W-:Y:S01]  /*1640*/  IMAD.MOV.U32 R0, RZ, RZ, 0x80 ;  /* 0x00000080ff007424 */ /* 0x000fe200078e00ff */
[----:B0-----:R-:W0:Y:S02]  /*1650*/  I2F.S16 R4, UR4 ;  /* 0x0000000400047d06 */ /* 0x001e240008101400 */
        /* <DEDUP_REMOVED lines=15> */
.L_x_5970:
[----:B------:R-:W-:-:S04]  /*1750*/  SHF.R.U32.HI R5, RZ, 0x18, R4 ;  /* 0x00000018ff057819 */ /* 0x000fc80000011604 */
[----:B------:R-:W-:-:S07]  /*1760*/  LOP3.LUT R0, R0, 0x80, R5, 0xf8, !PT ;  /* 0x0000008000007812 */ /* 0x000fce00078ef805 */
.L_x_5969:
[----:B------:R4:W-:Y:S01]  /*1770*/  STG.E.U8 desc[UR36][R2.64], R0 ;  /* 0x0000000002007986 */ /* 0x0009e2000c101124 */
[----:B------:R-:W-:Y:S05]  /*1780*/  BRA `(.L_x_5958) ;  /* 0x0000000800147947 */ /* 0x000fea0003800000 */
.L_x_5967:
        /* <DEDUP_REMOVED lines=18> */
.L_x_5972:
[----:B------:R-:W-:-:S04]  /*18b0*/  SHF.R.U32.HI R5, RZ, 0x18, R4 ;  /* 0x00000018ff057819 */ /* 0x000fc80000011604 */
[----:B------:R-:W-:-:S07]  /*18c0*/  LOP3.LUT R0, R0, 0x80, R5, 0xf8, !PT ;  /* 0x0000008000007812 */ /* 0x000fce00078ef805 */
.L_x_5971:
[----:B------:R3:W-:Y:S01]  /*18d0*/  STG.E.U8 desc[UR36][R2.64], R0 ;  /* 0x0000000002007986 */ /* 0x0007e2000c101124 */
[----:B------:R-:W-:Y:S05]  /*18e0*/  BRA `(.L_x_5958) ;  /* 0x0000000400bc7947 */ /* 0x000fea0003800000 */
.L_x_5966:
        /* <DEDUP_REMOVED lines=19> */
.L_x_5975:
[----:B------:R2:W-:Y:S01]  /*1a20*/  STG.E.U8 desc[UR36][R2.64], R0 ;  /* 0x0000000002007986 */ /* 0x0005e2000c101124 */
[----:B------:R-:W-:Y:S05]  /*1a30*/  BRA `(.L_x_5958) ;  /* 0x0000000400687947 */ /* 0x000fea0003800000 */
.L_x_5974:
[----:B------:R-:W0:Y:S02]  /*1a40*/  LDCU.U16 UR4, c[0x0][0x384] ;  /* 0x00007080ff0477ac */ /* 0x000e240008000400 */
[----:B0-----:R-:W-:-:S04]  /*1a50*/  UPRMT UR4, UR4, 0x9910, URZ ;  /* 0x0000991004047896 */ /* 0x001fc800080000ff */
[----:B------:R-:W-:Y:S02]  /*1a60*/  USHF.R.S32.HI UR5, URZ, 0x1f, UR4 ;  /* 0x0000001fff057899 */ /* 0x000fe40008011404 */
[----:B------:R-:W-:-:S04]  /*1a70*/  IMAD.U32 R4, RZ, RZ, UR4 ;  /* 0x00000004ff047e24 */ /* 0x000fc8000f8e00ff */
[----:B------:R-:W-:-:S05]  /*1a80*/  IMAD.U32 R5, RZ, RZ, UR5 ;  /* 0x00000005ff057e24 */ /* 0x000fca000f8e00ff */
[----:B------:R1:W-:Y:S01]  /*1a90*/  STG.E.64 desc[UR36][R2.64], R4 ;  /* 0x0000000402007986 */ /* 0x0003e2000c101b24 */
[----:B------:R-:W-:Y:S05]  /*1aa0*/  BRA `(.L_x_5958) ;  /* 0x00000004004c7947 */ /* 0x000fea0003800000 */
.L_x_5973:
[----:B------:R-:W0:Y:S02]  /*1ab0*/  LDC.U16 R0, c[0x0][0x384] ;  /* 0x0000e100ff007b82 */ /* 0x000e240000000400 */
[----:B0-----:R-:W-:-:S05]  /*1ac0*/  PRMT R5, R0, 0x9910, RZ ;  /* 0x0000991000057816 */ /* 0x001fca00000000ff */
[----:B------:R0:W-:Y:S01]  /*1ad0*/  STG.E desc[UR36][R2.64], R5 ;  /* 0x0000000502007986 */ /* 0x0001e2000c101924 */
[----:B------:R-:W-:Y:S05]  /*1ae0*/  BRA `(.L_x_5958) ;  /* 0x00000004003c7947 */ /* 0x000fea0003800000 */
.L_x_5965:
        /* <DEDUP_REMOVED lines=12> */
.L_x_5977:
[----:B------:R-:W0:Y:S01]  /*1bb0*/  LDCU.U16 UR4, c[0x0][0x384] ;  /* 0x00007080ff0477ac */ /* 0x000e220008000400 */
[----:B------:R-:W-:Y:S01]  /*1bc0*/  CS2R R6, SRZ ;  /* 0x0000000000067805 */ /* 0x000fe2000001ff00 */
[----:B0-----:R-:W0:Y:S04]  /*1bd0*/  I2F.F64.S16 R4, UR4 ;  /* 0x0000000400047d12 */ /* 0x001e280008101c00 */
[----:B0-----:R0:W-:Y:S01]  /*1be0*/  STG.E.128 desc[UR36][R2.64], R4 ;  /* 0x0000000402007986 */ /* 0x0011e2000c101d24 */
[----:B------:R-:W-:Y:S05]  /*1bf0*/  BRA `(.L_x_5958) ;  /* 0x0000000000f87947 */ /* 0x000fea0003800000 */
.L_x_5976:
[----:B------:R-:W-:-:S09]  /*1c00*/  UISETP.NE.AND UP0, UPT, UR4, 0xf, UPT ;  /* 0x0000000f0400788c */ /* 0x000fd2000bf05270 */
[----:B------:R-:W-:Y:S05]  /*1c10*/  BRA.U !UP0, `(.L_x_5978) ;  /* 0x0000000108e07547 */ /* 0x000fea000b800000 */
[----:B------:R-:W-:-:S09]  /*1c20*/  UISETP.NE.AND UP0, UPT, UR4, 0x17, UPT ;  /* 0x000000170400788c */ /* 0x000fd2000bf05270 */
[----:B------:R-:W-:Y:S05]  /*1c30*/  BRA.U !UP0, `(.L_x_5979) ;  /* 0x00000001088c7547 */ /* 0x000fea000b800000 */
[----:B------:R-:W-:-:S09]  /*1c40*/  UISETP.NE.AND UP0, UPT, UR4, 0x18, UPT ;  /* 0x000000180400788c */ /* 0x000fd2000bf05270 */
[----:B------:R-:W-:Y:S05]  /*1c50*/  BRA.U !UP0, `(.L_x_5980) ;  /* 0x0000000108447547 */ /* 0x000fea000b800000 */
.L_x_5957:
        /* <DEDUP_REMOVED lines=16> */
.L_x_5981:
[----:B------:R-:W-:Y:S05]  /*1d60*/  BRA `(.L_x_5958) ;  /* 0x00000000009c7947 */ /* 0x000fea0003800000 */
.L_x_5980:
[----:B------:R-:W0:Y:S01]  /*1d70*/  LDCU.U16 UR4, c[0x0][0x384] ;  /* 0x00007080ff0477ac */ /* 0x000e220008000400 */
[----:B------:R-:W-:Y:S01]  /*1d80*/  IMAD.MOV.U32 R0, RZ, RZ, 0x7f ;  /* 0x0000007fff007424 */ /* 0x000fe200078e00ff */
[----:B0-----:R-:W0:Y:S02]  /*1d90*/  I2F.S16 R4, UR4 ;  /* 0x0000000400047d06 */ /* 0x001e240008101400 */
        /* <DEDUP_REMOVED lines=10> */
.L_x_5982:
[----:B------:R-:W-:-:S05]  /*1e40*/  LOP3.LUT R5, R0, 0x80, R7, 0xf8, !PT ;  /* 0x0000008000057812 */ /* 0x000fca00078ef807 */
[----:B------:R0:W-:Y:S01]  /*1e50*/  STG.E.U8 desc[UR36][R2.64], R5 ;  /* 0x0000000502007986 */ /* 0x0001e2000c101124 */
[----:B------:R-:W-:Y:S05]  /*1e60*/  BRA `(.L_x_5958) ;  /* 0x00000000005c7947 */ /* 0x000fea0003800000 */
.L_x_5979:
[----:B------:R-:W0:Y:S02]  /*1e70*/  LDCU.U16 UR4, c[0x0][0x384] ;  /* 0x00007080ff0477ac */ /* 0x000e240008000400 */
        /* <DEDUP_REMOVED lines=11> */
.L_x_5983:
[----:B------:R-:W-:Y:S01]  /*1f30*/  IMAD.MOV.U32 R0, RZ, RZ, 0x7f ;  /* 0x0000007fff007424 */ /* 0x000fe200078e00ff */
[----:B------:R-:W-:-:S04]  /*1f40*/  ISETP.GT.U32.AND P0, PT, R6, 0x7f800000, PT ;  /* 0x7f8000000600780c */ /* 0x000fc80003f04070 */
[----:B------:R-:W-:-:S09]  /*1f50*/  SEL R0, R0, 0x7c, P0 ;  /* 0x0000007c00007807 */ /* 0x000fd20000000000 */
.L_x_5984:
[----:B------:R-:W-:-:S04]  /*1f60*/  SHF.R.U32.HI R5, RZ, 0x18, R4 ;  /* 0x00000018ff057819 */ /* 0x000fc80000011604 */
[----:B------:R-:W-:-:S05]  /*1f70*/  LOP3.LUT R5, R0, 0x80, R5, 0xf8, !PT ;  /* 0x0000008000057812 */ /* 0x000fca00078ef805 */
[----:B------:R0:W-:Y:S01]  /*1f80*/  STG.E.U8 desc[UR36][R2.64], R5 ;  /* 0x0000000502007986 */ /* 0x0001e2000c101124 */
[----:B------:R-:W-:Y:S05]  /*1f90*/  BRA `(.L_x_5958) ;  /* 0x0000000000107947 */ /* 0x000fea0003800000 */
.L_x_5978:
[----:B------:R-:W0:Y:S02]  /*1fa0*/  LDCU.U16 UR4, c[0x0][0x384] ;  /* 0x00007080ff0477ac */ /* 0x000e240008000400 */
[----:B0-----:R-:W0:Y:S02]  /*1fb0*/  I2F.S16 R0, UR4 ;  /* 0x0000000400007d06 */ /* 0x001e240008101400 */
[----:B0-----:R-:W-:-:S05]  /*1fc0*/  F2FP.BF16.F32.PACK_AB R0, RZ, R0 ;  /* 0x00000000ff00723e */ /* 0x001fca00000010ff */
[----:B------:R0:W-:Y:S02]  /*1fd0*/  STG.E.U16 desc[UR36][R2.64], R0 ;  /* 0x0000000002007986 */ /* 0x0001e4000c101524 */
.L_x_5958:
        /* <DEDUP_REMOVED lines=23> */
.L_x_5988:
[----:B------:R-:W0:Y:S02]  /*2150*/  LDC.U8 R5, c[0x0][0x384] ;  /* 0x0000e100ff057b82 */ /* 0x000e240000000000 */
[----:B0-----:R3:W-:Y:S01]  /*2160*/  STG.E.U8 desc[UR36][R2.64], R5 ;  /* 0x0000000502007986 */ /* 0x0017e2000c101124 */
[----:B------:R-:W-:Y:S05]  /*2170*/  BRA `(.L_x_5990) ;  /* 0x0000000c00807947 */ /* 0x000fea0003800000 */
.L_x_5987:
        /* <DEDUP_REMOVED lines=13> */
.L_x_5992:
[----:B------:R-:W0:Y:S02]  /*2250*/  LDC.U16 R0, c[0x0][0x384] ;  /* 0x0000e100ff007b82 */ /* 0x000e240000000400 */
[----:B0-----:R-:W-:-:S05]  /*2260*/  PRMT R5, R0, 0x9910, RZ ;  /* 0x0000991000057816 */ /* 0x001fca00000000ff */
[----:B------:R1:W-:Y:S01]  /*2270*/  STG.E desc[UR36][R2.64], R5 ;  /* 0x0000000502007986 */ /* 0x0003e2000c101924 */
[----:B------:R-:W-:Y:S05]  /*2280*/  BRA `(.L_x_5990) ;  /* 0x0000000c003c7947 */ /* 0x000fea0003800000 */
.L_x_5991:
[----:B------:R-:W0:Y:S02]  /*2290*/  LDC.U16 R5, c[0x0][0x384] ;  /* 0x0000e100ff057b82 */ /* 0x000e240000000400 */
[----:B0-----:R2:W-:Y:S01]  /*22a0*/  STG.E.U16 desc[UR36][R2.64], R5 ;  /* 0x0000000502007986 */ /* 0x0015e2000c101524 */
[----:B------:R-:W-:Y:S05]  /*22b0*/  BRA `(.L_x_5990) ;  /* 0x0000000c00307947 */ /* 0x000fea0003800000 */
.L_x_5986:
        /* <DEDUP_REMOVED lines=10> */
.L_x_5994:
[----:B------:R-:W0:Y:S02]  /*2360*/  LDCU.U16 UR4, c[0x0][0x384] ;  /* 0x00007080ff0477ac */ /* 0x000e240008000400 */
[----:B0-----:R-:W0:Y:S02]  /*2370*/  I2F.S16 R0, UR4 ;  /* 0x0000000400007d06 */ /* 0x001e240008101400 */
[----:B0-----:R-:W-:-:S05]  /*2380*/  F2FP.F16.F32.PACK_AB R0, RZ, R0 ;  /* 0x00000000ff00723e */ /* 0x001fca00000000ff */
[----:B------:R0:W-:Y:S01]  /*2390*/  STG.E.U16 desc[UR36][R2.64], R0 ;  /* 0x0000000002007986 */ /* 0x0001e2000c101524 */
[----:B------:R-:W-:Y:S05]  /*23a0*/  BRA `(.L_x_5990) ;  /* 0x0000000800f47947 */ /* 0x000fea0003800000 */
.L_x_5993:
        /* <DEDUP_REMOVED lines=11> */
.L_x_5996:
[----:B------:R-:W0:Y:S02]  /*2460*/  LDCU.U16 UR4, c[0x0][0x384] ;  /* 0x00007080ff0477ac */ /* 0x000e240008000400 */
[----:B0-----:R-:W0:Y:S02]  /*2470*/  I2F.S16 R0, UR4 ;  /* 0x0000000400007d06 */ /* 0x001e240008101400 */
[----:B0-----:R-:W-:-:S04]  /*2480*/  F2FP.F16.F32.PACK_AB R0, RZ, R0 ;  /* 0x00000000ff00723e */ /* 0x001fc800000000ff */
[----:B------:R-:W-:-:S05]  /*2490*/  PRMT R0, R0, 0x5410, RZ ;  /* 0x0000541000007816 */ /* 0x000fca00000000ff */
[----:B------:R0:W-:Y:S01]  /*24a0*/  STG.E desc[UR36][R2.64], R0 ;  /* 0x0000000002007986 */ /* 0x0001e2000c101924 */
[----:B------:R-:W-:Y:S05]  /*24b0*/  BRA `(.L_x_5990) ;  /* 0x0000000800b07947 */ /* 0x000fea0003800000 */
.L_x_5995:
[----:B------:R-:W0:Y:S02]  /*24c0*/  LDCU.U16 UR4, c[0x0][0x384] ;  /* 0x00007080ff0477ac */ /* 0x000e240008000400 */
[----:B0-----:R-:W0:Y:S02]  /*24d0*/  I2F.F64.S16 R4, UR4 ;  /* 0x0000000400047d12 */ /* 0x001e240008101c00 */
[----:B0-----:R5:W-:Y:S01]  /*24e0*/  STG.E.64 desc[UR36][R2.64], R4 ;  /* 0x0000000402007986 */ /* 0x001be2000c101b24 */
[----:B------:R-:W-:Y:S05]  /*24f0*/  BRA `(.L_x_5990) ;  /* 0x0000000800a07947 */ /* 0x000fea0003800000 */
.L_x_5985:
        /* <DEDUP_REMOVED lines=13> */
.L_x_6000:
        /* <DEDUP_REMOVED lines=18> */
.L_x_6002:
[----:B------:R-:W-:-:S04]  /*26f0*/  SHF.R.U32.HI R5, RZ, 0x18, R4 ;  /* 0x00000018ff057819 */ /* 0x000fc80000011604 */
[----:B------:R-:W-:-:S07]  /*2700*/  LOP3.LUT R0, R0, 0x80, R5, 0xf8, !PT ;  /* 0x0000008000007812 */ /* 0x000fce00078ef805 */
.L_x_6001:
[----:B------:R0:W-:Y:S01]  /*2710*/  STG.E.U8 desc[UR36][R2.64], R0 ;  /* 0x0000000002007986 */ /* 0x0001e2000c101124 */
[----:B------:R-:W-:Y:S05]  /*2720*/  BRA `(.L_x_5990) ;  /* 0x0000000800147947 */ /* 0x000fea0003800000 */
.L_x_5999:
        /* <DEDUP_REMOVED lines=18> */
.L_x_6004:
[----:B------:R-:W-:-:S04]  /*2850*/  SHF.R.U32.HI R5, RZ, 0x18, R4 ;  /* 0x00000018ff057819 */ /* 0x000fc80000011604 */
[----:B------:R-:W-:-:S07]  /*2860*/  LOP3.LUT R0, R0, 0x80, R5, 0xf8, !PT ;  /* 0x0000008000007812 */ /* 0x000fce00078ef805 */
.L_x_6003:
[----:B------:R0:W-:Y:S01]  /*2870*/  STG.E.U8 desc[UR36][R2.64], R0 ;  /* 0x0000000002007986 */ /* 0x0001e2000c101124 */
[----:B------:R-:W-:Y:S05]  /*2880*/  BRA `(.L_x_5990) ;  /* 0x0000000400bc7947 */ /* 0x000fea0003800000 */
.L_x_5998:
        /* <DEDUP_REMOVED lines=19> */
.L_x_6007:
[----:B------:R0:W-:Y:S01]  /*29c0*/  STG.E.U8 desc[UR36][R2.64], R0 ;  /* 0x0000000002007986 */ /* 0x0001e2000c101124 */
[----:B------:R-:W-:Y:S05]  /*29d0*/  BRA `(.L_x_5990) ;  /* 0x0000000400687947 */ /* 0x000fea0003800000 */
.L_x_6006:
[----:B------:R-:W0:Y:S02]  /*29e0*/  LDCU.U16 UR4, c[0x0][0x384] ;  /* 0x00007080ff0477ac */ /* 0x000e240008000400 */
[----:B0-----:R-:W-:-:S04]  /*29f0*/  UPRMT UR4, UR4, 0x9910, URZ ;  /* 0x0000991004047896 */ /* 0x001fc800080000ff */
[----:B------:R-:W-:Y:S02]  /*2a00*/  USHF.R.S32.HI UR5, URZ, 0x1f, UR4 ;  /* 0x0000001fff057899 */ /* 0x000fe40008011404 */
[----:B------:R-:W-:-:S04]  /*2a10*/  IMAD.U32 R4, RZ, RZ, UR4 ;  /* 0x00000004ff047e24 */ /* 0x000fc8000f8e00ff */
[----:B------:R-:W-:-:S05]  /*2a20*/  IMAD.U32 R5, RZ, RZ, UR5 ;  /* 0x00000005ff057e24 */ /* 0x000fca000f8e00ff */
[----:B------:R0:W-:Y:S01]  /*2a30*/  STG.E.64 desc[UR36][R2.64], R4 ;  /* 0x0000000402007986 */ /* 0x0001e2000c101b24 */
[----:B------:R-:W-:Y:S05]  /*2a40*/  BRA `(.L_x_5990) ;  /* 0x00000004004c7947 */ /* 0x000fea0003800000 */
.L_x_6005:
[----:B------:R-:W0:Y:S02]  /*2a50*/  LDC.U16 R0, c[0x0][0x384] ;  /* 0x0000e100ff007b82 */ /* 0x000e240000000400 */
[----:B0-----:R-:W-:-:S05]  /*2a60*/  PRMT R5, R0, 0x9910, RZ ;  /* 0x0000991000057816 */ /* 0x001fca00000000ff */
[----:B------:R0:W-:Y:S01]  /*2a70*/  STG.E desc[UR36][R2.64], R5 ;  /* 0x0000000502007986 */ /* 0x0001e2000c101924 */
[----:B------:R-:W-:Y:S05]  /*2a80*/  BRA `(.L_x_5990) ;  /* 0x00000004003c7947 */ /* 0x000fea0003800000 */
.L_x_5997:
        /* <DEDUP_REMOVED lines=12> */
.L_x_6009:
[----:B------:R-:W0:Y:S01]  /*2b50*/  LDCU.U16 UR4, c[0x0][0x384] ;  /* 0x00007080ff0477ac */ /* 0x000e220008000400 */
[----:B------:R-:W-:Y:S01]  /*2b60*/  CS2R R6, SRZ ;  /* 0x0000000000067805 */ /* 0x000fe2000001ff00 */
[----:B0-----:R-:W0:Y:S04]  /*2b70*/  I2F.F64.S16 R4, UR4 ;  /* 0x0000000400047d12 */ /* 0x001e280008101c00 */
[----:B0-----:R0:W-:Y:S01]  /*2b80*/  STG.E.128 desc[UR36][R2.64], R4 ;  /* 0x0000000402007986 */ /* 0x0011e2000c101d24 */
[----:B------:R-:W-:Y:S05]  /*2b90*/  BRA `(.L_x_5990) ;  /* 0x0000000000f87947 */ /* 0x000fea0003800000 */
.L_x_6008:
[----:B------:R-:W-:-:S09]  /*2ba0*/  UISETP.NE.AND UP0, UPT, UR4, 0xf, UPT ;  /* 0x0000000f0400788c */ /* 0x000fd2000bf05270 */
[----:B------:R-:W-:Y:S05]  /*2bb0*/  BRA.U !UP0, `(.L_x_6010) ;  /* 0x0000000108e07547 */ /* 0x000fea000b800000 */
[----:B------:R-:W-:-:S09]  /*2bc0*/  UISETP.NE.AND UP0, UPT, UR4, 0x17, UPT ;  /* 0x000000170400788c */ /* 0x000fd2000bf05270 */
[----:B------:R-:W-:Y:S05]  /*2bd0*/  BRA.U !UP0, `(.L_x_6011) ;  /* 0x00000001088c7547 */ /* 0x000fea000b800000 */
[----:B------:R-:W-:-:S09]  /*2be0*/  UISETP.NE.AND UP0, UPT, UR4, 0x18, UPT ;  /* 0x000000180400788c */ /* 0x000fd2000bf05270 */
[----:B------:R-:W-:Y:S05]  /*2bf0*/  BRA.U !UP0, `(.L_x_6012) ;  /* 0x0000000108447547 */ /* 0x000fea000b800000 */
.L_x_5989:
        /* <DEDUP_REMOVED lines=16> */
.L_x_6013:
[----:B------:R-:W-:Y:S05]  /*2d00*/  BRA `(.L_x_5990) ;  /* 0x00000000009c7947 */ /* 0x000fea0003800000 */
.L_x_6012:
        /* <DEDUP_REMOVED lines=13> */
.L_x_6014:
[----:B------:R-:W-:-:S05]  /*2de0*/  LOP3.LUT R5, R0, 0x80, R7, 0xf8, !PT ;  /* 0x0000008000057812 */ /* 0x000fca00078ef807 */
[----:B------:R0:W-:Y:S01]  /*2df0*/  STG.E.U8 desc[UR36][R2.64], R5 ;  /* 0x0000000502007986 */ /* 0x0001e2000c101124 */
[----:B------:R-:W-:Y:S05]  /*2e00*/  BRA `(.L_x_5990) ;  /* 0x00000000005c7947 */ /* 0x000fea0003800000 */
.L_x_6011:
        /* <DEDUP_REMOVED lines=12> */
.L_x_6015:
[----:B------:R-:W-:Y:S01]  /*2ed0*/  IMAD.MOV.U32 R0, RZ, RZ, 0x7f ;  /* 0x0000007fff007424 */ /* 0x000fe200078e00ff */
[----:B------:R-:W-:-:S04]  /*2ee0*/  ISETP.GT.U32.AND P0, PT, R6, 0x7f800000, PT ;  /* 0x7f8000000600780c */ /* 0x000fc80003f04070 */
[----:B------:R-:W-:-:S09]  /*2ef0*/  SEL R0, R0, 0x7c, P0 ;  /* 0x0000007c00007807 */ /* 0x000fd20000000000 */
.L_x_6016:
[----:B------:R-:W-:-:S04]  /*2f00*/  SHF.R.U32.HI R5, RZ, 0x18, R4 ;  /* 0x00000018ff057819 */ /* 0x000fc80000011604 */
[----:B------:R-:W-:-:S05]  /*2f10*/  LOP3.LUT R5, R0, 0x80, R5, 0xf8, !PT ;  /* 0x0000008000057812 */ /* 0x000fca00078ef805 */
[----:B------:R0:W-:Y:S01]  /*2f20*/  STG.E.U8 desc[UR36][R2.64], R5 ;  /* 0x0000000502007986 */ /* 0x0001e2000c101124 */
[----:B------:R-:W-:Y:S05]  /*2f30*/  BRA `(.L_x_5990) ;  /* 0x0000000000107947 */ /* 0x000fea0003800000 */
.L_x_6010:
[----:B------:R-:W0:Y:S02]  /*2f40*/  LDCU.U16 UR4, c[0x0][0x384] ;  /* 0x00007080ff0477ac */ /* 0x000e240008000400 */
[----:B0-----:R-:W0:Y:S02]  /*2f50*/  I2F.S16 R0, UR4 ;  /* 0x0000000400007d06 */ /* 0x001e240008101400 */
[----:B0-----:R-:W-:-:S05]  /*2f60*/  F2FP.BF16.F32.PACK_AB R0, RZ, R0 ;  /* 0x00000000ff00723e */ /* 0x001fca00000010ff */
[----:B------:R0:W-:Y:S02]  /*2f70*/  STG.E.U16 desc[UR36][R2.64], R0 ;  /* 0x0000000002007986 */ /* 0x0001e4000c101524 */
.L_x_5990:
[----:B------:R-:W-:-:S07]  /*2f80*/  VIADD R18, R18, 0x80 ;  /* 0x0000008012127836 */ /* 0x000fce0000000000 */
.L_x_5952:
[----:B------:R-:W-:Y:S05]  /*2f90*/  BSYNC.RECONVERGENT B6 ;  /* 0x0000000000067941 */ /* 0x000fea0003800200 */
.L_x_5951:
        /* <DEDUP_REMOVED lines=22> */
.L_x_6020:
[----:B------:R-:W0:Y:S02]  /*3100*/  LDC.U8 R5, c[0x0][0x384] ;  /* 0x0000e100ff057b82 */ /* 0x000e240000000000 */
[----:B0-----:R-:W-:Y:S01]  /*3110*/  STG.E.U8 desc[UR36][R2.64], R5 ;  /* 0x0000000502007986 */ /* 0x001fe2000c101124 */
[----:B------:R-:W-:Y:S05]  /*3120*/  EXIT ;  /* 0x000000000000794d */ /* 0x000fea0003800000 */
.L_x_6019:
        /* <DEDUP_REMOVED lines=11> */
[----:B------:R-:W-:Y:S01]  /*31e0*/  STG.E.64 desc[UR36][R2.64], R4 ;  /* 0x0000000402007986 */ /* 0x000fe2000c101b24 */
[----:B------:R-:W-:Y:S05]  /*31f0*/  EXIT ;  /* 0x000000000000794d */ /* 0x000fea0003800000 */
.L_x_6023:
[----:B------:R-:W0:Y:S02]  /*3200*/  LDC.U16 R0, c[0x0][0x384] ;  /* 0x0000e100ff007b82 */ /* 0x000e240000000400 */
[----:B0-----:R-:W-:-:S05]  /*3210*/  PRMT R5, R0, 0x9910, RZ ;  /* 0x0000991000057816 */ /* 0x001fca00000000ff */
[----:B------:R-:W-:Y:S01]  /*3220*/  STG.E desc[UR36][R2.64], R5 ;  /* 0x0000000502007986 */ /* 0x000fe2000c101924 */
[----:B------:R-:W-:Y:S05]  /*3230*/  EXIT ;  /* 0x000000000000794d */ /* 0x000fea0003800000 */
.L_x_6022:
[----:B------:R-:W0:Y:S02]  /*3240*/  LDC.U16 R5, c[0x0][0x384] ;  /* 0x0000e100ff057b82 */ /* 0x000e240000000400 */
[----:B0-----:R-:W-:Y:S01]  /*3250*/  STG.E.U16 desc[UR36][R2.64], R5 ;  /* 0x0000000502007986 */ /* 0x001fe2000c101524 */
[----:B------:R-:W-:Y:S05]  /*3260*/  EXIT ;  /* 0x000000000000794d */ /* 0x000fea0003800000 */
.L_x_6018:
        /* <DEDUP_REMOVED lines=8> */
[----:B0-----:R-:W-:Y:S01]  /*32f0*/  STG.E desc[UR36][R2.64], R5 ;  /* 0x0000000502007986 */ /* 0x001fe2000c101924 */
[----:B------:R-:W-:Y:S05]  /*3300*/  EXIT ;  /* 0x000000000000794d */ /* 0x000fea0003800000 */
.L_x_6025:
[----:B------:R-:W0:Y:S02]  /*3310*/  LDCU.U16 UR4, c[0x0][0x384] ;  /* 0x00007080ff0477ac */ /* 0x000e240008000400 */
[----:B0-----:R-:W0:Y:S02]  /*3320*/  I2F.S16 R0, UR4 ;  /* 0x0000000400007d06 */ /* 0x001e240008101400 */
[----:B0-----:R-:W-:-:S05]  /*3330*/  F2FP.F16.F32.PACK_AB R0, RZ, R0 ;  /* 0x00000000ff00723e */ /* 0x001fca00000000ff */
[----:B------:R-:W-:Y:S01]  /*3340*/  STG.E.U16 desc[UR36][R2.64], R0 ;  /* 0x0000000002007986 */ /* 0x000fe2000c101524 */
[----:B------:R-:W-:Y:S05]  /*3350*/  EXIT ;  /* 0x000000000000794d */ /* 0x000fea0003800000 */
.L_x_6024:
        /* <DEDUP_REMOVED lines=9> */
[----:B0-----:R-:W-:Y:S01]  /*33f0*/  STG.E.64 desc[UR36][R2.64], R4 ;  /* 0x0000000402007986 */ /* 0x001fe2000c101b24 */
[----:B------:R-:W-:Y:S05]  /*3400*/  EXIT ;  /* 0x000000000000794d */ /* 0x000fea0003800000 */
.L_x_6027:
[----:B------:R-:W0:Y:S02]  /*3410*/  LDCU.U16 UR4, c[0x0][0x384] ;  /* 0x00007080ff0477ac */ /* 0x000e240008000400 */
[----:B0-----:R-:W0:Y:S02]  /*3420*/  I2F.S16 R0, UR4 ;  /* 0x0000000400007d06 */ /* 0x001e240008101400 */
[----:B0-----:R-:W-:-:S04]  /*3430*/  F2FP.F16.F32.PACK_AB R0, RZ, R0 ;  /* 0x00000000ff00723e */ /* 0x001fc800000000ff */
[----:B------:R-:W-:-:S05]  /*3440*/  PRMT R0, R0, 0x5410, RZ ;  /* 0x0000541000007816 */ /* 0x000fca00000000ff */
[----:B------:R-:W-:Y:S01]  /*3450*/  STG.E desc[UR36][R2.64], R0 ;  /* 0x0000000002007986 */ /* 0x000fe2000c101924 */
[----:B------:R-:W-:Y:S05]  /*3460*/  EXIT ;  /* 0x000000000000794d */ /* 0x000fea0003800000 */
.L_x_6026:
[----:B------:R-:W0:Y:S02]  /*3470*/  LDCU.U16 UR4, c[0x0][0x384] ;  /* 0x00007080ff0477ac */ /* 0x000e240008000400 */
[----:B0-----:R-:W0:Y:S02]  /*3480*/  I2F.F64.S16 R4, UR4 ;  /* 0x0000000400047d12 */ /* 0x001e240008101c00 */
[----:B0-----:R-:W-:Y:S01]  /*3490*/  STG.E.64 desc[UR36][R2.64], R4 ;  /* 0x0000000402007986 */ /* 0x001fe2000c101b24 */
[----:B------:R-:W-:Y:S05]  /*34a0*/  EXIT ;  /* 0x000000000000794d */ /* 0x000fea0003800000 */
.L_x_6017:
        /* <DEDUP_REMOVED lines=13> */
.L_x_6031:
        /* <DEDUP_REMOVED lines=18> */
.L_x_6033:
[----:B------:R-:W-:-:S04]  /*36a0*/  SHF.R.U32.HI R5, RZ, 0x18, R4 ;  /* 0x00000018ff057819 */ /* 0x000fc80000011604 */
[----:B------:R-:W-:-:S07]  /*36b0*/  LOP3.LUT R0, R0, 0x80, R5, 0xf8, !PT ;  /* 0x0000008000007812 */ /* 0x000fce00078ef805 */
.L_x_6032:
[----:B------:R-:W-:Y:S01]  /*36c0*/  STG.E.U8 desc[UR36][R2.64], R0 ;  /* 0x0000000002007986 */ /* 0x000fe2000c101124 */
[----:B------:R-:W-:Y:S05]  /*36d0*/  EXIT ;  /* 0x000000000000794d */ /* 0x000fea0003800000 */
.L_x_6030:
        /* <DEDUP_REMOVED lines=18> */
.L_x_6035:
[----:B------:R-:W-:-:S04]  /*3800*/  SHF.R.U32.HI R5, RZ, 0x18, R4 ;  /* 0x00000018ff057819 */ /* 0x000fc80000011604 */
[----:B------:R-:W-:-:S07]  /*3810*/  LOP3.LUT R0, R0, 0x80, R5, 0xf8, !PT ;  /* 0x0000008000007812 */ /* 0x000fce00078ef805 */
.L_x_6034:
[----:B------:R-:W-:Y:S01]  /*3820*/  STG.E.U8 desc[UR36][R2.64], R0 ;  /* 0x0000000002007986 */ /* 0x000fe2000c101124 */
[----:B------:R-:W-:Y:S05]  /*3830*/  EXIT ;  /* 0x000000000000794d */ /* 0x000fea0003800000 */
.L_x_6029:
        /* <DEDUP_REMOVED lines=19> */
.L_x_6038:
[----:B------:R-:W-:Y:S01]  /*3970*/  STG.E.U8 desc[UR36][R2.64], R0 ;  /* 0x0000000002007986 */ /* 0x000fe2000c101124 */
[----:B------:R-:W-:Y:S05]  /*3980*/  EXIT ;  /* 0x000000000000794d */ /* 0x000fea0003800000 */
.L_x_6037:
[----:B------:R-:W0:Y:S02]  /*3990*/  LDCU.U16 UR4, c[0x0][0x384] ;  /* 0x00007080ff0477ac */ /* 0x000e240008000400 */
[----:B0-----:R-:W-:-:S04]  /*39a0*/  UPRMT UR4, UR4, 0x9910, URZ ;  /* 0x0000991004047896 */ /* 0x001fc800080000ff */
[----:B------:R-:W-:Y:S02]  /*39b0*/  USHF.R.S32.HI UR5, URZ, 0x1f, UR4 ;  /* 0x0000001fff057899 */ /* 0x000fe40008011404 */
[----:B------:R-:W-:-:S04]  /*39c0*/  IMAD.U32 R4, RZ, RZ, UR4 ;  /* 0x00000004ff047e24 */ /* 0x000fc8000f8e00ff */
[----:B------:R-:W-:-:S05]  /*39d0*/  IMAD.U32 R5, RZ, RZ, UR5 ;  /* 0x00000005ff057e24 */ /* 0x000fca000f8e00ff */
[----:B------:R-:W-:Y:S01]  /*39e0*/  STG.E.64 desc[UR36][R2.64], R4 ;  /* 0x0000000402007986 */ /* 0x000fe2000c101b24 */
[----:B------:R-:W-:Y:S05]  /*39f0*/  EXIT ;  /* 0x000000000000794d */ /* 0x000fea0003800000 */
.L_x_6036:
[----:B------:R-:W0:Y:S02]  /*3a00*/  LDC.U16 R0, c[0x0][0x384] ;  /* 0x0000e100ff007b82 */ /* 0x000e240000000400 */
[----:B0-----:R-:W-:-:S05]  /*3a10*/  PRMT R5, R0, 0x9910, RZ ;  /* 0x0000991000057816 */ /* 0x001fca00000000ff */
[----:B------:R-:W-:Y:S01]  /*3a20*/  STG.E desc[UR36][R2.64], R5 ;  /* 0x0000000502007986 */ /* 0x000fe2000c101924 */
[----:B------:R-:W-:Y:S05]  /*3a30*/  EXIT ;  /* 0x000000000000794d */ /* 0x000fea0003800000 */
.L_x_6028:
        /* <DEDUP_REMOVED lines=12> */
.L_x_6040:
[----:B------:R-:W0:Y:S01]  /*3b00*/  LDCU.U16 UR4, c[0x0][0x384] ;  /* 0x00007080ff0477ac */ /* 0x000e220008000400 */
[----:B------:R-:W-:Y:S01]  /*3b10*/  CS2R R6, SRZ ;  /* 0x0000000000067805 */ /* 0x000fe2000001ff00 */
[----:B0-----:R-:W0:Y:S04]  /*3b20*/  I2F.F64.S16 R4, UR4 ;  /* 0x0000000400047d12 */ /* 0x001e280008101c00 */
[----:B0-----:R-:W-:Y:S01]  /*3b30*/  STG.E.128 desc[UR36][R2.64], R4 ;  /* 0x0000000402007986 */ /* 0x001fe2000c101d24 */
[----:B------:R-:W-:Y:S05]  /*3b40*/  EXIT ;  /* 0x000000000000794d */ /* 0x000fea0003800000 */
.L_x_6039:
[----:B------:R-:W-:-:S09]  /*3b50*/  UISETP.NE.AND UP0, UPT, UR4, 0xf, UPT ;  /* 0x0000000f0400788c */ /* 0x000fd2000bf05270 */
[----:B------:R-:W-:Y:S05]  /*3b60*/  BRA.U !UP0, `(.L_x_6041) ;  /* 0x0000000108e07547 */ /* 0x000fea000b800000 */
[----:B------:R-:W-:-:S09]  /*3b70*/  UISETP.NE.AND UP0, UPT, UR4, 0x17, UPT ;  /* 0x000000170400788c */ /* 0x000fd2000bf05270 */
[----:B------:R-:W-:Y:S05]  /*3b80*/  BRA.U !UP0, `(.L_x_6042) ;  /* 0x00000001088c7547 */ /* 0x000fea000b800000 */
[----:B------:R-:W-:-:S09]  /*3b90*/  UISETP.NE.AND UP0, UPT, UR4, 0x18, UPT ;  /* 0x000000180400788c */ /* 0x000fd2000bf05270 */
[----:B------:R-:W-:Y:S05]  /*3ba0*/  BRA.U !UP0, `(.L_x_6043) ;  /* 0x0000000108447547 */ /* 0x000fea000b800000 */
.L_x_6021:
        /* <DEDUP_REMOVED lines=16> */
.L_x_6044:
[----:B------:R-:W-:Y:S05]  /*3cb0*/  EXIT ;  /* 0x000000000000794d */ /* 0x000fea0003800000 */
.L_x_6043:
        /* <DEDUP_REMOVED lines=13> */
.L_x_6045:
[----:B------:R-:W-:-:S05]  /*3d90*/  LOP3.LUT R5, R0, 0x80, R7, 0xf8, !PT ;  /* 0x0000008000057812 */ /* 0x000fca00078ef807 */
[----:B------:R-:W-:Y:S01]  /*3da0*/  STG.E.U8 desc[UR36][R2.64], R5 ;  /* 0x0000000502007986 */ /* 0x000fe2000c101124 */
[----:B------:R-:W-:Y:S05]  /*3db0*/  EXIT ;  /* 0x000000000000794d */ /* 0x000fea0003800000 */
.L_x_6042:
        /* <DEDUP_REMOVED lines=12> */
.L_x_6046:
[----:B------:R-:W-:Y:S01]  /*3e80*/  IMAD.MOV.U32 R0, RZ, RZ, 0x7f ;  /* 0x0000007fff007424 */ /* 0x000fe200078e00ff */
[----:B------:R-:W-:-:S04]  /*3e90*/  ISETP.GT.U32.AND P0, PT, R6, 0x7f800000, PT ;  /* 0x7f8000000600780c */ /* 0x000fc80003f04070 */
[----:B------:R-:W-:-:S09]  /*3ea0*/  SEL R0, R0, 0x7c, P0 ;  /* 0x0000007c00007807 */ /* 0x000fd20000000000 */
.L_x_6047:
[----:B------:R-:W-:-:S04]  /*3eb0*/  SHF.R.U32.HI R5, RZ, 0x18, R4 ;  /* 0x00000018ff057819 */ /* 0x000fc80000011604 */
[----:B------:R-:W-:-:S05]  /*3ec0*/  LOP3.LUT R5, R0, 0x80, R5, 0xf8, !PT ;  /* 0x0000008000057812 */ /* 0x000fca00078ef805 */
[----:B------:R-:W-:Y:S01]  /*3ed0*/  STG.E.U8 desc[UR36][R2.64], R5 ;  /* 0x0000000502007986 */ /* 0x000fe2000c101124 */
[----:B------:R-:W-:Y:S05]  /*3ee0*/  EXIT ;  /* 0x000000000000794d */ /* 0x000fea0003800000 */
.L_x_6041:
[----:B------:R-:W0:Y:S02]  /*3ef0*/  LDCU.U16 UR4, c[0x0][0x384] ;  /* 0x00007080ff0477ac */ /* 0x000e240008000400 */
[----:B0-----:R-:W0:Y:S02]  /*3f00*/  I2F.S16 R0, UR4 ;  /* 0x0000000400007d06 */ /* 0x001e240008101400 */
[----:B0-----:R-:W-:-:S05]  /*3f10*/  F2FP.BF16.F32.PACK_AB R0, RZ, R0 ;  /* 0x00000000ff00723e */ /* 0x001fca00000010ff */
[----:B------:R-:W-:Y:S01]  /*3f20*/  STG.E.U16 desc[UR36][R2.64], R0 ;  /* 0x0000000002007986 */ /* 0x000fe2000c101524 */
[----:B------:R-:W-:Y:S05]  /*3f30*/  EXIT ;  /* 0x000000000000794d */ /* 0x000fea0003800000 */
.L_x_6048:
        /* <DEDUP_REMOVED lines=12> */
.L_x_7380:


//--------------------- .text._ZN2at6native18elementwise_kernelILi128ELi4EZNS0_22gpu_kernel_impl_nocastINS0_11FillFunctorIsEEEEvRNS_18TensorIteratorBaseERKT_EUliE_EEviT1_ --------------------------
	.section	.text._ZN2at6native18elementwise_kernelILi128ELi4EZNS0_22gpu_kernel_impl_nocastINS0_11FillFunctorIsEEEEvRNS_18TensorIteratorBaseERKT_EUliE_EEviT1_,"ax",@progbits
	.align	128
        .global         _ZN2at6native18elementwise_kernelILi128ELi4EZNS0_22gpu_kernel_impl_nocastINS0_11FillFunctorIsEEEEvRNS_18TensorIteratorBaseERKT_EUliE_EEviT1_
        .type           _ZN2at6native18elementwise_kernelILi128ELi4EZNS0_22gpu_kernel_impl_nocastINS0_11FillFunctorIsEEEEvRNS_18TensorIteratorBaseERKT_EUliE_EEviT1_,@function
        .size           _ZN2at6native18elementwise_kernelILi128ELi4EZNS0_22gpu_kernel_impl_nocastINS0_11FillFunctorIsEEEEvRNS_18TensorIteratorBaseERKT_EUliE_EEviT1_,(.L_x_7381 - _ZN2at6native18elementwise_kernelILi128ELi4EZNS0_22gpu_kernel_impl_nocastINS0_11FillFunctorIsEEEEvRNS_18TensorIteratorBaseERKT_EUliE_EEviT1_)
        .other          _ZN2at6native18elementwise_kernelILi128ELi4EZNS0_22gpu_kernel_impl_nocastINS0_11FillFunctorIsEEEEvRNS_18TensorIteratorBaseERKT_EUliE_EEviT1_,@"STO_CUDA_ENTRY STV_DEFAULT"
_ZN2at6native18elementwise_kernelILi128ELi4EZNS0_22gpu_kernel_impl_nocastINS0_11FillFunctorIsEEEEvRNS_18TensorIteratorBaseERKT_EUliE_EEviT1_:
.text._ZN2at6native18elementwise_kernelILi128ELi4EZNS0_22gpu_kernel_impl_nocastINS0_11FillFunctorIsEEEEvRNS_18TensorIteratorBaseERKT_EUliE_EEviT1_:
        /* <DEDUP_REMOVED lines=16> */
.L_x_6049:
        /* <DEDUP_REMOVED lines=282> */
.L_x_6053:
        /* <DEDUP_REMOVED lines=282> */
.L_x_6055:
[----:B------:R-:W0:Y:S01]  /*2440*/  LDCU.64 UR10, c[0x0][0x520] ;  /* 0x0000a400ff0a77ac */ /* 0x000e220008000a00 */
[----:B------:R-:W1:Y:S01]  /*2450*/  LDC.U16 R7, c[0x0][0x528] ;  /* 0x00014a00ff077b82 */ /* 0x000e620000000400 */
[----:B------:R-:W-:Y:S02]  /*2460*/  IADD3 R3, PT, PT, R3, 0x80, RZ ;  /* 0x0000008003037810 */ /* 0x000fe40007ffe0ff */
[----:B0-----:R-:W-:-:S04]  /*2470*/  IADD3 R4, P0, PT, R0, UR10, RZ ;  /* 0x0000000a00047c10 */ /* 0x001fc8000ff1e0ff */
[----:B------:R-:W-:-:S05]  /*2480*/  IADD3.X R5, PT, PT, RZ, UR11, RZ, P0, !PT ;  /* 0x0000000bff057c10 */ /* 0x000fca00087fe4ff */
[----:B-1----:R0:W-:Y:S04]  /*2490*/  STG.E.U16 desc[UR6][R4.64], R7 ;  /* 0x0000000704007986 */ /* 0x0021e8000c101506 */
.L_x_6052:
[----:B------:R-:W-:-:S13]  /*24a0*/  ISETP.GE.AND P0, PT, R3, UR8, PT ;  /* 0x0000000803007c0c */ /* 0x000fda000bf06270 */
[----:B------:R-:W-:Y:S05]  /*24b0*/  @P0 BREAK.RELIABLE B1 ;  /* 0x0000000000010942 */ /* 0x000fea0003800100 */
[----:B------:R-:W-:Y:S05]  /*24c0*/  @P0 BRA `(.L_x_6054) ;  /* 0x0000001000600947 */ /* 0x000fea0003800000 */
[----:B------:R-:W-:Y:S05]  /*24d0*/  BSYNC.RELIABLE B1 ;  /* 0x0000000000017941 */ /* 0x000fea0003800100 */
.L_x_6051:
        /* <DEDUP_REMOVED lines=273> */
.L_x_6056:
[----:B------:R-:W0:Y:S01]  /*35f0*/  LDCU.64 UR10, c[0x0][0x520] ;  /* 0x0000a400ff0a77ac */ /* 0x000e220008000a00 */
[----:B------:R-:W1:Y:S01]  /*3600*/  LDC.U16 R7, c[0x0][0x528] ;  /* 0x00014a00ff077b82 */ /* 0x000e620000000400 */
[----:B------:R-:W-:Y:S02]  /*3610*/  IADD3 R3, PT, PT, R3, 0x80, RZ ;  /* 0x0000008003037810 */ /* 0x000fe40007ffe0ff */
[----:B0-----:R-:W-:-:S04]  /*3620*/  IADD3 R4, P0, PT, R0, UR10, RZ ;  /* 0x0000000a00047c10 */ /* 0x001fc8000ff1e0ff */
[----:B------:R-:W-:-:S05]  /*3630*/  IADD3.X R5, PT, PT, RZ, UR11, RZ, P0, !PT ;  /* 0x0000000bff057c10 */ /* 0x000fca00087fe4ff */
[----:B-1----:R1:W-:Y:S04]  /*3640*/  STG.E.U16 desc[UR6][R4.64], R7 ;  /* 0x0000000704007986 */ /* 0x0023e8000c101506 */
.L_x_6054:
[----:B------:R-:W-:Y:S05]  /*3650*/  BSYNC.RECONVERGENT B0 ;  /* 0x0000000000007941 */ /* 0x000fea0003800200 */
.L_x_6050:
        /* <DEDUP_REMOVED lines=276> */
.L_x_6057:
[----:B------:R-:W0:Y:S01]  /*47a0*/  LDCU.64 UR8, c[0x0][0x520] ;  /* 0x0000a400ff0877ac */ /* 0x000e220008000a00 */
[----:B------:R-:W1:Y:S01]  /*47b0*/  LDC.U16 R5, c[0x0][0x528] ;  /* 0x00014a00ff057b82 */ /* 0x000e620000000400 */
[----:B0-----:R-:W-:-:S04]  /*47c0*/  IADD3 R2, P0, PT, R0, UR8, RZ ;  /* 0x0000000800027c10 */ /* 0x001fc8000ff1e0ff */
[----:B------:R-:W-:-:S05]  /*47d0*/  IADD3.X R3, PT, PT, RZ, UR9, RZ, P0, !PT ;  /* 0x00000009ff037c10 */ /* 0x000fca00087fe4ff */
[----:B-1----:R-:W-:Y:S01]  /*47e0*/  STG.E.U16 desc[UR6][R2.64], R5 ;  /* 0x0000000502007986 */ /* 0x002fe2000c101506 */
[----:B------:R-:W-:Y:S05]  /*47f0*/  EXIT ;  /* 0x000000000000794d */ /* 0x000fea0003800000 */
.L_x_6058:
        /* <DEDUP_REMOVED lines=16> */
.L_x_7381:


//--------------------- .text._ZN2at6native27unrolled_elementwise_kernelINS0_11FillFunctorIsEESt5arrayIPcLm1EELi4E23TrivialOffsetCalculatorILi0EjES7_ILi1EjENS0_6memory15LoadWithoutCastENSA_16StoreWithoutCastEEEviT_T0_T2_T3_T4_T5_ --------------------------
	.section	.text._ZN2at6native27unrolled_elementwise_kernelINS0_11FillFunctorIsEESt5arrayIPcLm1EELi4E23TrivialOffsetCalculatorILi0EjES7_ILi1EjENS0_6memory15LoadWithoutCastENSA_16StoreWithoutCastEEEviT_T0_T2_T3_T4_T5_,"ax",@progbits
	.align	128
        .global         _ZN2at6native27unrolled_elementwise_kernelINS0_11FillFunctorIsEESt5arrayIPcLm1EELi4E23TrivialOffsetCalculatorILi0EjES7_ILi1EjENS0_6memory15LoadWithoutCastENSA_16StoreWithoutCastEEEviT_T0_T2_T3_T4_T5_
        .type           _ZN2at6native27unrolled_elementwise_kernelINS0_11FillFunctorIsEESt5arrayIPcLm1EELi4E23TrivialOffsetCalculatorILi0EjES7_ILi1EjENS0_6memory15LoadWithoutCastENSA_16StoreWithoutCastEEEviT_T0_T2_T3_T4_T5_,@function
        .size           _ZN2at6native27unrolled_elementwise_kernelINS0_11FillFunctorIsEESt5arrayIPcLm1EELi4E23TrivialOffsetCalculatorILi0EjES7_ILi1EjENS0_6memory15LoadWithoutCastENSA_16StoreWithoutCastEEEviT_T0_T2_T3_T4_T5_,(.L_x_7382 - _ZN2at6native27unrolled_elementwise_kernelINS0_11FillFunctorIsEESt5arrayIPcLm1EELi4E23TrivialOffsetCalculatorILi0EjES7_ILi1EjENS0_6memory15LoadWithoutCastENSA_16StoreWithoutCastEEEviT_T0_T2_T3_T4_T5_)
        .other          _ZN2at6native27unrolled_elementwise_kernelINS0_11FillFunctorIsEESt5arrayIPcLm1EELi4E23TrivialOffsetCalculatorILi0EjES7_ILi1EjENS0_6memory15LoadWithoutCastENSA_16StoreWithoutCastEEEviT_T0_T2_T3_T4_T5_,@"STO_CUDA_ENTRY STV_DEFAULT"
_ZN2at6native27unrolled_elementwise_kernelINS0_11FillFunctorIsEESt5arrayIPcLm1EELi4E23TrivialOffsetCalculatorILi0EjES7_ILi1EjENS0_6memory15LoadWithoutCastENSA_16StoreWithoutCastEEEviT_T0_T2_T3_T4_T5_:
.text._ZN2at6native27unrolled_elementwise_kernelINS0_11FillFunctorIsEESt5arrayIPcLm1EELi4E23TrivialOffsetCalculatorILi0EjES7_ILi1EjENS0_6memory15LoadWithoutCastENSA_16StoreWithoutCastEEEviT_T0_T2_T3_T4_T5_:
        /* <DEDUP_REMOVED lines=28> */
.L_x_6060:
[----:B------:R-:W-:Y:S05]  /*01c0*/  BSYNC.RECONVERGENT B0 ;  /* 0x0000000000007941 */ /* 0x000fea0003800200 */
.L_x_6059:
        /* <DEDUP_REMOVED lines=8> */
.L_x_6061:
        /* <DEDUP_REMOVED lines=11> */
.L_x_7382:


//--------------------- .text._ZN2at6native29vectorized_elementwise_kernelILi2ENS0_11FillFunctorIsEESt5arrayIPcLm1EEEEviT0_T1_ --------------------------
	.section	.text._ZN2at6native29vectorized_elementwise_kernelILi2ENS0_11FillFunctorIsEESt5arrayIPcLm1EEEEviT0_T1_,"ax",@progbits
	.align	128
        .global         _ZN2at6native29vectorized_elementwise_kernelILi2ENS0_11FillFunctorIsEESt5arrayIPcLm1EEEEviT0_T1_
        .type           _ZN2at6native29vectorized_elementwise_kernelILi2ENS0_11FillFunctorIsEESt5arrayIPcLm1EEEEviT0_T1_,@function
        .size           _ZN2at6native29vectorized_elementwise_kernelILi2ENS0_11FillFunctorIsEESt5arrayIPcLm1EEEEviT0_T1_,(.L_x_7383 - _ZN2at6native29vectorized_elementwise_kernelILi2ENS0_11FillFunctorIsEESt5arrayIPcLm1EEEEviT0_T1_)
        .other          _ZN2at6native29vectorized_elementwise_kernelILi2ENS0_11FillFunctorIsEESt5arrayIPcLm1EEEEviT0_T1_,@"STO_CUDA_ENTRY STV_DEFAULT"
_ZN2at6native29vectorized_elementwise_kernelILi2ENS0_11FillFunctorIsEESt5arrayIPcLm1EEEEviT0_T1_:
.text._ZN2at6native29vectorized_elementwise_kernelILi2ENS0_11FillFunctorIsEESt5arrayIPcLm1EEEEviT0_T1_:
        /* <DEDUP_REMOVED lines=35> */
.L_x_6065:
        /* <DEDUP_REMOVED lines=8> */
.L_x_6066:
        /* <DEDUP_REMOVED lines=8> */
.L_x_6067:
        /* <DEDUP_REMOVED lines=9> */
.L_x_6068:
[----:B------:R-:W-:Y:S05]  /*03c0*/  BSYNC.RELIABLE B1 ;  /* 0x0000000000017941 */ /* 0x000fea0003800100 */
.L_x_6064:
[----:B------:R-:W-:-:S13]  /*03d0*/  ISETP.GE.U32.AND P0, PT, R3, R2, PT ;  /* 0x000000020300720c */ /* 0x000fda0003f06070 */
[----:B012---:R-:W0:Y:S01]  /*03e0*/  @!P0 LDC.64 R4, c[0x0][0x388] ;  /* 0x0000e200ff048b82 */ /* 0x007e220000000a00 */
[----:B------:R-:W-:Y:S01]  /*03f0*/  @!P0 IMAD.IADD R7, R0, 0x1, R3 ;  /* 0x0000000100078824 */ /* 0x000fe200078e0203 */
[----:B------:R-:W-:-:S06]  /*0400*/  @!P0 IADD3 R3, PT, PT, R3, 0x80, RZ ;  /* 0x0000008003038810 */ /* 0x000fcc0007ffe0ff */
[----:B------:R-:W1:Y:S01]  /*0410*/  @!P0 LDC.U16 R9, c[0x0][0x384] ;  /* 0x0000e100ff098b82 */ /* 0x000e620000000400 */
[----:B0-----:R-:W-:-:S05]  /*0420*/  @!P0 IMAD.WIDE.U32 R4, R7, 0x2, R4 ;  /* 0x0000000207048825 */ /* 0x001fca00078e0004 */
[----:B-1----:R2:W-:Y:S02]  /*0430*/  @!P0 STG.E.U16 desc[UR4][R4.64], R9 ;  /* 0x0000000904008986 */ /* 0x0025e4000c101504 */
.L_x_6069:
[----:B------:R-:W-:Y:S05]  /*0440*/  BSYNC.RECONVERGENT B0 ;  /* 0x0000000000007941 */ /* 0x000fea0003800200 */
.L_x_6063:
        /* <DEDUP_REMOVED lines=9> */
.L_x_6062:
        /* <DEDUP_REMOVED lines=13> */
.L_x_6070:
        /* <DEDUP_REMOVED lines=13> */
.L_x_7383:


//--------------------- .text._ZN2at6native29vectorized_elementwise_kernelILi4ENS0_11FillFunctorIsEESt5arrayIPcLm1EEEEviT0_T1_ --------------------------
	.section	.text._ZN2at6native29vectorized_elementwise_kernelILi4ENS0_11FillFunctorIsEESt5arrayIPcLm1EEEEviT0_T1_,"ax",@progbits
	.align	128
        .global         _ZN2at6native29vectorized_elementwise_kernelILi4ENS0_11FillFunctorIsEESt5arrayIPcLm1EEEEviT0_T1_
        .type           _ZN2at6native29vectorized_elementwise_kernelILi4ENS0_11FillFunctorIsEESt5arrayIPcLm1EEEEviT0_T1_,@function
        .size           _ZN2at6native29vectorized_elementwise_kernelILi4ENS0_11FillFunctorIsEESt5arrayIPcLm1EEEEviT0_T1_,(.L_x_7384 - _ZN2at6native29vectorized_elementwise_kernelILi4ENS0_11FillFunctorIsEESt5arrayIPcLm1EEEEviT0_T1_)
        .other          _ZN2at6native29vectorized_elementwise_kernelILi4ENS0_11FillFunctorIsEESt5arrayIPcLm1EEEEviT0_T1_,@"STO_CUDA_ENTRY STV_DEFAULT"
_ZN2at6native29vectorized_elementwise_kernelILi4ENS0_11FillFunctorIsEESt5arrayIPcLm1EEEEviT0_T1_:
.text._ZN2at6native29vectorized_elementwise_kernelILi4ENS0_11FillFunctorIsEESt5arrayIPcLm1EEEEviT0_T1_:
        /* <DEDUP_REMOVED lines=35> */
.L_x_6074:
        /* <DEDUP_REMOVED lines=8> */
.L_x_6075:
        /* <DEDUP_REMOVED lines=8> */
.L_x_6076:
        /* <DEDUP_REMOVED lines=9> */
.L_x_6077:
[----:B------:R-:W-:Y:S05]  /*03c0*/  BSYNC.RELIABLE B1 ;  /* 0x0000000000017941 */ /* 0x000fea0003800100 */
.L_x_6073:
[----:B------:R-:W-:-:S13]  /*03d0*/  ISETP.GE.U32.AND P0, PT, R3, R2, PT ;  /* 0x000000020300720c */ /* 0x000fda0003f06070 */
[----:B012---:R-:W0:Y:S01]  /*03e0*/  @!P0 LDC.64 R4, c[0x0][0x388] ;  /* 0x0000e200ff048b82 */ /* 0x007e220000000a00 */
[----:B------:R-:W-:Y:S01]  /*03f0*/  @!P0 IADD3 R7, PT, PT, R0, R3, RZ ;  /* 0x0000000300078210 */ /* 0x000fe20007ffe0ff */
[----:B------:R-:W-:-:S06]  /*0400*/  @!P0 VIADD R3, R3, 0x80 ;  /* 0x0000008003038836 */ /* 0x000fcc0000000000 */
[----:B------:R-:W1:Y:S01]  /*0410*/  @!P0 LDC.U16 R9, c[0x0][0x384] ;  /* 0x0000e100ff098b82 */ /* 0x000e620000000400 */
[----:B0-----:R-:W-:-:S05]  /*0420*/  @!P0 IMAD.WIDE.U32 R4, R7, 0x2, R4 ;  /* 0x0000000207048825 */ /* 0x001fca00078e0004 */
[----:B-1----:R2:W-:Y:S02]  /*0430*/  @!P0 STG.E.U16 desc[UR4][R4.64], R9 ;  /* 0x0000000904008986 */ /* 0x0025e4000c101504 */
.L_x_6078:
[----:B------:R-:W-:Y:S05]  /*0440*/  BSYNC.RECONVERGENT B0 ;  /* 0x0000000000007941 */ /* 0x000fea0003800200 */
.L_x_6072:
        /* <DEDUP_REMOVED lines=9> */
.L_x_6071:
        /* <DEDUP_REMOVED lines=14> */
.L_x_6079:
        /* <DEDUP_REMOVED lines=12> */
.L_x_7384:


//--------------------- .text._ZN2at6native29vectorized_elementwise_kernelILi8ENS0_11FillFunctorIsEESt5arrayIPcLm1EEEEviT0_T1_ --------------------------
	.section	.text._ZN2at6native29vectorized_elementwise_kernelILi8ENS0_11FillFunctorIsEESt5arrayIPcLm1EEEEviT0_T1_,"ax",@progbits
	.align	128
        .global         _ZN2at6native29vectorized_elementwise_kernelILi8ENS0_11FillFunctorIsEESt5arrayIPcLm1EEEEviT0_T1_
        .type           _ZN2at6native29vectorized_elementwise_kernelILi8ENS0_11FillFunctorIsEESt5arrayIPcLm1EEEEviT0_T1_,@function
        .size           _ZN2at6native29vectorized_elementwise_kernelILi8ENS0_11FillFunctorIsEESt5arrayIPcLm1EEEEviT0_T1_,(.L_x_7385 - _ZN2at6native29vectorized_elementwise_kernelILi8ENS0_11FillFunctorIsEESt5arrayIPcLm1EEEEviT0_T1_)
        .other          _ZN2at6native29vectorized_elementwise_kernelILi8ENS0_11FillFunctorIsEESt5arrayIPcLm1EEEEviT0_T1_,@"STO_CUDA_ENTRY STV_DEFAULT"
_ZN2at6native29vectorized_elementwise_kernelILi8ENS0_11FillFunctorIsEESt5arrayIPcLm1EEEEviT0_T1_:
.text._ZN2at6native29vectorized_elementwise_kernelILi8ENS0_11FillFunctorIsEESt5arrayIPcLm1EEEEviT0_T1_:
        /* <DEDUP_REMOVED lines=35> */
.L_x_6083:
        /* <DEDUP_REMOVED lines=8> */
.L_x_6084:
        /* <DEDUP_REMOVED lines=8> */
.L_x_6085:
        /* <DEDUP_REMOVED lines=9> */
.L_x_6086:
[----:B------:R-:W-:Y:S05]  /*03c0*/  BSYNC.RELIABLE B1 ;  /* 0x0000000000017941 */ /* 0x000fea0003800100 */
.L_x_6082:
[----:B------:R-:W-:-:S13]  /*03d0*/  ISETP.GE.U32.AND P0, PT, R3, R2, PT ;  /* 0x000000020300720c */ /* 0x000fda0003f06070 */
[----:B012---:R-:W0:Y:S01]  /*03e0*/  @!P0 LDC.64 R4, c[0x0][0x388] ;  /* 0x0000e200ff048b82 */ /* 0x007e220000000a00 */
[----:B------:R-:W-:Y:S01]  /*03f0*/  @!P0 IADD3 R7, PT, PT, R0, R3, RZ ;  /* 0x0000000300078210 */ /* 0x000fe20007ffe0ff */
[----:B------:R-:W-:-:S06]  /*0400*/  @!P0 VIADD R3, R3, 0x80 ;  /* 0x0000008003038836 */ /* 0x000fcc0000000000 */
[----:B------:R-:W1:Y:S01]  /*0410*/  @!P0 LDC.U16 R9, c[0x0][0x384] ;  /* 0x0000e100ff098b82 */ /* 0x000e620000000400 */
[----:B0-----:R-:W-:-:S05]  /*0420*/  @!P0 IMAD.WIDE.U32 R4, R7, 0x2, R4 ;  /* 0x0000000207048825 */ /* 0x001fca00078e0004 */
[----:B-1----:R2:W-:Y:S02]  /*0430*/  @!P0 STG.E.U16 desc[UR4][R4.64], R9 ;  /* 0x0000000904008986 */ /* 0x0025e4000c101504 */
.L_x_6087:
[----:B------:R-:W-:Y:S05]  /*0440*/  BSYNC.RECONVERGENT B0 ;  /* 0x0000000000007941 */ /* 0x000fea0003800200 */
.L_x_6081:
        /* <DEDUP_REMOVED lines=9> */
.L_x_6080:
        /* <DEDUP_REMOVED lines=13> */
.L_x_6088:
        /* <DEDUP_REMOVED lines=13> */
.L_x_7385:


//--------------------- .text._ZN2at6native18elementwise_kernelILi128ELi4EZNS0_15gpu_kernel_implINS0_11FillFunctorIlEEEEvRNS_18TensorIteratorBaseERKT_EUliE_EEviT1_ --------------------------
	.section	.text._ZN2at6native18elementwise_kernelILi128ELi4EZNS0_15gpu_kernel_implINS0_11FillFunctorIlEEEEvRNS_18TensorIteratorBaseERKT_EUliE_EEviT1_,"ax",@progbits
	.align	128
        .global         _ZN2at6native18elementwise_kernelILi128ELi4EZNS0_15gpu_kernel_implINS0_11FillFunctorIlEEEEvRNS_18TensorIteratorBaseERKT_EUliE_EEviT1_
        .type           _ZN2at6native18elementwise_kernelILi128ELi4EZNS0_15gpu_kernel_implINS0_11FillFunctorIlEEEEvRNS_18TensorIteratorBaseERKT_EUliE_EEviT1_,@function
        .size           _ZN2at6native18elementwise_kernelILi128ELi4EZNS0_15gpu_kernel_implINS0_11FillFunctorIlEEEEvRNS_18TensorIteratorBaseERKT_EUliE_EEviT1_,(.L_x_7386 - _ZN2at6native18elementwise_kernelILi128ELi4EZNS0_15gpu_kernel_implINS0_11FillFunctorIlEEEEvRNS_18TensorIteratorBaseERKT_EUliE_EEviT1_)
        .other          _ZN2at6native18elementwise_kernelILi128ELi4EZNS0_15gpu_kernel_implINS0_11FillFunctorIlEEEEvRNS_18TensorIteratorBaseERKT_EUliE_EEviT1_,@"STO_CUDA_ENTRY STV_DEFAULT"
_ZN2at6native18elementwise_kernelILi128ELi4EZNS0_15gpu_kernel_implINS0_11FillFunctorIlEEEEvRNS_18TensorIteratorBaseERKT_EUliE_EEviT1_:
.text._ZN2at6native18elementwise_kernelILi128ELi4EZNS0_15gpu_kernel_implINS0_11FillFunctorIlEEEEvRNS_18TensorIteratorBaseERKT_EUliE_EEviT1_:
[----:B------:R-:W0:Y:S08]  /*0000*/  LDC R1, c[0x0][0x37c] ;  /* 0x0000df00ff017b82 */ /* 0x000e300000000800 */
[----:B------:R-:W1:Y:S01]  /*0010*/  LDC.64 R10, c[0x0][0x528] ;  /* 0x00014a00ff0a7b82 */ /* 0x000e620000000a00 */
[----:B------:R-:W2:Y:S01]  /*0020*/  S2R R23, SR_TID.X ;  /* 0x0000000000177919 */ /* 0x000ea20000002100 */
[----:B------:R-:W3:Y:S01]  /*0030*/  LDCU UR39, c[0x0][0x388] ;  /* 0x00007100ff2777ac */ /* 0x000ee20008000800 */
[----:B------:R-:W-:Y:S01]  /*0040*/  HFMA2 R25, -RZ, RZ, 0, 7.569789886474609375e-06 ;  /* 0x0000007fff197431 */ /* 0x000fe200000001ff */
[----:B------:R-:W-:Y:S01]  /*0050*/  BSSY.RECONVERGENT B6, `(.L_x_6089) ;  /* 0x00001ec000067945 */ /* 0x000fe20003800200 */
[----:B------:R-:W4:Y:S03]  /*0060*/  LDCU UR5, c[0x0][0x380] ;  /* 0x00007000ff0577ac */ /* 0x000f260008000800 */
[----:B------:R-:W5:Y:S01]  /*0070*/  S2UR UR4, SR_CTAID.X ;  /* 0x00000000000479c3 */ /* 0x000f620000002500 */
[----:B------:R-:W0:Y:S07]  /*0080*/  LDCU.64 UR36, c[0x0][0x358] ;  /* 0x00006b00ff2477ac */ /* 0x000e2e0008000a00 */
[----:B------:R-:W4:Y:S01]  /*0090*/  LDC.64 R4, c[0x0][0x528] ;  /* 0x00014a00ff047b82 */ /* 0x000f220000000a00 */
[----:B---3--:R-:W-:Y:S01]  /*00a0*/  UIADD3 UR40, UPT, UPT, UR39, -0x1, URZ ;  /* 0xffffffff27287890 */ /* 0x008fe2000fffe0ff */
[----:B-1----:R-:W1:Y:S03]  /*00b0*/  I2F.S64 R28, R10 ;  /* 0x0000000a001c7312 */ /* 0x002e660000301400 */
[----:B------:R-:W-:-:S04]  /*00c0*/  UISETP.LT.U32.AND UP0, UPT, UR40, 0x18, UPT ;  /* 0x000000182800788c */ /* 0x000fc8000bf01070 */
[----:B------:R-:W-:Y:S02]  /*00d0*/  USEL UR38, UR40, 0x18, UP0 ;  /* 0x0000001828267887 */ /* 0x000fe40008000000 */
[----:B-----5:R-:W-:Y:S01]  /*00e0*/  USHF.L.U32 UR4, UR4, 0x9, URZ ;  /* 0x0000000904047899 */ /* 0x020fe200080006ff */
[----:B------:R3:W5:Y:S01]  /*00f0*/  I2F.F64.S64 R16, R10 ;  /* 0x0000000a00107312 */ /* 0x0007620000301c00 */
[----:B------:R-:W-:-:S04]  /*0100*/  UIADD3 UR38, UPT, UPT, UR38, 0x1, URZ ;  /* 0x0000000126267890 */ /* 0x000fc8000fffe0ff */
[----:B--2---:R-:W-:Y:S02]  /*0110*/  LOP3.LUT R23, R23, UR4, RZ, 0xfc, !PT ;  /* 0x0000000417177c12 */ /* 0x004fe4000f8efcff */
[--C-:B-1----:R-:W-:Y:S02]  /*0120*/  SHF.R.U32.HI R0, RZ, 0x17, R28.reuse ;  /* 0x00000017ff007819 */ /* 0x102fe4000001161c */
[--C-:B------:R-:W-:Y:S02]  /*0130*/  SHF.R.U32.HI R2, RZ, 0x16, R28.reuse ;  /* 0x00000016ff027819 */ /* 0x100fe4000001161c */
[C---:B------:R-:W-:Y:S01]  /*0140*/  LOP3.LUT R37, R0.reuse, 0xff, RZ, 0xc0, !PT ;  /* 0x000000ff00257812 */ /* 0x040fe200078ec0ff */
[----:B------:R-:W-:Y:S01]  /*0150*/  VIADD R36, R0, 0x1 ;  /* 0x0000000100247836 */ /* 0x000fe20000000000 */
[----:B------:R-:W-:Y:S02]  /*0160*/  LOP3.LUT R2, R2, 0x1, RZ, 0xc0, !PT ;  /* 0x0000000102027812 */ /* 0x000fe400078ec0ff */
[----:B------:R-:W-:-:S02]  /*0170*/  LOP3.LUT P0, RZ, R37, 0x3fffff, R28, 0xf8, !PT ;  /* 0x003fffff25ff7812 */ /* 0x000fc4000780f81c */
[----:B----4-:R-:W-:Y:S02]  /*0180*/  ISETP.NE.U32.AND P1, PT, R4, RZ, PT ;  /* 0x000000ff0400720c */ /* 0x010fe40003f25070 */
[----:B------:R-:W-:Y:S02]  /*0190*/  ISETP.EQ.U32.AND P0, PT, R2, 0x1, P0 ;  /* 0x000000010200780c */ /* 0x000fe40000702070 */
[----:B------:R-:W1:Y:S01]  /*01a0*/  LDC.U8 R2, c[0x0][0x530] ;  /* 0x00014c00ff027b82 */ /* 0x000e620000000000 */
[----:B------:R-:W-:Y:S02]  /*01b0*/  ISETP.GE.AND P2, PT, R23, UR5, PT ;  /* 0x0000000517007c0c */ /* 0x000fe4000bf46270 */
[----:B------:R-:W-:Y:S02]  /*01c0*/  LOP3.LUT R40, R28, 0x7fffffff, RZ, 0xc0, !PT ;  /* 0x7fffffff1c287812 */ /* 0x000fe400078ec0ff */
[----:B------:R-:W-:-:S03]  /*01d0*/  SHF.R.U32.HI R34, RZ, 0x18, R28 ;  /* 0x00000018ff227819 */ /* 0x000fc6000001161c */
[C---:B------:R-:W-:Y:S01]  /*01e0*/  FADD.FTZ R38, R40.reuse, 8192 ;  /* 0x4600000028267421 */ /* 0x040fe20000010000 */
[----:B------:R-:W-:Y:S01]  /*01f0*/  FADD.FTZ R32, R40, 64 ;  /* 0x4280000028207421 */ /* 0x000fe20000010000 */
[----:B------:R-:W-:Y:S01]  /*0200*/  LOP3.LUT R34, R34, 0x80, RZ, 0xc0, !PT ;  /* 0x0000008022227812 */ /* 0x000fe200078ec0ff */
[----:B------:R-:W-:Y:S01]  /*0210*/  @!P0 IMAD.MOV R36, RZ, RZ, R0 ;  /* 0x000000ffff248224 */ /* 0x000fe200078e0200 */
[----:B------:R-:W-:Y:S01]  /*0220*/  ISETP.NE.AND.EX P0, PT, R5, RZ, PT, P1 ;  /* 0x000000ff0500720c */ /* 0x000fe20003f05310 */
[C---:B------:R-:W-:Y:S01]  /*0230*/  FADD.FTZ R26, R40.reuse, 16384 ;  /* 0x46800000281a7421 */ /* 0x040fe20000010000 */
[--C-:B------:R-:W-:Y:S01]  /*0240*/  SHF.R.U32.HI R0, RZ, 0x14, R28.reuse ;  /* 0x00000014ff007819 */ /* 0x100fe2000001161c */
[----:B------:R-:W-:Y:S01]  /*0250*/  FADD.FTZ R22, R40, 128 ;  /* 0x4300000028167421 */ /* 0x000fe20000010000 */
[----:B------:R-:W-:Y:S02]  /*0260*/  SHF.R.U32.HI R5, RZ, 0x15, R28 ;  /* 0x00000015ff057819 */ /* 0x000fe4000001161c */
[----:B------:R-:W-:-:S02]  /*0270*/  LOP3.LUT R3, R0, 0x1, RZ, 0xc0, !PT ;  /* 0x0000000100037812 */ /* 0x000fc400078ec0ff */
[----:B------:R-:W-:Y:S02]  /*0280*/  LOP3.LUT R5, R5, 0x1, RZ, 0xc0, !PT ;  /* 0x0000000105057812 */ /* 0x000fe400078ec0ff */
[----:B------:R-:W-:Y:S01]  /*0290*/  ISETP.GT.U32.AND P1, PT, R40, 0x7f800000, PT ;  /* 0x7f8000002800780c */ /* 0x000fe20003f24070 */
[C---:B------:R-:W-:Y:S01]  /*02a0*/  IMAD.IADD R3, R28.reuse, 0x1, R3 ;  /* 0x000000011c037824 */ /* 0x040fe200078e0203 */
[----:B------:R-:W-:Y:S01]  /*02b0*/  SEL R24, RZ, 0x1, !P0 ;  /* 0x00000001ff187807 */ /* 0x000fe20004000000 */
[----:B------:R-:W-:Y:S01]  /*02c0*/  IMAD.IADD R5, R28, 0x1, R5 ;  /* 0x000000011c057824 */ /* 0x000fe200078e0205 */
[----:B------:R-:W-:Y:S01]  /*02d0*/  SEL R25, R25, 0x7c, P1 ;  /* 0x0000007c19197807 */ /* 0x000fe20000800000 */
[C---:B------:R-:W-:Y:S01]  /*02e0*/  VIADD R31, R3.reuse, 0x407ffff ;  /* 0x0407ffff031f7836 */ /* 0x040fe20000000000 */
[----:B------:R-:W-:Y:S01]  /*02f0*/  IADD3 R39, PT, PT, R3, 0x487ffff, RZ ;  /* 0x0487ffff03277810 */ /* 0x000fe20007ffe0ff */
        /* <DEDUP_REMOVED lines=36> */
[----:B------:R-:W-:Y:S01]  /*0540*/  MOV R6, RZ ;  /* 0x000000ff00067202 */ /* 0x000fe20000000f00 */
        /* <DEDUP_REMOVED lines=26> */
[----:B------:R-:W-:-:S05]  /*06f0*/  SHF.R.U32.HI R9, RZ, UR5, R8 ;  /* 0x00000005ff097c19 */ /* 0x000fca0008011608 */
[----:B------:R-:W-:-:S04]  /*0700*/  IMAD.MOV R3, RZ, RZ, -R9 ;  /* 0x000000ffff037224 */ /* 0x000fc800078e0a09 */
[----:B--2---:R-:W-:-:S04]  /*0710*/  IMAD R7, R3, UR6, R7 ;  /* 0x0000000603077c24 */ /* 0x004fc8000f8e0207 */
        /* <DEDUP_REMOVED lines=220> */
.L_x_6092:
[----:B------:R-:W-:Y:S02]  /*14e0*/  IMAD.MOV.U32 R6, RZ, RZ, R0 ;  /* 0x000000ffff067224 */ /* 0x000fe400078e0000 */
[----:B------:R-:W-:-:S07]  /*14f0*/  IMAD.MOV.U32 R7, RZ, RZ, RZ ;  /* 0x000000ffff077224 */ /* 0x000fce00078e00ff */
.L_x_6091:
[----:B------:R-:W0:Y:S01]  /*1500*/  LDCU.64 UR4, c[0x0][0x520] ;  /* 0x0000a400ff0477ac */ /* 0x000e220008000a00 */
[----:B-1----:R-:W-:-:S04]  /*1510*/  PRMT R0, R2, 0x9910, RZ ;  /* 0x0000991002007816 */ /* 0x002fc800000000ff */
        /* <DEDUP_REMOVED lines=15> */
.L_x_6096:
[----:B------:R-:W0:Y:S02]  /*1610*/  LDC.U8 R3, c[0x0][0x528] ;  /* 0x00014a00ff037b82 */ /* 0x000e240000000000 */
[----:B0-----:R0:W-:Y:S01]  /*1620*/  STG.E.U8 desc[UR36][R6.64], R3 ;  /* 0x0000000306007986 */ /* 0x0011e2000c101124 */
[----:B------:R-:W-:Y:S05]  /*1630*/  BRA `(.L_x_6098) ;  /* 0x0000000800307947 */ /* 0x000fea0003800000 */
.L_x_6095:
        /* <DEDUP_REMOVED lines=8> */
.L_x_6100:
[----:B------:R0:W-:Y:S01]  /*16c0*/  STG.E desc[UR36][R6.64], R4 ;  /* 0x0000000406007986 */ /* 0x0001e2000c101924 */
[----:B------:R-:W-:Y:S05]  /*16d0*/  BRA `(.L_x_6098) ;  /* 0x0000000800087947 */ /* 0x000fea0003800000 */
.L_x_6099:
[----:B------:R-:W0:Y:S02]  /*16e0*/  LDC.U16 R3, c[0x0][0x528] ;  /* 0x00014a00ff037b82 */ /* 0x000e240000000400 */
[----:B0-----:R0:W-:Y:S01]  /*16f0*/  STG.E.U16 desc[UR36][R6.64], R3 ;  /* 0x0000000306007986 */ /* 0x0011e2000c101524 */
[----:B------:R-:W-:Y:S05]  /*1700*/  BRA `(.L_x_6098) ;  /* 0x0000000400fc7947 */ /* 0x000fea0003800000 */
.L_x_6094:
        /* <DEDUP_REMOVED lines=8> */
.L_x_6102:
[----:B------:R-:W-:-:S05]  /*1790*/  F2FP.F16.F32.PACK_AB R0, RZ, R28 ;  /* 0x0000001cff00723e */ /* 0x000fca00000000ff */
[----:B------:R0:W-:Y:S01]  /*17a0*/  STG.E.U16 desc[UR36][R6.64], R0 ;  /* 0x0000000006007986 */ /* 0x0001e2000c101524 */
[----:B------:R-:W-:Y:S05]  /*17b0*/  BRA `(.L_x_6098) ;  /* 0x0000000400d07947 */ /* 0x000fea0003800000 */
.L_x_6101:
        /* <DEDUP_REMOVED lines=9> */
.L_x_6104:
[----:B------:R-:W-:-:S04]  /*1850*/  F2FP.F16.F32.PACK_AB R3, RZ, R28 ;  /* 0x0000001cff03723e */ /* 0x000fc800000000ff */
[----:B------:R-:W-:-:S05]  /*1860*/  PRMT R3, R3, 0x5410, RZ ;  /* 0x0000541003037816 */ /* 0x000fca00000000ff */
[----:B------:R0:W-:Y:S01]  /*1870*/  STG.E desc[UR36][R6.64], R3 ;  /* 0x0000000306007986 */ /* 0x0001e2000c101924 */
[----:B------:R-:W-:Y:S05]  /*1880*/  BRA `(.L_x_6098) ;  /* 0x00000004009c7947 */ /* 0x000fea0003800000 */
.L_x_6103:
[----:B------:R0:W-:Y:S01]  /*1890*/  STG.E.64 desc[UR36][R6.64], R16 ;  /* 0x0000001006007986 */ /* 0x0001e2000c101b24 */
[----:B------:R-:W-:Y:S05]  /*18a0*/  BRA `(.L_x_6098) ;  /* 0x0000000400947947 */ /* 0x000fea0003800000 */
.L_x_6093:
        /* <DEDUP_REMOVED lines=10> */
.L_x_6107:
[----:B------:R-:W-:-:S05]  /*1950*/  CS2R R18, SRZ ;  /* 0x0000000000127805 */ /* 0x000fca000001ff00 */
[----:B------:R0:W-:Y:S01]  /*1960*/  STG.E.128 desc[UR36][R6.64], R16 ;  /* 0x0000001006007986 */ /* 0x0001e2000c101d24 */
[----:B------:R-:W-:Y:S05]  /*1970*/  BRA `(.L_x_6098) ;  /* 0x0000000400607947 */ /* 0x000fea0003800000 */
.L_x_6106:
        /* <DEDUP_REMOVED lines=13> */
.L_x_6109:
[C---:B------:R-:W-:Y:S02]  /*1a50*/  ISETP.GE.U32.AND P1, PT, R40.reuse, 0x38800000, PT ;  /* 0x388000002800780c */ /* 0x040fe40003f26070 */
[----:B------:R-:W-:Y:S02]  /*1a60*/  ISETP.GT.U32.AND P0, PT, R40, 0x477fffff, PT ;  /* 0x477fffff2800780c */ /* 0x000fe40003f04070 */
[----:B------:R-:W-:-:S04]  /*1a70*/  SEL R0, R22, R27, !P1 ;  /* 0x0000001b16007207 */ /* 0x000fc80004800000 */
[----:B------:R-:W-:-:S04]  /*1a80*/  SEL R3, R25, R0, P0 ;  /* 0x0000000019037207 */ /* 0x000fc80000000000 */
[----:B------:R-:W-:-:S05]  /*1a90*/  LOP3.LUT R3, R3, R34, RZ, 0xfc, !PT ;  /* 0x0000002203037212 */ /* 0x000fca00078efcff */
[----:B------:R0:W-:Y:S01]  /*1aa0*/  STG.E.U8 desc[UR36][R6.64], R3 ;  /* 0x0000000306007986 */ /* 0x0001e2000c101124 */
[----:B------:R-:W-:Y:S05]  /*1ab0*/  BRA `(.L_x_6098) ;  /* 0x0000000400107947 */ /* 0x000fea0003800000 */
.L_x_6108:
[----:B------:R-:W-:-:S05]  /*1ac0*/  F2FP.BF16.F32.PACK_AB R0, RZ, R28 ;  /* 0x0000001cff00723e */ /* 0x000fca00000010ff */
[----:B------:R0:W-:Y:S01]  /*1ad0*/  STG.E.U16 desc[UR36][R6.64], R0 ;  /* 0x0000000006007986 */ /* 0x0001e2000c101524 */
[----:B------:R-:W-:Y:S05]  /*1ae0*/  BRA `(.L_x_6098) ;  /* 0x0000000400047947 */ /* 0x000fea0003800000 */
.L_x_6105:
        /* <DEDUP_REMOVED lines=11> */
.L_x_6112:
        /* <DEDUP_REMOVED lines=10> */
.L_x_6113:
[----:B------:R4:W-:Y:S01]  /*1c40*/  STG.E.U8 desc[UR36][R6.64], R3 ;  /* 0x0000000306007986 */ /* 0x0009e2000c101124 */
[----:B------:R-:W-:Y:S05]  /*1c50*/  BRA `(.L_x_6098) ;  /* 0x0000000000a87947 */ /* 0x000fea0003800000 */
.L_x_6111:
        /* <DEDUP_REMOVED lines=10> */
.L_x_6114:
[----:B------:R5:W-:Y:S01]  /*1d00*/  STG.E.U8 desc[UR36][R6.64], R3 ;  /* 0x0000000306007986 */ /* 0x000be2000c101124 */
[----:B------:R-:W-:Y:S05]  /*1d10*/  BRA `(.L_x_6098) ;  /* 0x0000000000787947 */ /* 0x000fea0003800000 */
.L_x_6110:
[----:B------:R-:W-:-:S13]  /*1d20*/  ISETP.NE.AND P0, PT, R0, 0x1c, PT ;  /* 0x0000001c0000780c */ /* 0x000fda0003f05270 */
[----:B------:R-:W-:Y:S05]  /*1d30*/  @!P0 BRA `(.L_x_6115) ;  /* 0x00000000006c8947 */ /* 0x000fea0003800000 */
[----:B------:R-:W-:-:S13]  /*1d40*/  ISETP.NE.AND P0, PT, R0, 0x1d, PT ;  /* 0x0000001d0000780c */ /* 0x000fda0003f05270 */
[----:B------:R-:W-:Y:S05]  /*1d50*/  @!P0 BRA `(.L_x_6116) ;  /* 0x00000000005c8947 */ /* 0x000fea0003800000 */
[----:B------:R-:W-:-:S13]  /*1d60*/  ISETP.NE.AND P0, PT, R0, 0x2c, PT ;  /* 0x0000002c0000780c */ /* 0x000fda0003f05270 */
[----:B------:R-:W-:Y:S05]  /*1d70*/  @!P0 BRA `(.L_x_6117) ;  /* 0x0000000000448947 */ /* 0x000fea0003800000 */
.L_x_6097:
        /* <DEDUP_REMOVED lines=16> */
.L_x_6118:
[----:B------:R-:W-:Y:S05]  /*1e80*/  BRA `(.L_x_6098) ;  /* 0x00000000001c7947 */ /* 0x000fea0003800000 */
.L_x_6117:
[----:B------:R-:W-:-:S04]  /*1e90*/  ISETP.NE.AND P0, PT, R37, 0xff, PT ;  /* 0x000000ff2500780c */ /* 0x000fc80003f05270 */
[----:B------:R-:W-:-:S05]  /*1ea0*/  SEL R3, R36, 0xffff, P0 ;  /* 0x0000ffff24037807 */ /* 0x000fca0000000000 */
[----:B------:R2:W-:Y:S01]  /*1eb0*/  STG.E.U8 desc[UR36][R6.64], R3 ;  /* 0x0000000306007986 */ /* 0x0005e2000c101124 */
[----:B------:R-:W-:Y:S05]  /*1ec0*/  BRA `(.L_x_6098) ;  /* 0x00000000000c7947 */ /* 0x000fea0003800000 */
.L_x_6116:
[----:B------:R1:W-:Y:S01]  /*1ed0*/  STG.E.64 desc[UR36][R6.64], R10 ;  /* 0x0000000a06007986 */ /* 0x0003e2000c101b24 */
[----:B------:R-:W-:Y:S05]  /*1ee0*/  BRA `(.L_x_6098) ;  /* 0x0000000000047947 */ /* 0x000fea0003800000 */
.L_x_6115:
[----:B------:R0:W-:Y:S02]  /*1ef0*/  STG.E desc[UR36][R6.64], R4 ;  /* 0x0000000406007986 */ /* 0x0001e4000c101924 */
.L_x_6098:
[----:B------:R-:W-:-:S07]  /*1f00*/  IADD3 R23, PT, PT, R23, 0x80, RZ ;  /* 0x0000008017177810 */ /* 0x000fce0007ffe0ff */
.L_x_6090:
[----:B------:R-:W-:Y:S05]  /*1f10*/  BSYNC.RECONVERGENT B6 ;  /* 0x0000000000067941 */ /* 0x000fea0003800200 */
.L_x_6089:
        /* <DEDUP_REMOVED lines=282> */
.L_x_6122:
[----:B------:R-:W-:Y:S02]  /*30c0*/  IMAD.MOV.U32 R4, RZ, RZ, R0 ;  /* 0x000000ffff047224 */ /* 0x000fe400078e0000 */
[----:B------:R-:W-:-:S07]  /*30d0*/  IMAD.MOV.U32 R5, RZ, RZ, RZ ;  /* 0x000000ffff057224 */ /* 0x000fce00078e00ff */
.L_x_6121:
        /* <DEDUP_REMOVED lines=17> */
.L_x_6126:
[----:B--2345:R-:W0:Y:S02]  /*31f0*/  LDC.U8 R3, c[0x0][0x528] ;  /* 0x00014a00ff037b82 */ /* 0x03ce240000000000 */
[----:B0-----:R0:W-:Y:S01]  /*3200*/  STG.E.U8 desc[UR36][R4.64], R3 ;  /* 0x0000000304007986 */ /* 0x0011e2000c101124 */
[----:B------:R-:W-:Y:S05]  /*3210*/  BRA `(.L_x_6128) ;  /* 0x00000008003c7947 */ /* 0x000fea0003800000 */
.L_x_6125:
[----:B------:R-:W-:-:S13]  /*3220*/  ISETP.NE.AND P0, PT, R0, 0x2, PT ;  /* 0x000000020000780c */ /* 0x000fda0003f05270 */
[----:B------:R-:W-:Y:S05]  /*3230*/  @!P0 BRA `(.L_x_6129) ;  /* 0x0000000000288947 */ /* 0x000fea0003800000 */
[----:B------:R-:W-:-:S13]  /*3240*/  ISETP.NE.AND P0, PT, R0, 0x3, PT ;  /* 0x000000030000780c */ /* 0x000fda0003f05270 */
[----:B------:R-:W-:Y:S05]  /*3250*/  @!P0 BRA `(.L_x_6130) ;  /* 0x0000000000148947 */ /* 0x000fea0003800000 */
[----:B------:R-:W-:-:S13]  /*3260*/  ISETP.NE.AND P0, PT, R0, 0x4, PT ;  /* 0x000000040000780c */ /* 0x000fda0003f05270 */
[----:B------:R-:W-:Y:S05]  /*3270*/  @P0 BRA `(.L_x_6127) ;  /* 0x0000000400cc0947 */ /* 0x000fea0003800000 */
[----:B--2345:R-:W0:Y:S02]  /*3280*/  LDC.64 R6, c[0x0][0x528] ;  /* 0x00014a00ff067b82 */ /* 0x03ce240000000a00 */
[----:B0-----:R0:W-:Y:S01]  /*3290*/  STG.E.64 desc[UR36][R4.64], R6 ;  /* 0x0000000604007986 */ /* 0x0011e2000c101b24 */
[----:B------:R-:W-:Y:S05]  /*32a0*/  BRA `(.L_x_6128) ;  /* 0x0000000800187947 */ /* 0x000fea0003800000 */
.L_x_6130:
[----:B--2345:R-:W0:Y:S02]  /*32b0*/  LDC R3, c[0x0][0x528] ;  /* 0x00014a00ff037b82 */ /* 0x03ce240000000800 */
[----:B0-----:R0:W-:Y:S01]  /*32c0*/  STG.E desc[UR36][R4.64], R3 ;  /* 0x0000000304007986 */ /* 0x0011e2000c101924 */
[----:B------:R-:W-:Y:S05]  /*32d0*/  BRA `(.L_x_6128) ;  /* 0x00000008000c7947 */ /* 0x000fea0003800000 */
.L_x_6129:
[----:B--2345:R-:W0:Y:S02]  /*32e0*/  LDC.U16 R3, c[0x0][0x528] ;  /* 0x00014a00ff037b82 */ /* 0x03ce240000000400 */
[----:B0-----:R0:W-:Y:S01]  /*32f0*/  STG.E.U16 desc[UR36][R4.64], R3 ;  /* 0x0000000304007986 */ /* 0x0011e2000c101524 */
[----:B------:R-:W-:Y:S05]  /*3300*/  BRA `(.L_x_6128) ;  /* 0x0000000800007947 */ /* 0x000fea0003800000 */
.L_x_6124:
        /* <DEDUP_REMOVED lines=8> */
.L_x_6132:
[----:B------:R-:W-:-:S05]  /*3390*/  F2FP.F16.F32.PACK_AB R0, RZ, R28 ;  /* 0x0000001cff00723e */ /* 0x000fca00000000ff */
[----:B------:R0:W-:Y:S01]  /*33a0*/  STG.E.U16 desc[UR36][R4.64], R0 ;  /* 0x0000000004007986 */ /* 0x0001e2000c101524 */
[----:B------:R-:W-:Y:S05]  /*33b0*/  BRA `(.L_x_6128) ;  /* 0x0000000400d47947 */ /* 0x000fea0003800000 */
.L_x_6131:
        /* <DEDUP_REMOVED lines=9> */
.L_x_6134:
[----:B------:R-:W-:-:S04]  /*3450*/  F2FP.F16.F32.PACK_AB R0, RZ, R28 ;  /* 0x0000001cff00723e */ /* 0x000fc800000000ff */
[----:B------:R-:W-:-:S05]  /*3460*/  PRMT R0, R0, 0x5410, RZ ;  /* 0x0000541000007816 */ /* 0x000fca00000000ff */
[----:B------:R0:W-:Y:S01]  /*3470*/  STG.E desc[UR36][R4.64], R0 ;  /* 0x0000000004007986 */ /* 0x0001e2000c101924 */
[----:B------:R-:W-:Y:S05]  /*3480*/  BRA `(.L_x_6128) ;  /* 0x0000000400a07947 */ /* 0x000fea0003800000 */
.L_x_6133:
[----:B------:R0:W-:Y:S01]  /*3490*/  STG.E.64 desc[UR36][R4.64], R16 ;  /* 0x0000001004007986 */ /* 0x0001e2000c101b24 */
[----:B------:R-:W-:Y:S05]  /*34a0*/  BRA `(.L_x_6128) ;  /* 0x0000000400987947 */ /* 0x000fea0003800000 */
.L_x_6123:
        /* <DEDUP_REMOVED lines=10> */
.L_x_6137:
[----:B------:R-:W-:-:S05]  /*3550*/  CS2R R18, SRZ ;  /* 0x0000000000127805 */ /* 0x000fca000001ff00 */
[----:B------:R0:W-:Y:S01]  /*3560*/  STG.E.128 desc[UR36][R4.64], R16 ;  /* 0x0000001004007986 */ /* 0x0001e2000c101d24 */
[----:B------:R-:W-:Y:S05]  /*3570*/  BRA `(.L_x_6128) ;  /* 0x0000000400647947 */ /* 0x000fea0003800000 */
.L_x_6136:
        /* <DEDUP_REMOVED lines=9> */
[----:B--2345:R-:W-:-:S04]  /*3610*/  SEL R3, R0, 0x7f, !P1 ;  /* 0x0000007f00037807 */ /* 0x03cfc80004800000 */
[----:B------:R-:W-:-:S05]  /*3620*/  LOP3.LUT R3, R3, R34, RZ, 0xfc, !PT ;  /* 0x0000002203037212 */ /* 0x000fca00078efcff */
[----:B------:R0:W-:Y:S01]  /*3630*/  STG.E.U8 desc[UR36][R4.64], R3 ;  /* 0x0000000304007986 */ /* 0x0001e2000c101124 */
[----:B------:R-:W-:Y:S05]  /*3640*/  BRA `(.L_x_6128) ;  /* 0x0000000400307947 */ /* 0x000fea0003800000 */
.L_x_6139:
[C---:B------:R-:W-:Y:S02]  /*3650*/  ISETP.GE.U32.AND P0, PT, R40.reuse, 0x38800000, PT ;  /* 0x388000002800780c */ /* 0x040fe40003f06070 */
[----:B------:R-:W-:Y:S02]  /*3660*/  ISETP.GT.U32.AND P1, PT, R40, 0x477fffff, PT ;  /* 0x477fffff2800780c */ /* 0x000fe40003f24070 */
[----:B------:R-:W-:-:S04]  /*3670*/  SEL R0, R22, R27, !P0 ;  /* 0x0000001b16007207 */ /* 0x000fc80004000000 */
[----:B--2345:R-:W-:-:S04]  /*3680*/  SEL R3, R25, R0, P1 ;  /* 0x0000000019037207 */ /* 0x03cfc80000800000 */
[----:B------:R-:W-:-:S05]  /*3690*/  LOP3.LUT R3, R3, R34, RZ, 0xfc, !PT ;  /* 0x0000002203037212 */ /* 0x000fca00078efcff */
[----:B------:R0:W-:Y:S01]  /*36a0*/  STG.E.U8 desc[UR36][R4.64], R3 ;  /* 0x0000000304007986 */ /* 0x0001e2000c101124 */
[----:B------:R-:W-:Y:S05]  /*36b0*/  BRA `(.L_x_6128) ;  /* 0x0000000400147947 */ /* 0x000fea0003800000 */
.L_x_6138:
[----:B------:R-:W-:-:S05]  /*36c0*/  F2FP.BF16.F32.PACK_AB R0, RZ, R28 ;  /* 0x0000001cff00723e */ /* 0x000fca00000010ff */
[----:B------:R0:W-:Y:S01]  /*36d0*/  STG.E.U16 desc[UR36][R4.64], R0 ;  /* 0x0000000004007986 */ /* 0x0001e2000c101524 */
[----:B------:R-:W-:Y:S05]  /*36e0*/  BRA `(.L_x_6128) ;  /* 0x0000000400087947 */ /* 0x000fea0003800000 */
.L_x_6135:
        /* <DEDUP_REMOVED lines=11> */
.L_x_6142:
[----:B------:R-:W-:Y:S01]  /*37a0*/  ISETP.GT.U32.AND P0, PT, R40, 0x437fffff, PT ;  /* 0x437fffff2800780c */ /* 0x000fe20003f04070 */
[----:B------:R-:W-:-:S12]  /*37b0*/  IMAD.MOV.U32 R0, RZ, RZ, 0x80 ;  /* 0x00000080ff007424 */ /* 0x000fd800078e00ff */
[----:B------:R-:W-:Y:S05]  /*37c0*/  @P0 BRA `(.L_x_6143) ;  /* 0x00000000001c0947 */ /* 0x000fea0003800000 */
[----:B------:R-:W-:Y:S02]  /*37d0*/  ISETP.NE.AND P0, PT, R35, RZ, PT ;  /* 0x000000ff2300720c */ /* 0x000fe40003f05270 */
[C---:B------:R-:W-:Y:S02]  /*37e0*/  ISETP.GT.U32.AND P1, PT, R40.reuse, 0x3bffffff, PT ;  /* 0x3bffffff2800780c */ /* 0x040fe40003f24070 */
[----:B------:R-:W-:Y:S02]  /*37f0*/  ISETP.LT.U32.AND P0, PT, R40, 0x3c000000, !P0 ;  /* 0x3c0000002800780c */ /* 0x000fe40004701070 */
[----:B--2345:R-:W-:Y:S02]  /*3800*/  SEL R3, R39, R38, P1 ;  /* 0x0000002627037207 */ /* 0x03cfe40000800000 */
[----:B------:R-:W-:-:S09]  /*3810*/  PRMT R0, RZ, 0x7610, R0 ;  /* 0x00007610ff007816 */ /* 0x000fd20000000000 */
[----:B------:R-:W-:-:S04]  /*3820*/  @!P0 LOP3.LUT R3, R3, R34, RZ, 0xfc, !PT ;  /* 0x0000002203038212 */ /* 0x000fc800078efcff */
[----:B------:R-:W-:-:S07]  /*3830*/  @!P0 PRMT R0, R3, 0x7610, R0 ;  /* 0x0000761003008816 */ /* 0x000fce0000000000 */
.L_x_6143:
[----:B------:R0:W-:Y:S01]  /*3840*/  STG.E.U8 desc[UR36][R4.64], R0 ;  /* 0x0000000004007986 */ /* 0x0001e2000c101124 */
[----:B------:R-:W-:Y:S05]  /*3850*/  BRA `(.L_x_6128) ;  /* 0x0000000000ac7947 */ /* 0x000fea0003800000 */
.L_x_6141:
        /* <DEDUP_REMOVED lines=10> */
.L_x_6144:
[----:B------:R0:W-:Y:S01]  /*3900*/  STG.E.U8 desc[UR36][R4.64], R0 ;  /* 0x0000000004007986 */ /* 0x0001e2000c101124 */
[----:B------:R-:W-:Y:S05]  /*3910*/  BRA `(.L_x_6128) ;  /* 0x00000000007c7947 */ /* 0x000fea0003800000 */
.L_x_6140:
        /* <DEDUP_REMOVED lines=9> */
.L_x_6127:
[----:B------:R-:W-:Y:S01]  /*39b0*/  MOV R14, 0x0 ;  /* 0x00000000000e7802 */ /* 0x000fe20000000f00 */
[----:B------:R-:W2:Y:S01]  /*39c0*/  LDCU.64 UR4, c[0x4][0x190] ;  /* 0x01003200ff0477ac */ /* 0x000ea20008000a00 */
[----:B------:R-:W-:Y:S02]  /*39d0*/  HFMA2 R8, -RZ, RZ, 0, 6.020069122314453125e-06 ;  /* 0x00000065ff087431 */ /* 0x000fe400000001ff */
[----:B------:R-:W-:Y:S01]  /*39e0*/  IMAD.MOV.U32 R12, RZ, RZ, 0x1 ;  /* 0x00000001ff0c7424 */ /* 0x000fe200078e00ff */
[----:B------:R-:W3:Y:S01]  /*39f0*/  LDCU.64 UR6, c[0x4][0x198] ;  /* 0x01003300ff0677ac */ /* 0x000ee20008000a00 */
[----:B------:R-:W0:Y:S01]  /*3a00*/  LDC.64 R14, c[0x4][R14] ;  /* 0x010000000e0e7b82 */ /* 0x000e220000000a00 */
[----:B------:R-:W-:Y:S01]  /*3a10*/  IMAD.MOV.U32 R13, RZ, RZ, RZ ;  /* 0x000000ffff0d7224 */ /* 0x000fe200078e00ff */
[----:B------:R-:W1:Y:S01]  /*3a20*/  LDCU.64 UR8, c[0x4][0x20] ;  /* 0x01000400ff0877ac */ /* 0x000e620008000a00 */
[----:B--2---:R-:W-:Y:S01]  /*3a30*/  MOV R4, UR4 ;  /* 0x0000000400047c02 */ /* 0x004fe20008000f00 */
[----:B------:R-:W-:-:S02]  /*3a40*/  IMAD.U32 R5, RZ, RZ, UR5 ;  /* 0x00000005ff057e24 */ /* 0x000fc4000f8e00ff */
[----:B---345:R-:W-:Y:S01]  /*3a50*/  IMAD.U32 R6, RZ, RZ, UR6 ;  /* 0x00000006ff067e24 */ /* 0x038fe2000f8e00ff */
[----:B------:R-:W-:Y:S01]  /*3a60*/  MOV R7, UR7 ;  /* 0x0000000700077c02 */ /* 0x000fe20008000f00 */
[----:B-1----:R-:W-:Y:S02]  /*3a70*/  IMAD.U32 R10, RZ, RZ, UR8 ;  /* 0x00000008ff0a7e24 */ /* 0x002fe4000f8e00ff */
[----:B------:R-:W-:-:S07]  /*3a80*/  IMAD.U32 R11, RZ, RZ, UR9 ;  /* 0x00000009ff0b7e24 */ /* 0x000fce000f8e00ff */
[----:B------:R-:W-:-:S07]  /*3a90*/  LEPC R20, `(.L_x_6147) ;  /* 0x000000001014794e */ /* 0x000fce0000000000 */
[----:B0-----:R-:W-:Y:S05]  /*3aa0*/  CALL.ABS.NOINC R14 ;  /* 0x000000000e007343 */ /* 0x001fea0003c00000 */
.L_x_6147:
[----:B------:R-:W-:Y:S05]  /*3ab0*/  BRA `(.L_x_6128) ;  /* 0x0000000000147947 */ /* 0x000fea0003800000 */
.L_x_6146:
[----:B--2345:R-:W0:Y:S02]  /*3ac0*/  LDC.64 R6, c[0x0][0x528] ;  /* 0x00014a00ff067b82 */ /* 0x03ce240000000a00 */
[----:B0-----:R1:W-:Y:S01]  /*3ad0*/  STG.E.64 desc[UR36][R4.64], R6 ;  /* 0x0000000604007986 */ /* 0x0013e2000c101b24 */
[----:B------:R-:W-:Y:S05]  /*3ae0*/  BRA `(.L_x_6128) ;  /* 0x0000000000087947 */ /* 0x000fea0003800000 */
.L_x_6145:
[----:B--2345:R-:W0:Y:S02]  /*3af0*/  LDC R3, c[0x0][0x528] ;  /* 0x00014a00ff037b82 */ /* 0x03ce240000000800 */
[----:B0-----:R0:W-:Y:S02]  /*3b00*/  STG.E desc[UR36][R4.64], R3 ;  /* 0x0000000304007986 */ /* 0x0011e4000c101924 */
.L_x_6128:
[----:B------:R-:W-:-:S07]  /*3b10*/  IADD3 R23, PT, PT, R23, 0x80, RZ ;  /* 0x0000008017177810 */ /* 0x000fce0007ffe0ff */
.L_x_6120:
[----:B------:R-:W-:Y:S05]  /*3b20*/  BSYNC.RECONVERGENT B6 ;  /* 0x0000000000067941 */ /* 0x000fea0003800200 */
.L_x_6119:
        /* <DEDUP_REMOVED lines=8> */
[----:B------:R-:W4:Y:S01]  /*3bb0*/  LDCU.64 UR4, c[0x0][0x390] ;  /* 0x00007200ff0477ac */ /* 0x000f220008000a00 */
[----:B------:R-:W-:Y:S02]  /*3bc0*/  IMAD.MOV.U32 R4, RZ, RZ, RZ ;  /* 0x000000ffff047224 */ /* 0x000fe400078e00ff */
[----:B------:R-:W-:Y:S01]  /*3bd0*/  IMAD.MOV.U32 R5, RZ, RZ, R23 ;  /* 0x000000ffff057224 */ /* 0x000fe200078e0017 */
[----:B------:R-:W0:Y:S01]  /*3be0*/  LDCU UR6, c[0x0][0x38c] ;  /* 0x00007180ff0677ac */ /* 0x000e220008000800 */
[----:B------:R-:W1:Y:S01]  /*3bf0*/  LDCU UR7, c[0x0][0x4b8] ;  /* 0x00009700ff0777ac */ /* 0x000e620008000800 */
[----:B------:R-:W-:Y:S01]  /*3c00*/  UISETP.NE.AND UP0, UPT, UR40, URZ, UPT ;  /* 0x000000ff2800728c */ /* 0x000fe2000bf05270 */
[----:B----45:R-:W-:-:S05]  /*3c10*/  IMAD.HI.U32 R6, R23, UR4, R4 ;  /* 0x0000000417067c27 */ /* 0x030fca000f8e0004 */
[----:B------:R-:W-:-:S04]  /*3c20*/  SHF.R.U32.HI R7, RZ, UR5, R6 ;  /* 0x00000005ff077c19 */ /* 0x000fc80008011606 */
[----:B------:R-:W-:-:S05]  /*3c30*/  IADD3 R0, PT, PT, -R7, RZ, RZ ;  /* 0x000000ff07007210 */ /* 0x000fca0007ffe1ff */
[----:B0-----:R-:W-:-:S04]  /*3c40*/  IMAD R0, R0, UR6, R23 ;  /* 0x0000000600007c24 */ /* 0x001fc8000f8e0217 */
[----:B-1----:R-:W-:Y:S01]  /*3c50*/  IMAD R0, R0, UR7, RZ ;  /* 0x0000000700007c24 */ /* 0x002fe2000f8e02ff */
        /* <DEDUP_REMOVED lines=263> */
.L_x_6151:
[----:B------:R-:W-:Y:S02]  /*4cd0*/  IMAD.MOV.U32 R4, RZ, RZ, R0 ;  /* 0x000000ffff047224 */ /* 0x000fe400078e0000 */
[----:B------:R-:W-:-:S07]  /*4ce0*/  IMAD.MOV.U32 R5, RZ, RZ, RZ ;  /* 0x000000ffff057224 */ /* 0x000fce00078e00ff */
.L_x_6150:
        /* <DEDUP_REMOVED lines=14> */
[----:B----45:R-:W0:Y:S02]  /*4dd0*/  LDC.U8 R3, c[0x0][0x528] ;  /* 0x00014a00ff037b82 */ /* 0x030e240000000000 */
[----:B0-----:R4:W-:Y:S01]  /*4de0*/  STG.E.U8 desc[UR36][R4.64], R3 ;  /* 0x0000000304007986 */ /* 0x0019e2000c101124 */
[----:B------:R-:W-:Y:S05]  /*4df0*/  BRA `(.L_x_6157) ;  /* 0x0000000800487947 */ /* 0x000fea0003800000 */
.L_x_6155:
[----:B----45:R-:W0:Y:S02]  /*4e00*/  LDC.U8 R3, c[0x0][0x528] ;  /* 0x00014a00ff037b82 */ /* 0x030e240000000000 */
[----:B0-----:R3:W-:Y:S01]  /*4e10*/  STG.E.U8 desc[UR36][R4.64], R3 ;  /* 0x0000000304007986 */ /* 0x0017e2000c101124 */
[----:B------:R-:W-:Y:S05]  /*4e20*/  BRA `(.L_x_6157) ;  /* 0x00000008003c7947 */ /* 0x000fea0003800000 */
.L_x_6154:
[----:B------:R-:W-:-:S13]  /*4e30*/  ISETP.NE.AND P0, PT, R0, 0x2, PT ;  /* 0x000000020000780c */ /* 0x000fda0003f05270 */
[----:B------:R-:W-:Y:S05]  /*4e40*/  @!P0 BRA `(.L_x_6158) ;  /* 0x0000000000288947 */ /* 0x000fea0003800000 */
[----:B------:R-:W-:-:S13]  /*4e50*/  ISETP.NE.AND P0, PT, R0, 0x3, PT ;  /* 0x000000030000780c */ /* 0x000fda0003f05270 */
[----:B------:R-:W-:Y:S05]  /*4e60*/  @!P0 BRA `(.L_x_6159) ;  /* 0x0000000000148947 */ /* 0x000fea0003800000 */
[----:B------:R-:W-:-:S13]  /*4e70*/  ISETP.NE.AND P0, PT, R0, 0x4, PT ;  /* 0x000000040000780c */ /* 0x000fda0003f05270 */
[----:B------:R-:W-:Y:S05]  /*4e80*/  @P0 BRA `(.L_x_6156) ;  /* 0x0000000400cc0947 */ /* 0x000fea0003800000 */
[----:B----45:R-:W0:Y:S02]  /*4e90*/  LDC.64 R6, c[0x0][0x528] ;  /* 0x00014a00ff067b82 */ /* 0x030e240000000a00 */
[----:B0-----:R0:W-:Y:S01]  /*4ea0*/  STG.E.64 desc[UR36][R4.64], R6 ;  /* 0x0000000604007986 */ /* 0x0011e2000c101b24 */
[----:B------:R-:W-:Y:S05]  /*4eb0*/  BRA `(.L_x_6157) ;  /* 0x0000000800187947 */ /* 0x000fea0003800000 */
.L_x_6159:
[----:B----45:R-:W0:Y:S02]  /*4ec0*/  LDC R3, c[0x0][0x528] ;  /* 0x00014a00ff037b82 */ /* 0x030e240000000800 */
[----:B0-----:R1:W-:Y:S01]  /*4ed0*/  STG.E desc[UR36][R4.64], R3 ;  /* 0x0000000304007986 */ /* 0x0013e2000c101924 */
[----:B------:R-:W-:Y:S05]  /*4ee0*/  BRA `(.L_x_6157) ;  /* 0x00000008000c7947 */ /* 0x000fea0003800000 */
.L_x_6158:
[----:B----45:R-:W0:Y:S02]  /*4ef0*/  LDC.U16 R3, c[0x0][0x528] ;  /* 0x00014a00ff037b82 */ /* 0x030e240000000400 */
[----:B0-----:R2:W-:Y:S01]  /*4f00*/  STG.E.U16 desc[UR36][R4.64], R3 ;  /* 0x0000000304007986 */ /* 0x0015e2000c101524 */
[----:B------:R-:W-:Y:S05]  /*4f10*/  BRA `(.L_x_6157) ;  /* 0x0000000800007947 */ /* 0x000fea0003800000 */
.L_x_6153:
        /* <DEDUP_REMOVED lines=8> */
.L_x_6161:
[----:B------:R-:W-:-:S05]  /*4fa0*/  F2FP.F16.F32.PACK_AB R0, RZ, R28 ;  /* 0x0000001cff00723e */ /* 0x000fca00000000ff */
[----:B------:R0:W-:Y:S01]  /*4fb0*/  STG.E.U16 desc[UR36][R4.64], R0 ;  /* 0x0000000004007986 */ /* 0x0001e2000c101524 */
[----:B------:R-:W-:Y:S05]  /*4fc0*/  BRA `(.L_x_6157) ;  /* 0x0000000400d47947 */ /* 0x000fea0003800000 */
.L_x_6160:
        /* <DEDUP_REMOVED lines=9> */
.L_x_6163:
[----:B------:R-:W-:-:S04]  /*5060*/  F2FP.F16.F32.PACK_AB R0, RZ, R28 ;  /* 0x0000001cff00723e */ /* 0x000fc800000000ff */
[----:B------:R-:W-:-:S05]  /*5070*/  PRMT R0, R0, 0x5410, RZ ;  /* 0x0000541000007816 */ /* 0x000fca00000000ff */
[----:B------:R0:W-:Y:S01]  /*5080*/  STG.E desc[UR36][R4.64], R0 ;  /* 0x0000000004007986 */ /* 0x0001e2000c101924 */
[----:B------:R-:W-:Y:S05]  /*5090*/  BRA `(.L_x_6157) ;  /* 0x0000000400a07947 */ /* 0x000fea0003800000 */
.L_x_6162:
[----:B------:R0:W-:Y:S01]  /*50a0*/  STG.E.64 desc[UR36][R4.64], R16 ;  /* 0x0000001004007986 */ /* 0x0001e2000c101b24 */
[----:B------:R-:W-:Y:S05]  /*50b0*/  BRA `(.L_x_6157) ;  /* 0x0000000400987947 */ /* 0x000fea0003800000 */
.L_x_6152:
        /* <DEDUP_REMOVED lines=10> */
.L_x_6166:
[----:B------:R-:W-:-:S05]  /*5160*/  CS2R R18, SRZ ;  /* 0x0000000000127805 */ /* 0x000fca000001ff00 */
[----:B------:R0:W-:Y:S01]  /*5170*/  STG.E.128 desc[UR36][R4.64], R16 ;  /* 0x0000001004007986 */ /* 0x0001e2000c101d24 */
[----:B------:R-:W-:Y:S05]  /*5180*/  BRA `(.L_x_6157) ;  /* 0x0000000400647947 */ /* 0x000fea0003800000 */
.L_x_6165:
        /* <DEDUP_REMOVED lines=9> */
[----:B----45:R-:W-:-:S04]  /*5220*/  SEL R3, R0, 0x7f, !P1 ;  /* 0x0000007f00037807 */ /* 0x030fc80004800000 */
[----:B------:R-:W-:-:S05]  /*5230*/  LOP3.LUT R3, R3, R34, RZ, 0xfc, !PT ;  /* 0x0000002203037212 */ /* 0x000fca00078efcff */
[----:B------:R0:W-:Y:S01]  /*5240*/  STG.E.U8 desc[UR36][R4.64], R3 ;  /* 0x0000000304007986 */ /* 0x0001e2000c101124 */
[----:B------:R-:W-:Y:S05]  /*5250*/  BRA `(.L_x_6157) ;  /* 0x0000000400307947 */ /* 0x000fea0003800000 */
.L_x_6168:
[C---:B------:R-:W-:Y:S02]  /*5260*/  ISETP.GE.U32.AND P0, PT, R40.reuse, 0x38800000, PT ;  /* 0x388000002800780c */ /* 0x040fe40003f06070 */
[----:B------:R-:W-:Y:S02]  /*5270*/  ISETP.GT.U32.AND P1, PT, R40, 0x477fffff, PT ;  /* 0x477fffff2800780c */ /* 0x000fe40003f24070 */
[----:B------:R-:W-:-:S04]  /*5280*/  SEL R0, R22, R27, !P0 ;  /* 0x0000001b16007207 */ /* 0x000fc80004000000 */
[----:B----45:R-:W-:-:S04]  /*5290*/  SEL R3, R25, R0, P1 ;  /* 0x0000000019037207 */ /* 0x030fc80000800000 */
[----:B------:R-:W-:-:S05]  /*52a0*/  LOP3.LUT R3, R3, R34, RZ, 0xfc, !PT ;  /* 0x0000002203037212 */ /* 0x000fca00078efcff */
[----:B------:R0:W-:Y:S01]  /*52b0*/  STG.E.U8 desc[UR36][R4.64], R3 ;  /* 0x0000000304007986 */ /* 0x0001e2000c101124 */
[----:B------:R-:W-:Y:S05]  /*52c0*/  BRA `(.L_x_6157) ;  /* 0x0000000400147947 */ /* 0x000fea0003800000 */
.L_x_6167:
[----:B------:R-:W-:-:S05]  /*52d0*/  F2FP.BF16.F32.PACK_AB R0, RZ, R28 ;  /* 0x0000001cff00723e */ /* 0x000fca00000010ff */
[----:B------:R0:W-:Y:S01]  /*52e0*/  STG.E.U16 desc[UR36][R4.64], R0 ;  /* 0x0000000004007986 */ /* 0x0001e2000c101524 */
[----:B------:R-:W-:Y:S05]  /*52f0*/  BRA `(.L_x_6157) ;  /* 0x0000000400087947 */ /* 0x000fea0003800000 */
.L_x_6164:
        /* <DEDUP_REMOVED lines=8> */
[----:B----45:R-:W0:Y:S02]  /*5380*/  LDC.U16 R3, c[0x0][0x528] ;  /* 0x00014a00ff037b82 */ /* 0x030e240000000400 */
[----:B0-----:R0:W-:Y:S01]  /*5390*/  STG.E.U16 desc[UR36][R4.64], R3 ;  /* 0x0000000304007986 */ /* 0x0011e2000c101524 */
[----:B------:R-:W-:Y:S05]  /*53a0*/  BRA `(.L_x_6157) ;  /* 0x0000000000dc7947 */ /* 0x000fea0003800000 */
.L_x_6171:
[----:B------:R-:W-:Y:S01]  /*53b0*/  ISETP.GT.U32.AND P0, PT, R40, 0x437fffff, PT ;  /* 0x437fffff2800780c */ /* 0x000fe20003f04070 */
[----:B------:R-:W-:-:S12]  /*53c0*/  IMAD.MOV.U32 R0, RZ, RZ, 0x80 ;  /* 0x00000080ff007424 */ /* 0x000fd800078e00ff */
[----:B------:R-:W-:Y:S05]  /*53d0*/  @P0 BRA `(.L_x_6172) ;  /* 0x00000000001c0947 */ /* 0x000fea0003800000 */
[----:B------:R-:W-:Y:S02]  /*53e0*/  ISETP.NE.AND P0, PT, R35, RZ, PT ;  /* 0x000000ff2300720c */ /* 0x000fe40003f05270 */
[C---:B------:R-:W-:Y:S02]  /*53f0*/  ISETP.GT.U32.AND P1, PT, R40.reuse, 0x3bffffff, PT ;  /* 0x3bffffff2800780c */ /* 0x040fe40003f24070 */
[----:B------:R-:W-:Y:S02]  /*5400*/  ISETP.LT.U32.AND P0, PT, R40, 0x3c000000, !P0 ;  /* 0x3c0000002800780c */ /* 0x000fe40004701070 */
[----:B----45:R-:W-:Y:S02]  /*5410*/  SEL R3, R39, R38, P1 ;  /* 0x0000002627037207 */ /* 0x030fe40000800000 */
[----:B------:R-:W-:-:S09]  /*5420*/  PRMT R0, RZ, 0x7610, R0 ;  /* 0x00007610ff007816 */ /* 0x000fd20000000000 */
[----:B------:R-:W-:-:S04]  /*5430*/  @!P0 LOP3.LUT R3, R3, R34, RZ, 0xfc, !PT ;  /* 0x0000002203038212 */ /* 0x000fc800078efcff */
[----:B------:R-:W-:-:S07]  /*5440*/  @!P0 PRMT R0, R3, 0x7610, R0 ;  /* 0x0000761003008816 */ /* 0x000fce0000000000 */
.L_x_6172:
[----:B------:R0:W-:Y:S01]  /*5450*/  STG.E.U8 desc[UR36][R4.64], R0 ;  /* 0x0000000004007986 */ /* 0x0001e2000c101124 */
[----:B------:R-:W-:Y:S05]  /*5460*/  BRA `(.L_x_6157) ;  /* 0x0000000000ac7947 */ /* 0x000fea0003800000 */
.L_x_6170:
        /* <DEDUP_REMOVED lines=10> */
.L_x_6173:
[----:B------:R0:W-:Y:S01]  /*5510*/  STG.E.U8 desc[UR36][R4.64], R0 ;  /* 0x0000000004007986 */ /* 0x0001e2000c101124 */
[----:B------:R-:W-:Y:S05]  /*5520*/  BRA `(.L_x_6157) ;  /* 0x00000000007c7947 */ /* 0x000fea0003800000 */
.L_x_6169:
[----:B------:R-:W-:-:S13]  /*5530*/  ISETP.NE.AND P0, PT, R0, 0x1c, PT ;  /* 0x0000001c0000780c */ /* 0x000fda0003f05270 */
[----:B------:R-:W-:Y:S05]  /*5540*/  @!P0 BRA `(.L_x_6174) ;  /* 0x00000000006c8947 */ /* 0x000fea0003800000 */
[----:B------:R-:W-:-:S13]  /*5550*/  ISETP.NE.AND P0, PT, R0, 0x1d, PT ;  /* 0x0000001d0000780c */ /* 0x000fda0003f05270 */
[----:B------:R-:W-:Y:S05]  /*5560*/  @!P0 BRA `(.L_x_6175) ;  /* 0x0000000000588947 */ /* 0x000fea0003800000 */
[----:B------:R-:W-:-:S13]  /*5570*/  ISETP.NE.AND P0, PT, R0, 0x2c, PT ;  /* 0x0000002c0000780c */ /* 0x000fda0003f05270 */
[----:B------:R-:W-:-:S04]  /*5580*/  @!P0 ISETP.NE.AND P1, PT, R37, 0xff, PT ;  /* 0x000000ff2500880c */ /* 0x000fc80003f25270 */
[----:B----45:R-:W-:-:S05]  /*5590*/  @!P0 SEL R3, R36, 0xffff, P1 ;  /* 0x0000ffff24038807 */ /* 0x030fca0000800000 */
[----:B------:R0:W-:Y:S01]  /*55a0*/  @!P0 STG.E.U8 desc[UR36][R4.64], R3 ;  /* 0x0000000304008986 */ /* 0x0001e2000c101124 */
[----:B------:R-:W-:Y:S05]  /*55b0*/  @!P0 BRA `(.L_x_6157) ;  /* 0x0000000000588947 */ /* 0x000fea0003800000 */
.L_x_6156:
[----:B------:R-:W-:Y:S01]  /*55c0*/  MOV R14, 0x0 ;  /* 0x00000000000e7802 */ /* 0x000fe20000000f00 */
[----:B------:R-:W0:Y:S01]  /*55d0*/  LDCU.64 UR4, c[0x4][0x190] ;  /* 0x01003200ff0477ac */ /* 0x000e220008000a00 */
[----:B------:R-:W-:Y:S02]  /*55e0*/  HFMA2 R8, -RZ, RZ, 0, 6.020069122314453125e-06 ;  /* 0x00000065ff087431 */ /* 0x000fe400000001ff */
[----:B------:R-:W-:Y:S01]  /*55f0*/  IMAD.MOV.U32 R12, RZ, RZ, 0x1 ;  /* 0x00000001ff0c7424 */ /* 0x000fe200078e00ff */
[----:B------:R-:W4:Y:S01]  /*5600*/  LDCU.64 UR6, c[0x4][0x198] ;  /* 0x01003300ff0677ac */ /* 0x000f220008000a00 */
[----:B------:R-:W1:Y:S01]  /*5610*/  LDC.64 R14, c[0x4][R14] ;  /* 0x010000000e0e7b82 */ /* 0x000e620000000a00 */
[----:B------:R-:W-:Y:S01]  /*5620*/  IMAD.MOV.U32 R13, RZ, RZ, RZ ;  /* 0x000000ffff0d7224 */ /* 0x000fe200078e00ff */
[----:B------:R-:W2:Y:S01]  /*5630*/  LDCU.64 UR8, c[0x4][0x20] ;  /* 0x01000400ff0877ac */ /* 0x000ea20008000a00 */
[----:B0-----:R-:W-:Y:S01]  /*5640*/  MOV R4, UR4 ;  /* 0x0000000400047c02 */ /* 0x001fe20008000f00 */
[----:B------:R-:W-:-:S02]  /*5650*/  IMAD.U32 R5, RZ, RZ, UR5 ;  /* 0x00000005ff057e24 */ /* 0x000fc4000f8e00ff */
[----:B----45:R-:W-:Y:S01]  /*5660*/  IMAD.U32 R6, RZ, RZ, UR6 ;  /* 0x00000006ff067e24 */ /* 0x030fe2000f8e00ff */
[----:B------:R-:W-:Y:S01]  /*5670*/  MOV R7, UR7 ;  /* 0x0000000700077c02 */ /* 0x000fe20008000f00 */
[----:B--2---:R-:W-:Y:S02]  /*5680*/  IMAD.U32 R10, RZ, RZ, UR8 ;  /* 0x00000008ff0a7e24 */ /* 0x004fe4000f8e00ff */
[----:B------:R-:W-:-:S07]  /*5690*/  IMAD.U32 R11, RZ, RZ, UR9 ;  /* 0x00000009ff0b7e24 */ /* 0x000fce000f8e00ff */
[----:B------:R-:W-:-:S07]  /*56a0*/  LEPC R20, `(.L_x_6176) ;  /* 0x000000001014794e */ /* 0x000fce0000000000 */
[----:B-1----:R-:W-:Y:S05]  /*56b0*/  CALL.ABS.NOINC R14 ;  /* 0x000000000e007343 */ /* 0x002fea0003c00000 */
.L_x_6176:
[----:B------:R-:W-:Y:S05]  /*56c0*/  BRA `(.L_x_6157) ;  /* 0x0000000000147947 */ /* 0x000fea0003800000 */
.L_x_6175:
[----:B----45:R-:W0:Y:S02]  /*56d0*/  LDC.64 R6, c[0x0][0x528] ;  /* 0x00014a00ff067b82 */ /* 0x030e240000000a00 */
[----:B0-----:R0:W-:Y:S01]  /*56e0*/  STG.E.64 desc[UR36][R4.64], R6 ;  /* 0x0000000604007986 */ /* 0x0011e2000c101b24 */
[----:B------:R-:W-:Y:S05]  /*56f0*/  BRA `(.L_x_6157) ;  /* 0x0000000000087947 */ /* 0x000fea0003800000 */
.L_x_6174:
[----:B----45:R-:W0:Y:S02]  /*5700*/  LDC R3, c[0x0][0x528] ;  /* 0x00014a00ff037b82 */ /* 0x030e240000000800 */
[----:B0-----:R0:W-:Y:S02]  /*5710*/  STG.E desc[UR36][R4.64], R3 ;  /* 0x0000000304007986 */ /* 0x0011e4000c101924 */
.L_x_6157:
[----:B------:R-:W-:-:S07]  /*5720*/  IADD3 R23, PT, PT, R23, 0x80, RZ ;  /* 0x0000008017177810 */ /* 0x000fce0007ffe0ff */
.L_x_6149:
[----:B------:R-:W-:Y:S05]  /*5730*/  BSYNC.RECONVERGENT B6 ;  /* 0x0000000000067941 */ /* 0x000fea0003800200 */
.L_x_6148:
        /* <DEDUP_REMOVED lines=19> */
[----:B------:R-:W5:Y:S01]  /*5870*/  LDCU.64 UR6, c[0x0][0x398] ;  /* 0x00007300ff0677ac */ /* 0x000f620008000a00 */
[----:B------:R-:W-:Y:S01]  /*5880*/  IMAD.MOV.U32 R4, RZ, RZ, RZ ;  /* 0x000000ffff047224 */ /* 0x000fe200078e00ff */
[----:B------:R-:W0:Y:S01]  /*5890*/  LDCU UR4, c[0x0][0x3a0] ;  /* 0x00007400ff0477ac */ /* 0x000e220008000800 */
[----:B------:R-:W1:Y:S01]  /*58a0*/  LDCU UR5, c[0x0][0x4bc] ;  /* 0x00009780ff0577ac */ /* 0x000e620008000800 */
[----:B------:R-:W-:Y:S01]  /*58b0*/  UISETP.NE.AND UP0, UPT, UR38, 0x2, UPT ;  /* 0x000000022600788c */ /* 0x000fe2000bf05270 */
[----:B-----5:R-:W-:-:S05]  /*58c0*/  IMAD.HI.U32 R6, R5, UR7, R4 ;  /* 0x0000000705067c27 */ /* 0x020fca000f8e0004 */
[----:B0-----:R-:W-:-:S05]  /*58d0*/  SHF.R.U32.HI R7, RZ, UR4, R6 ;  /* 0x00000004ff077c19 */ /* 0x001fca0008011606 */
[----:B------:R-:W-:-:S04]  /*58e0*/  IMAD.MOV R3, RZ, RZ, -R7 ;  /* 0x000000ffff037224 */ /* 0x000fc800078e0a07 */
[----:B------:R-:W-:-:S04]  /*58f0*/  IMAD R5, R3, UR6, R5 ;  /* 0x0000000603057c24 */ /* 0x000fc8000f8e0205 */
[----:B-1----:R-:W-:Y:S01]  /*5900*/  IMAD R0, R5, UR5, R0 ;  /* 0x0000000505007c24 */ /* 0x002fe2000f8e0200 */
        /* <DEDUP_REMOVED lines=252> */
.L_x_6178:
[----:B------:R-:W-:Y:S02]  /*68d0*/  IMAD.MOV.U32 R4, RZ, RZ, R0 ;  /* 0x000000ffff047224 */ /* 0x000fe400078e0000 */
[----:B------:R-:W-:-:S07]  /*68e0*/  IMAD.MOV.U32 R5, RZ, RZ, RZ ;  /* 0x000000ffff057224 */ /* 0x000fce00078e00ff */
.L_x_6177:
        /* <DEDUP_REMOVED lines=15> */
[----:B0-----:R-:W-:Y:S01]  /*69e0*/  STG.E.U8 desc[UR36][R4.64], R3 ;  /* 0x0000000304007986 */ /* 0x001fe2000c101124 */
[----:B------:R-:W-:Y:S05]  /*69f0*/  EXIT ;  /* 0x000000000000794d */ /* 0x000fea0003800000 */
.L_x_6182:
[----:B-----5:R-:W0:Y:S02]  /*6a00*/  LDC.U8 R3, c[0x0][0x528] ;  /* 0x00014a00ff037b82 */ /* 0x020e240000000000 */
[----:B0-----:R-:W-:Y:S01]  /*6a10*/  STG.E.U8 desc[UR36][R4.64], R3 ;  /* 0x0000000304007986 */ /* 0x001fe2000c101124 */
[----:B------:R-:W-:Y:S05]  /*6a20*/  EXIT ;  /* 0x000000000000794d */ /* 0x000fea0003800000 */
.L_x_6181:
[----:B------:R-:W-:-:S13]  /*6a30*/  ISETP.NE.AND P0, PT, R0, 0x2, PT ;  /* 0x000000020000780c */ /* 0x000fda0003f05270 */
[----:B------:R-:W-:Y:S05]  /*6a40*/  @!P0 BRA `(.L_x_6184) ;  /* 0x0000000000288947 */ /* 0x000fea0003800000 */
[----:B------:R-:W-:-:S13]  /*6a50*/  ISETP.NE.AND P0, PT, R0, 0x3, PT ;  /* 0x000000030000780c */ /* 0x000fda0003f05270 */
[----:B------:R-:W-:Y:S05]  /*6a60*/  @!P0 BRA `(.L_x_6185) ;  /* 0x0000000000148947 */ /* 0x000fea0003800000 */
[----:B------:R-:W-:-:S13]  /*6a70*/  ISETP.NE.AND P0, PT, R0, 0x4, PT ;  /* 0x000000040000780c */ /* 0x000fda0003f05270 */
[----:B------:R-:W-:Y:S05]  /*6a80*/  @P0 BRA `(.L_x_6183) ;  /* 0x0000000400c80947 */ /* 0x000fea0003800000 */
[----:B-----5:R-:W0:Y:S02]  /*6a90*/  LDC.64 R2, c[0x0][0x528] ;  /* 0x00014a00ff027b82 */ /* 0x020e240000000a00 */
[----:B0-----:R-:W-:Y:S01]  /*6aa0*/  STG.E.64 desc[UR36][R4.64], R2 ;  /* 0x0000000204007986 */ /* 0x001fe2000c101b24 */
[----:B------:R-:W-:Y:S05]  /*6ab0*/  EXIT ;  /* 0x000000000000794d */ /* 0x000fea0003800000 */
.L_x_6185:
[----:B-----5:R-:W0:Y:S02]  /*6ac0*/  LDC R3, c[0x0][0x528] ;  /* 0x00014a00ff037b82 */ /* 0x020e240000000800 */
[----:B0-----:R-:W-:Y:S01]  /*6ad0*/  STG.E desc[UR36][R4.64], R3 ;  /* 0x0000000304007986 */ /* 0x001fe2000c101924 */
[----:B------:R-:W-:Y:S05]  /*6ae0*/  EXIT ;  /* 0x000000000000794d */ /* 0x000fea0003800000 */
.L_x_6184:
[----:B-----5:R-:W0:Y:S02]  /*6af0*/  LDC.U16 R3, c[0x0][0x528] ;  /* 0x00014a00ff037b82 */ /* 0x020e240000000400 */
[----:B0-----:R-:W-:Y:S01]  /*6b00*/  STG.E.U16 desc[UR36][R4.64], R3 ;  /* 0x0000000304007986 */ /* 0x001fe2000c101524 */
[----:B------:R-:W-:Y:S05]  /*6b10*/  EXIT ;  /* 0x000000000000794d */ /* 0x000fea0003800000 */
.L_x_6180:
        /* <DEDUP_REMOVED lines=8> */
.L_x_6187:
[----:B------:R-:W-:-:S05]  /*6ba0*/  F2FP.F16.F32.PACK_AB R28, RZ, R28 ;  /* 0x0000001cff1c723e */ /* 0x000fca00000000ff */
[----:B------:R-:W-:Y:S01]  /*6bb0*/  STG.E.U16 desc[UR36][R4.64], R28 ;  /* 0x0000001c04007986 */ /* 0x000fe2000c101524 */
[----:B------:R-:W-:Y:S05]  /*6bc0*/  EXIT ;  /* 0x000000000000794d */ /* 0x000fea0003800000 */
.L_x_6186:
        /* <DEDUP_REMOVED lines=9> */
.L_x_6189:
[----:B------:R-:W-:-:S04]  /*6c60*/  F2FP.F16.F32.PACK_AB R28, RZ, R28 ;  /* 0x0000001cff1c723e */ /* 0x000fc800000000ff */
[----:B------:R-:W-:-:S05]  /*6c70*/  PRMT R28, R28, 0x5410, RZ ;  /* 0x000054101c1c7816 */ /* 0x000fca00000000ff */
[----:B------:R-:W-:Y:S01]  /*6c80*/  STG.E desc[UR36][R4.64], R28 ;  /* 0x0000001c04007986 */ /* 0x000fe2000c101924 */
[----:B------:R-:W-:Y:S05]  /*6c90*/  EXIT ;  /* 0x000000000000794d */ /* 0x000fea0003800000 */
.L_x_6188:
[----:B------:R-:W-:Y:S01]  /*6ca0*/  STG.E.64 desc[UR36][R4.64], R16 ;  /* 0x0000001004007986 */ /* 0x000fe2000c101b24 */
[----:B------:R-:W-:Y:S05]  /*6cb0*/  EXIT ;  /* 0x000000000000794d */ /* 0x000fea0003800000 */
.L_x_6179:
        /* <DEDUP_REMOVED lines=10> */
.L_x_6192:
[----:B------:R-:W-:-:S05]  /*6d60*/  CS2R R18, SRZ ;  /* 0x0000000000127805 */ /* 0x000fca000001ff00 */
[----:B------:R-:W-:Y:S01]  /*6d70*/  STG.E.128 desc[UR36][R4.64], R16 ;  /* 0x0000001004007986 */ /* 0x000fe2000c101d24 */
[----:B------:R-:W-:Y:S05]  /*6d80*/  EXIT ;  /* 0x000000000000794d */ /* 0x000fea0003800000 */
.L_x_6191:
        /* <DEDUP_REMOVED lines=9> */
[----:B-----5:R-:W-:-:S04]  /*6e20*/  SEL R3, R26, 0x7f, !P1 ;  /* 0x0000007f1a037807 */ /* 0x020fc80004800000 */
[----:B------:R-:W-:-:S05]  /*6e30*/  LOP3.LUT R3, R3, R34, RZ, 0xfc, !PT ;  /* 0x0000002203037212 */ /* 0x000fca00078efcff */
[----:B------:R-:W-:Y:S01]  /*6e40*/  STG.E.U8 desc[UR36][R4.64], R3 ;  /* 0x0000000304007986 */ /* 0x000fe2000c101124 */
[----:B------:R-:W-:Y:S05]  /*6e50*/  EXIT ;  /* 0x000000000000794d */ /* 0x000fea0003800000 */
.L_x_6194:
[C---:B------:R-:W-:Y:S02]  /*6e60*/  ISETP.GT.U32.AND P1, PT, R40.reuse, 0x477fffff, PT ;  /* 0x477fffff2800780c */ /* 0x040fe40003f24070 */
[----:B------:R-:W-:-:S11]  /*6e70*/  ISETP.GE.U32.AND P0, PT, R40, 0x38800000, PT ;  /* 0x388000002800780c */ /* 0x000fd60003f06070 */
[----:B------:R-:W-:-:S04]  /*6e80*/  @!P1 SEL R25, R22, R27, !P0 ;  /* 0x0000001b16199207 */ /* 0x000fc80004000000 */
[----:B------:R-:W-:-:S05]  /*6e90*/  LOP3.LUT R25, R25, R34, RZ, 0xfc, !PT ;  /* 0x0000002219197212 */ /* 0x000fca00078efcff */
[----:B------:R-:W-:Y:S01]  /*6ea0*/  STG.E.U8 desc[UR36][R4.64], R25 ;  /* 0x0000001904007986 */ /* 0x000fe2000c101124 */
[----:B------:R-:W-:Y:S05]  /*6eb0*/  EXIT ;  /* 0x000000000000794d */ /* 0x000fea0003800000 */
.L_x_6193:
[----:B------:R-:W-:-:S05]  /*6ec0*/  F2FP.BF16.F32.PACK_AB R28, RZ, R28 ;  /* 0x0000001cff1c723e */ /* 0x000fca00000010ff */
[----:B------:R-:W-:Y:S01]  /*6ed0*/  STG.E.U16 desc[UR36][R4.64], R28 ;  /* 0x0000001c04007986 */ /* 0x000fe2000c101524 */
[----:B------:R-:W-:Y:S05]  /*6ee0*/  EXIT ;  /* 0x000000000000794d */ /* 0x000fea0003800000 */
.L_x_6190:
        /* <DEDUP_REMOVED lines=9> */
[----:B0-----:R-:W-:Y:S01]  /*6f80*/  STG.E.U16 desc[UR36][R4.64], R3 ;  /* 0x0000000304007986 */ /* 0x001fe2000c101524 */
[----:B------:R-:W-:Y:S05]  /*6f90*/  EXIT ;  /* 0x000000000000794d */ /* 0x000fea0003800000 */
.L_x_6197:
        /* <DEDUP_REMOVED lines=10> */
.L_x_6198:
[----:B------:R-:W-:Y:S01]  /*7040*/  STG.E.U8 desc[UR36][R4.64], R2 ;  /* 0x0000000204007986 */ /* 0x000fe2000c101124 */
[----:B------:R-:W-:Y:S05]  /*7050*/  EXIT ;  /* 0x000000000000794d */ /* 0x000fea0003800000 */
.L_x_6196:
        /* <DEDUP_REMOVED lines=10> */
.L_x_6199:
[----:B------:R-:W-:Y:S01]  /*7100*/  STG.E.U8 desc[UR36][R4.64], R2 ;  /* 0x0000000204007986 */ /* 0x000fe2000c101124 */
[----:B------:R-:W-:Y:S05]  /*7110*/  EXIT ;  /* 0x000000000000794d */ /* 0x000fea0003800000 */
.L_x_6195:
        /* <DEDUP_REMOVED lines=8> */
[----:B------:R-:W-:Y:S05]  /*71a0*/  @!P0 EXIT ;  /* 0x000000000000894d */ /* 0x000fea0003800000 */
.L_x_6183:
[----:B------:R-:W-:Y:S01]  /*71b0*/  MOV R0, 0x0 ;  /* 0x0000000000007802 */ /* 0x000fe20000000f00 */
[----:B------:R-:W1:Y:S01]  /*71c0*/  LDCU.64 UR4, c[0x4][0x190] ;  /* 0x01003200ff0477ac */ /* 0x000e620008000a00 */
[----:B------:R-:W-:Y:S02]  /*71d0*/  HFMA2 R8, -RZ, RZ, 0, 6.020069122314453125e-06 ;  /* 0x00000065ff087431 */ /* 0x000fe400000001ff */
[----:B------:R-:W-:Y:S01]  /*71e0*/  IMAD.MOV.U32 R12, RZ, RZ, 0x1 ;  /* 0x00000001ff0c7424 */ /* 0x000fe200078e00ff */
[----:B0----5:R0:W2:Y:S01]  /*71f0*/  LDC.64 R2, c[0x4][R0] ;  /* 0x0100000000027b82 */ /* 0x0210a20000000a00 */
[----:B------:R-:W3:Y:S01]  /*7200*/  LDCU.64 UR6, c[0x4][0x198] ;  /* 0x01003300ff0677ac */ /* 0x000ee20008000a00 */
[----:B------:R-:W-:Y:S01]  /*7210*/  MOV R13, RZ ;  /* 0x000000ff000d7202 */ /* 0x000fe20000000f00 */
[----:B------:R-:W4:Y:S01]  /*7220*/  LDCU.64 UR8, c[0x4][0x20] ;  /* 0x01000400ff0877ac */ /* 0x000f220008000a00 */
[----:B-1----:R-:W-:Y:S01]  /*7230*/  MOV R4, UR4 ;  /* 0x0000000400047c02 */ /* 0x002fe20008000f00 */
[----:B------:R-:W-:-:S02]  /*7240*/  IMAD.U32 R5, RZ, RZ, UR5 ;  /* 0x00000005ff057e24 */ /* 0x000fc4000f8e00ff */
[----:B---3--:R-:W-:Y:S01]  /*7250*/  IMAD.U32 R6, RZ, RZ, UR6 ;  /* 0x00000006ff067e24 */ /* 0x008fe2000f8e00ff */
[----:B------:R-:W-:Y:S01]  /*7260*/  MOV R7, UR7 ;  /* 0x0000000700077c02 */ /* 0x000fe20008000f00 */
[----:B----4-:R-:W-:Y:S02]  /*7270*/  IMAD.U32 R10, RZ, RZ, UR8 ;  /* 0x00000008ff0a7e24 */ /* 0x010fe4000f8e00ff */
[----:B0-----:R-:W-:-:S07]  /*7280*/  IMAD.U32 R11, RZ, RZ, UR9 ;  /* 0x00000009ff0b7e24 */ /* 0x001fce000f8e00ff */
[----:B------:R-:W-:-:S07]  /*7290*/  LEPC R20, `(.L_x_6202) ;  /* 0x000000001014794e */ /* 0x000fce0000000000 */
[----:B--2---:R-:W-:Y:S05]  /*72a0*/  CALL.ABS.NOINC R2 ;  /* 0x0000000002007343 */ /* 0x004fea0003c00000 */
.L_x_6202:
[----:B------:R-:W-:Y:S05]  /*72b0*/  EXIT ;  /* 0x000000000000794d */ /* 0x000fea0003800000 */
.L_x_6201:
[----:B-----5:R-:W0:Y:S02]  /*72c0*/  LDC.64 R2, c[0x0][0x528] ;  /* 0x00014a00ff027b82 */ /* 0x020e240000000a00 */
[----:B0-----:R-:W-:Y:S01]  /*72d0*/  STG.E.64 desc[UR36][R4.64], R2 ;  /* 0x0000000204007986 */ /* 0x001fe2000c101b24 */
[----:B------:R-:W-:Y:S05]  /*72e0*/  EXIT ;  /* 0x000000000000794d */ /* 0x000fea0003800000 */
.L_x_6200:
[----:B-----5:R-:W0:Y:S02]  /*72f0*/  LDC R3, c[0x0][0x528] ;  /* 0x00014a00ff037b82 */ /* 0x020e240000000800 */
[----:B0-----:R-:W-:Y:S01]  /*7300*/  STG.E desc[UR36][R4.64], R3 ;  /* 0x0000000304007986 */ /* 0x001fe2000c101924 */
[----:B------:R-:W-:Y:S05]  /*7310*/  EXIT ;  /* 0x000000000000794d */ /* 0x000fea0003800000 */
.L_x_6203:
        /* <DEDUP_REMOVED lines=14> */
.L_x_7386:


//--------------------- .text._ZN2at6native27unrolled_elementwise_kernelINS0_11FillFunctorIlEESt5arrayIPcLm1EELi4E23TrivialOffsetCalculatorILi0EjES7_ILi1EjENS0_6memory12LoadWithCastILi0EEENSA_13StoreWithCastILi1EEEEEviT_T0_T2_T3_T4_T5_ --------------------------
	.section	.text._ZN2at6native27unrolled_elementwise_kernelINS0_11FillFunctorIlEESt5arrayIPcLm1EELi4E23TrivialOffsetCalculatorILi0EjES7_ILi1EjENS0_6memory12LoadWithCastILi0EEENSA_13StoreWithCastILi1EEEEEviT_T0_T2_T3_T4_T5_,"ax",@progbits
	.align	128
        .global         _ZN2at6native27unrolled_elementwise_kernelINS0_11FillFunctorIlEESt5arrayIPcLm1EELi4E23TrivialOffsetCalculatorILi0EjES7_ILi1EjENS0_6memory12LoadWithCastILi0EEENSA_13StoreWithCastILi1EEEEEviT_T0_T2_T3_T4_T5_
        .type           _ZN2at6native27unrolled_elementwise_kernelINS0_11FillFunctorIlEESt5arrayIPcLm1EELi4E23TrivialOffsetCalculatorILi0EjES7_ILi1EjENS0_6memory12LoadWithCastILi0EEENSA_13StoreWithCastILi1EEEEEviT_T0_T2_T3_T4_T5_,@function
        .size           _ZN2at6native27unrolled_elementwise_kernelINS0_11FillFunctorIlEESt5arrayIPcLm1EELi4E23TrivialOffsetCalculatorILi0EjES7_ILi1EjENS0_6memory12LoadWithCastILi0EEENSA_13StoreWithCastILi1EEEEEviT_T0_T2_T3_T4_T5_,(.L_x_7387 - _ZN2at6native27unrolled_elementwise_kernelINS0_11FillFunctorIlEESt5arrayIPcLm1EELi4E23TrivialOffsetCalculatorILi0EjES7_ILi1EjENS0_6memory12LoadWithCastILi0EEENSA_13StoreWithCastILi1EEEEEviT_T0_T2_T3_T4_T5_)
        .other          _ZN2at6native27unrolled_elementwise_kernelINS0_11FillFunctorIlEESt5arrayIPcLm1EELi4E23TrivialOffsetCalculatorILi0EjES7_ILi1EjENS0_6memory12LoadWithCastILi0EEENSA_13StoreWithCastILi1EEEEEviT_T0_T2_T3_T4_T5_,@"STO_CUDA_ENTRY STV_DEFAULT"
_ZN2at6native27unrolled_elementwise_kernelINS0_11FillFunctorIlEESt5arrayIPcLm1EELi4E23TrivialOffsetCalculatorILi0EjES7_ILi1EjENS0_6memory12LoadWithCastILi0EEENSA_13StoreWithCastILi1EEEEEviT_T0_T2_T3_T4_T5_:
.text._ZN2at6native27unrolled_elementwise_kernelINS0_11FillFunctorIlEESt5arrayIPcLm1EELi4E23TrivialOffsetCalculatorILi0EjES7_ILi1EjENS0_6memory12LoadWithCastILi0EEENSA_13StoreWithCastILi1EEEEEviT_T0_T2_T3_T4_T5_:
        /* <DEDUP_REMOVED lines=31> */
.L_x_6209:
[----:B------:R-:W0:Y:S02]  /*01f0*/  LDC.U8 R5, c[0x0][0x388] ;  /* 0x0000e200ff057b82 */ /* 0x000e240000000000 */
[----:B0-----:R3:W-:Y:S01]  /*0200*/  STG.E.U8 desc[UR36][R2.64], R5 ;  /* 0x0000000502007986 */ /* 0x0017e2000c101124 */
[----:B------:R-:W-:Y:S05]  /*0210*/  BRA `(.L_x_6205) ;  /* 0x0000000c005c7947 */ /* 0x000fea0003800000 */
.L_x_6208:
        /* <DEDUP_REMOVED lines=9> */
.L_x_6212:
[----:B------:R-:W0:Y:S02]  /*02b0*/  LDC R5, c[0x0][0x388] ;  /* 0x0000e200ff057b82 */ /* 0x000e240000000800 */
[----:B0-----:R1:W-:Y:S01]  /*02c0*/  STG.E desc[UR36][R2.64], R5 ;  /* 0x0000000502007986 */ /* 0x0013e2000c101924 */
[----:B------:R-:W-:Y:S05]  /*02d0*/  BRA `(.L_x_6205) ;  /* 0x0000000c002c7947 */ /* 0x000fea0003800000 */
.L_x_6211:
[----:B------:R-:W0:Y:S02]  /*02e0*/  LDC.U16 R5, c[0x0][0x388] ;  /* 0x0000e200ff057b82 */ /* 0x000e240000000400 */
[----:B0-----:R2:W-:Y:S01]  /*02f0*/  STG.E.U16 desc[UR36][R2.64], R5 ;  /* 0x0000000502007986 */ /* 0x0015e2000c101524 */
[----:B------:R-:W-:Y:S05]  /*0300*/  BRA `(.L_x_6205) ;  /* 0x0000000c00207947 */ /* 0x000fea0003800000 */
.L_x_6207:
[----:B------:R-:W-:-:S09]  /*0310*/  UISETP.GT.AND UP0, UPT, UR4, 0x6, UPT ;  /* 0x000000060400788c */ /* 0x000fd2000bf04270 */
[----:B------:R-:W-:Y:S05]  /*0320*/  BRA.U UP0, `(.L_x_6213) ;  /* 0x0000000100347547 */ /* 0x000fea000b800000 */
[----:B------:R-:W-:-:S09]  /*0330*/  UISETP.NE.AND UP0, UPT, UR4, 0x5, UPT ;  /* 0x000000050400788c */ /* 0x000fd2000bf05270 */
[----:B------:R-:W-:Y:S05]  /*0340*/  BRA.U !UP0, `(.L_x_6214) ;  /* 0x0000000108187547 */ /* 0x000fea000b800000 */
[----:B------:R-:W-:-:S09]  /*0350*/  UISETP.NE.AND UP0, UPT, UR4, 0x6, UPT ;  /* 0x000000060400788c */ /* 0x000fd2000bf05270 */
[----:B------:R-:W-:Y:S05]  /*0360*/  BRA.U UP0, `(.L_x_6210) ;  /* 0x0000000900747547 */ /* 0x000fea000b800000 */
[----:B------:R-:W0:Y:S02]  /*0370*/  LDCU.64 UR4, c[0x0][0x388] ;  /* 0x00007100ff0477ac */ /* 0x000e240008000a00 */
[----:B0-----:R-:W0:Y:S02]  /*0380*/  I2F.S64 R5, UR4 ;  /* 0x0000000400057d12 */ /* 0x001e240008301400 */
[----:B0-----:R0:W-:Y:S01]  /*0390*/  STG.E desc[UR36][R2.64], R5 ;  /* 0x0000000502007986 */ /* 0x0011e2000c101924 */
[----:B------:R-:W-:Y:S05]  /*03a0*/  BRA `(.L_x_6205) ;  /* 0x0000000800f87947 */ /* 0x000fea0003800000 */
.L_x_6214:
[----:B------:R-:W0:Y:S02]  /*03b0*/  LDCU.64 UR4, c[0x0][0x388] ;  /* 0x00007100ff0477ac */ /* 0x000e240008000a00 */
[----:B0-----:R-:W0:Y:S02]  /*03c0*/  I2F.S64 R0, UR4 ;  /* 0x0000000400007d12 */ /* 0x001e240008301400 */
[----:B0-----:R-:W-:-:S05]  /*03d0*/  F2FP.F16.F32.PACK_AB R0, RZ, R0 ;  /* 0x00000000ff00723e */ /* 0x001fca00000000ff */
[----:B------:R0:W-:Y:S01]  /*03e0*/  STG.E.U16 desc[UR36][R2.64], R0 ;  /* 0x0000000002007986 */ /* 0x0001e2000c101524 */
[----:B------:R-:W-:Y:S05]  /*03f0*/  BRA `(.L_x_6205) ;  /* 0x0000000800e47947 */ /* 0x000fea0003800000 */
.L_x_6213:
        /* <DEDUP_REMOVED lines=8> */
[----:B0-----:R-:W0:Y:S04]  /*0480*/  I2F.S64 R4, UR4 ;  /* 0x0000000400047d12 */ /* 0x001e280008301400 */
[----:B0-----:R0:W-:Y:S01]  /*0490*/  STG.E.64 desc[UR36][R2.64], R4 ;  /* 0x0000000402007986 */ /* 0x0011e2000c101b24 */
[----:B------:R-:W-:Y:S05]  /*04a0*/  BRA `(.L_x_6205) ;  /* 0x0000000800b87947 */ /* 0x000fea0003800000 */
.L_x_6216:
[----:B------:R-:W0:Y:S02]  /*04b0*/  LDCU.64 UR4, c[0x0][0x388] ;  /* 0x00007100ff0477ac */ /* 0x000e240008000a00 */
[----:B0-----:R-:W0:Y:S02]  /*04c0*/  I2F.S64 R0, UR4 ;  /* 0x0000000400007d12 */ /* 0x001e240008301400 */
[----:B0-----:R-:W-:-:S04]  /*04d0*/  F2FP.F16.F32.PACK_AB R5, RZ, R0 ;  /* 0x00000000ff05723e */ /* 0x001fc800000000ff */
[----:B------:R-:W-:-:S05]  /*04e0*/  PRMT R5, R5, 0x5410, RZ ;  /* 0x0000541005057816 */ /* 0x000fca00000000ff */
[----:B------:R0:W-:Y:S01]  /*04f0*/  STG.E desc[UR36][R2.64], R5 ;  /* 0x0000000502007986 */ /* 0x0001e2000c101924 */
[----:B------:R-:W-:Y:S05]  /*0500*/  BRA `(.L_x_6205) ;  /* 0x0000000800a07947 */ /* 0x000fea0003800000 */
.L_x_6215:
[----:B------:R-:W0:Y:S02]  /*0510*/  LDCU.64 UR4, c[0x0][0x388] ;  /* 0x00007100ff0477ac */ /* 0x000e240008000a00 */
[----:B0-----:R-:W0:Y:S02]  /*0520*/  I2F.F64.S64 R4, UR4 ;  /* 0x0000000400047d12 */ /* 0x001e240008301c00 */
[----:B0-----:R5:W-:Y:S01]  /*0530*/  STG.E.64 desc[UR36][R2.64], R4 ;  /* 0x0000000402007986 */ /* 0x001be2000c101b24 */
[----:B------:R-:W-:Y:S05]  /*0540*/  BRA `(.L_x_6205) ;  /* 0x0000000800907947 */ /* 0x000fea0003800000 */
.L_x_6206:
        /* <DEDUP_REMOVED lines=14> */
.L_x_6219:
[----:B------:R-:W0:Y:S01]  /*0630*/  LDCU.64 UR4, c[0x0][0x388] ;  /* 0x00007100ff0477ac */ /* 0x000e220008000a00 */
[----:B------:R-:W-:Y:S01]  /*0640*/  CS2R R6, SRZ ;  /* 0x0000000000067805 */ /* 0x000fe2000001ff00 */
[----:B0-----:R-:W0:Y:S04]  /*0650*/  I2F.F64.S64 R4, UR4 ;  /* 0x0000000400047d12 */ /* 0x001e280008301c00 */
[----:B0-----:R0:W-:Y:S01]  /*0660*/  STG.E.128 desc[UR36][R2.64], R4 ;  /* 0x0000000402007986 */ /* 0x0011e2000c101d24 */
[----:B------:R-:W-:Y:S05]  /*0670*/  BRA `(.L_x_6205) ;  /* 0x0000000800447947 */ /* 0x000fea0003800000 */
.L_x_6218:
        /* <DEDUP_REMOVED lines=8> */
[----:B0-----:R-:W0:Y:S02]  /*0700*/  I2F.S64 R6, UR4 ;  /* 0x0000000400067d12 */ /* 0x001e240008301400 */
        /* <DEDUP_REMOVED lines=10> */
.L_x_6222:
[----:B------:R-:W-:-:S05]  /*07b0*/  LOP3.LUT R7, R4, 0x80, R7, 0xf8, !PT ;  /* 0x0000008004077812 */ /* 0x000fca00078ef807 */
[----:B------:R0:W-:Y:S01]  /*07c0*/  STG.E.U8 desc[UR36][R2.64], R7 ;  /* 0x0000000702007986 */ /* 0x0001e2000c101124 */
[----:B------:R-:W-:Y:S05]  /*07d0*/  BRA `(.L_x_6205) ;  /* 0x0000000400ec7947 */ /* 0x000fea0003800000 */
.L_x_6221:
[----:B------:R-:W0:Y:S02]  /*07e0*/  LDCU.64 UR4, c[0x0][0x388] ;  /* 0x00007100ff0477ac */ /* 0x000e240008000a00 */
[----:B0-----:R-:W0:Y:S02]  /*07f0*/  I2F.S64 R5, UR4 ;  /* 0x0000000400057d12 */ /* 0x001e240008301400 */
        /* <DEDUP_REMOVED lines=13> */
.L_x_6223:
[----:B------:R-:W-:-:S05]  /*08d0*/  LOP3.LUT R5, R0, 0x80, R7, 0xf8, !PT ;  /* 0x0000008000057812 */ /* 0x000fca00078ef807 */
[----:B------:R0:W-:Y:S01]  /*08e0*/  STG.E.U8 desc[UR36][R2.64], R5 ;  /* 0x0000000502007986 */ /* 0x0001e2000c101124 */
[----:B------:R-:W-:Y:S05]  /*08f0*/  BRA `(.L_x_6205) ;  /* 0x0000000400a47947 */ /* 0x000fea0003800000 */
.L_x_6220:
[----:B------:R-:W0:Y:S02]  /*0900*/  LDCU.64 UR4, c[0x0][0x388] ;  /* 0x00007100ff0477ac */ /* 0x000e240008000a00 */
[----:B0-----:R-:W0:Y:S02]  /*0910*/  I2F.S64 R0, UR4 ;  /* 0x0000000400007d12 */ /* 0x001e240008301400 */
[----:B0-----:R-:W-:-:S05]  /*0920*/  F2FP.BF16.F32.PACK_AB R0, RZ, R0 ;  /* 0x00000000ff00723e */ /* 0x001fca00000010ff */
[----:B------:R0:W-:Y:S01]  /*0930*/  STG.E.U16 desc[UR36][R2.64], R0 ;  /* 0x0000000002007986 */ /* 0x0001e2000c101524 */
[----:B------:R-:W-:Y:S05]  /*0940*/  BRA `(.L_x_6205) ;  /* 0x0000000400907947 */ /* 0x000fea0003800000 */
.L_x_6217:
        /* <DEDUP_REMOVED lines=11> */
.L_x_6226:
[----:B------:R-:W0:Y:S01]  /*0a00*/  LDCU.64 UR4, c[0x0][0x388] ;  /* 0x00007100ff0477ac */ /* 0x000e220008000a00 */
[----:B------:R-:W-:Y:S01]  /*0a10*/  IMAD.MOV.U32 R0, RZ, RZ, 0x80 ;  /* 0x00000080ff007424 */ /* 0x000fe200078e00ff */
[----:B0-----:R-:W0:Y:S02]  /*0a20*/  I2F.S64 R5, UR4 ;  /* 0x0000000400057d12 */ /* 0x001e240008301400 */
        /* <DEDUP_REMOVED lines=10> */
.L_x_6228:
[----:B------:R-:W-:-:S04]  /*0ad0*/  SHF.R.U32.HI R0, RZ, 0x14, R5 ;  /* 0x00000014ff007819 */ /* 0x000fc80000011605 */
[----:B------:R-:W-:-:S04]  /*0ae0*/  LOP3.LUT R0, R0, 0x1, RZ, 0xc0, !PT ;  /* 0x0000000100007812 */ /* 0x000fc800078ec0ff */
[----:B------:R-:W-:-:S04]  /*0af0*/  IADD3 R0, PT, PT, R5, 0x487ffff, R0 ;  /* 0x0487ffff05007810 */ /* 0x000fc80007ffe000 */
[----:B------:R-:W-:-:S04]  /*0b00*/  SHF.R.U32.HI R0, RZ, 0x14, R0 ;  /* 0x00000014ff007819 */ /* 0x000fc80000011600 */
[----:B------:R-:W-:-:S07]  /*0b10*/  LOP3.LUT R4, R0, 0xff, RZ, 0xc0, !PT ;  /* 0x000000ff00047812 */ /* 0x000fce00078ec0ff */
.L_x_6229:
[----:B------:R-:W-:-:S04]  /*0b20*/  SHF.R.U32.HI R5, RZ, 0x18, R5 ;  /* 0x00000018ff057819 */ /* 0x000fc80000011605 */
[----:B------:R-:W-:-:S04]  /*0b30*/  LOP3.LUT R4, R4, 0x80, R5, 0xf8, !PT ;  /* 0x0000008004047812 */ /* 0x000fc800078ef805 */
[----:B------:R-:W-:-:S07]  /*0b40*/  PRMT R0, R4, 0x7610, R0 ;  /* 0x0000761004007816 */ /* 0x000fce0000000000 */
.L_x_6227:
[----:B------:R0:W-:Y:S01]  /*0b50*/  STG.E.U8 desc[UR36][R2.64], R0 ;  /* 0x0000000002007986 */ /* 0x0001e2000c101124 */
[----:B------:R-:W-:Y:S05]  /*0b60*/  BRA `(.L_x_6205) ;  /* 0x0000000400087947 */ /* 0x000fea0003800000 */
.L_x_6225:
        /* <DEDUP_REMOVED lines=13> */
.L_x_6231:
[----:B------:R-:W-:-:S04]  /*0c40*/  SHF.R.U32.HI R0, RZ, 0x15, R5 ;  /* 0x00000015ff007819 */ /* 0x000fc80000011605 */
[----:B------:R-:W-:-:S04]  /*0c50*/  LOP3.LUT R0, R0, 0x1, RZ, 0xc0, !PT ;  /* 0x0000000100007812 */ /* 0x000fc800078ec0ff */
[----:B------:R-:W-:-:S04]  /*0c60*/  IADD3 R0, PT, PT, R5, 0x88fffff, R0 ;  /* 0x088fffff05007810 */ /* 0x000fc80007ffe000 */
[----:B------:R-:W-:-:S04]  /*0c70*/  SHF.R.U32.HI R0, RZ, 0x15, R0 ;  /* 0x00000015ff007819 */ /* 0x000fc80000011600 */
[----:B------:R-:W-:-:S07]  /*0c80*/  LOP3.LUT R4, R0, 0xff, RZ, 0xc0, !PT ;  /* 0x000000ff00047812 */ /* 0x000fce00078ec0ff */
.L_x_6232:
[----:B------:R-:W-:-:S04]  /*0c90*/  SHF.R.U32.HI R5, RZ, 0x18, R5 ;  /* 0x00000018ff057819 */ /* 0x000fc80000011605 */
[----:B------:R-:W-:-:S04]  /*0ca0*/  LOP3.LUT R4, R4, 0x80, R5, 0xf8, !PT ;  /* 0x0000008004047812 */ /* 0x000fc800078ef805 */
[----:B------:R-:W-:-:S07]  /*0cb0*/  PRMT R0, R4, 0x7610, R0 ;  /* 0x0000761004007816 */ /* 0x000fce0000000000 */
.L_x_6230:
[----:B------:R0:W-:Y:S01]  /*0cc0*/  STG.E.U8 desc[UR36][R2.64], R0 ;  /* 0x0000000002007986 */ /* 0x0001e2000c101124 */
[----:B------:R-:W-:Y:S05]  /*0cd0*/  BRA `(.L_x_6205) ;  /* 0x0000000000ac7947 */ /* 0x000fea0003800000 */
.L_x_6224:
[----:B------:R-:W-:-:S09]  /*0ce0*/  UISETP.NE.AND UP0, UPT, UR4, 0x1c, UPT ;  /* 0x0000001c0400788c */ /* 0x000fd2000bf05270 */
[----:B------:R-:W-:Y:S05]  /*0cf0*/  BRA.U !UP0, `(.L_x_6233) ;  /* 0x00000001089c7547 */ /* 0x000fea000b800000 */
[----:B------:R-:W-:-:S09]  /*0d00*/  UISETP.NE.AND UP0, UPT, UR4, 0x1d, UPT ;  /* 0x0000001d0400788c */ /* 0x000fd2000bf05270 */
[----:B------:R-:W-:Y:S05]  /*0d10*/  BRA.U !UP0, `(.L_x_6234) ;  /* 0x0000000108887547 */ /* 0x000fea000b800000 */
[----:B------:R-:W-:-:S09]  /*0d20*/  UISETP.NE.AND UP0, UPT, UR4, 0x2c, UPT ;  /* 0x0000002c0400788c */ /* 0x000fd2000bf05270 */
[----:B------:R-:W-:Y:S05]  /*0d30*/  BRA.U !UP0, `(.L_x_6235) ;  /* 0x0000000108447547 */ /* 0x000fea000b800000 */
.L_x_6210:
        /* <DEDUP_REMOVED lines=16> */
.L_x_6236:
[----:B------:R-:W-:Y:S05]  /*0e40*/  BRA `(.L_x_6205) ;  /* 0x0000000000507947 */ /* 0x000fea0003800000 */
.L_x_6235:
[----:B------:R-:W0:Y:S01]  /*0e50*/  LDCU.64 UR4, c[0x0][0x388] ;  /* 0x00007100ff0477ac */ /* 0x000e220008000a00 */
[----:B------:R-:W-:Y:S01]  /*0e60*/  IMAD.MOV.U32 R4, RZ, RZ, 0xff ;  /* 0x000000ffff047424 */ /* 0x000fe200078e00ff */
[----:B0-----:R-:W0:Y:S02]  /*0e70*/  I2F.S64 R5, UR4 ;  /* 0x0000000400057d12 */ /* 0x001e240008301400 */
        /* <DEDUP_REMOVED lines=10> */
.L_x_6237:
[----:B------:R0:W-:Y:S01]  /*0f20*/  STG.E.U8 desc[UR36][R2.64], R4 ;  /* 0x0000000402007986 */ /* 0x0001e2000c101124 */
[----:B------:R-:W-:Y:S05]  /*0f30*/  BRA `(.L_x_6205) ;  /* 0x0000000000147947 */ /* 0x000fea0003800000 */
.L_x_6234:
[----:B------:R-:W0:Y:S02]  /*0f40*/  LDC.64 R4, c[0x0][0x388] ;  /* 0x0000e200ff047b82 */ /* 0x000e240000000a00 */
[----:B0-----:R0:W-:Y:S01]  /*0f50*/  STG.E.64 desc[UR36][R2.64], R4 ;  /* 0x0000000402007986 */ /* 0x0011e2000c101b24 */
[----:B------:R-:W-:Y:S05]  /*0f60*/  BRA `(.L_x_6205) ;  /* 0x0000000000087947 */ /* 0x000fea0003800000 */
.L_x_6233:
[----:B------:R-:W0:Y:S02]  /*0f70*/  LDC R5, c[0x0][0x388] ;  /* 0x0000e200ff057b82 */ /* 0x000e240000000800 */
[----:B0-----:R0:W-:Y:S02]  /*0f80*/  STG.E desc[UR36][R2.64], R5 ;  /* 0x0000000502007986 */ /* 0x0011e4000c101924 */
.L_x_6205:
[----:B------:R-:W-:Y:S05]  /*0f90*/  BSYNC.RECONVERGENT B6 ;  /* 0x0000000000067941 */ /* 0x000fea0003800200 */
.L_x_6204:
        /* <DEDUP_REMOVED lines=23> */
.L_x_6243:
[----:B------:R-:W0:Y:S02]  /*1110*/  LDC.U8 R5, c[0x0][0x388] ;  /* 0x0000e200ff057b82 */ /* 0x000e240000000000 */
[----:B0-----:R0:W-:Y:S01]  /*1120*/  STG.E.U8 desc[UR36][R2.64], R5 ;  /* 0x0000000502007986 */ /* 0x0011e2000c101124 */
[----:B------:R-:W-:Y:S05]  /*1130*/  BRA `(.L_x_6245) ;  /* 0x0000000c00587947 */ /* 0x000fea0003800000 */
.L_x_6242:
        /* <DEDUP_REMOVED lines=9> */
.L_x_6247:
[----:B------:R-:W0:Y:S02]  /*11d0*/  LDC R5, c[0x0][0x388] ;  /* 0x0000e200ff057b82 */ /* 0x000e240000000800 */
[----:B0-----:R0:W-:Y:S01]  /*11e0*/  STG.E desc[UR36][R2.64], R5 ;  /* 0x0000000502007986 */ /* 0x0011e2000c101924 */
[----:B------:R-:W-:Y:S05]  /*11f0*/  BRA `(.L_x_6245) ;  /* 0x0000000c00287947 */ /* 0x000fea0003800000 */
.L_x_6246:
[----:B------:R-:W0:Y:S02]  /*1200*/  LDC.U16 R5, c[0x0][0x388] ;  /* 0x0000e200ff057b82 */ /* 0x000e240000000400 */
[----:B0-----:R0:W-:Y:S01]  /*1210*/  STG.E.U16 desc[UR36][R2.64], R5 ;  /* 0x0000000502007986 */ /* 0x0011e2000c101524 */
[----:B------:R-:W-:Y:S05]  /*1220*/  BRA `(.L_x_6245) ;  /* 0x0000000c001c7947 */ /* 0x000fea0003800000 */
.L_x_6241:
        /* <DEDUP_REMOVED lines=10> */
.L_x_6249:
[----:B------:R-:W0:Y:S02]  /*12d0*/  LDCU.64 UR4, c[0x0][0x388] ;  /* 0x00007100ff0477ac */ /* 0x000e240008000a00 */
[----:B0-----:R-:W0:Y:S02]  /*12e0*/  I2F.S64 R0, UR4 ;  /* 0x0000000400007d12 */ /* 0x001e240008301400 */
[----:B0-----:R-:W-:-:S05]  /*12f0*/  F2FP.F16.F32.PACK_AB R0, RZ, R0 ;  /* 0x00000000ff00723e */ /* 0x001fca00000000ff */
[----:B------:R0:W-:Y:S01]  /*1300*/  STG.E.U16 desc[UR36][R2.64], R0 ;  /* 0x0000000002007986 */ /* 0x0001e2000c101524 */
[----:B------:R-:W-:Y:S05]  /*1310*/  BRA `(.L_x_6245) ;  /* 0x0000000800e07947 */ /* 0x000fea0003800000 */
.L_x_6248:
        /* <DEDUP_REMOVED lines=11> */
.L_x_6251:
[----:B------:R-:W0:Y:S02]  /*13d0*/  LDCU.64 UR4, c[0x0][0x388] ;  /* 0x00007100ff0477ac */ /* 0x000e240008000a00 */
[----:B0-----:R-:W0:Y:S02]  /*13e0*/  I2F.S64 R0, UR4 ;  /* 0x0000000400007d12 */ /* 0x001e240008301400 */
[----:B0-----:R-:W-:-:S04]  /*13f0*/  F2FP.F16.F32.PACK_AB R0, RZ, R0 ;  /* 0x00000000ff00723e */ /* 0x001fc800000000ff */
[----:B------:R-:W-:-:S05]  /*1400*/  PRMT R0, R0, 0x5410, RZ ;  /* 0x0000541000007816 */ /* 0x000fca00000000ff */
[----:B------:R0:W-:Y:S01]  /*1410*/  STG.E desc[UR36][R2.64], R0 ;  /* 0x0000000002007986 */ /* 0x0001e2000c101924 */
[----:B------:R-:W-:Y:S05]  /*1420*/  BRA `(.L_x_6245) ;  /* 0x00000008009c7947 */ /* 0x000fea0003800000 */
.L_x_6250:
[----:B------:R-:W0:Y:S02]  /*1430*/  LDCU.64 UR4, c[0x0][0x388] ;  /* 0x00007100ff0477ac */ /* 0x000e240008000a00 */
[----:B0-----:R-:W0:Y:S02]  /*1440*/  I2F.F64.S64 R4, UR4 ;  /* 0x0000000400047d12 */ /* 0x001e240008301c00 */
[----:B0-----:R0:W-:Y:S01]  /*1450*/  STG.E.64 desc[UR36][R2.64], R4 ;  /* 0x0000000402007986 */ /* 0x0011e2000c101b24 */
[----:B------:R-:W-:Y:S05]  /*1460*/  BRA `(.L_x_6245) ;  /* 0x00000008008c7947 */ /* 0x000fea0003800000 */
.L_x_6240:
        /* <DEDUP_REMOVED lines=13> */
.L_x_6255:
[----:B------:R-:W0:Y:S01]  /*1540*/  LDCU.64 UR4, c[0x0][0x388] ;  /* 0x00007100ff0477ac */ /* 0x000e220008000a00 */
[----:B------:R-:W-:Y:S01]  /*1550*/  IMAD.MOV.U32 R0, RZ, RZ, 0x80 ;  /* 0x00000080ff007424 */ /* 0x000fe200078e00ff */
[----:B0-----:R-:W0:Y:S02]  /*1560*/  I2F.S64 R4, UR4 ;  /* 0x0000000400047d12 */ /* 0x001e240008301400 */
        /* <DEDUP_REMOVED lines=15> */
.L_x_6257:
[----:B------:R-:W-:-:S04]  /*1660*/  SHF.R.U32.HI R5, RZ, 0x18, R4 ;  /* 0x00000018ff057819 */ /* 0x000fc80000011604 */
[----:B------:R-:W-:-:S07]  /*1670*/  LOP3.LUT R0, R0, 0x80, R5, 0xf8, !PT ;  /* 0x0000008000007812 */ /* 0x000fce00078ef805 */
.L_x_6256:
[----:B------:R4:W-:Y:S01]  /*1680*/  STG.E.U8 desc[UR36][R2.64], R0 ;  /* 0x0000000002007986 */ /* 0x0009e2000c101124 */
[----:B------:R-:W-:Y:S05]  /*1690*/  BRA `(.L_x_6245) ;  /* 0x0000000800007947 */ /* 0x000fea0003800000 */
.L_x_6254:
        /* <DEDUP_REMOVED lines=18> */
.L_x_6259:
[----:B------:R-:W-:-:S04]  /*17c0*/  SHF.R.U32.HI R5, RZ, 0x18, R4 ;  /* 0x00000018ff057819 */ /* 0x000fc80000011604 */
[----:B------:R-:W-:-:S07]  /*17d0*/  LOP3.LUT R0, R0, 0x80, R5, 0xf8, !PT ;  /* 0x0000008000007812 */ /* 0x000fce00078ef805 */
.L_x_6258:
[----:B------:R3:W-:Y:S01]  /*17e0*/  STG.E.U8 desc[UR36][R2.64], R0 ;  /* 0x0000000002007986 */ /* 0x0007e2000c101124 */
[----:B------:R-:W-:Y:S05]  /*17f0*/  BRA `(.L_x_6245) ;  /* 0x0000000400a87947 */ /* 0x000fea0003800000 */
.L_x_6253:
        /* <DEDUP_REMOVED lines=19> */
.L_x_6262:
[----:B------:R2:W-:Y:S01]  /*1930*/  STG.E.U8 desc[UR36][R2.64], R0 ;  /* 0x0000000002007986 */ /* 0x0005e2000c101124 */
[----:B------:R-:W-:Y:S05]  /*1940*/  BRA `(.L_x_6245) ;  /* 0x0000000400547947 */ /* 0x000fea0003800000 */
.L_x_6261:
[----:B------:R-:W0:Y:S02]  /*1950*/  LDC.64 R4, c[0x0][0x388] ;  /* 0x0000e200ff047b82 */ /* 0x000e240000000a00 */
[----:B0-----:R1:W-:Y:S01]  /*1960*/  STG.E.64 desc[UR36][R2.64], R4 ;  /* 0x0000000402007986 */ /* 0x0013e2000c101b24 */
[----:B------:R-:W-:Y:S05]  /*1970*/  BRA `(.L_x_6245) ;  /* 0x0000000400487947 */ /* 0x000fea0003800000 */
.L_x_6260:
[----:B------:R-:W0:Y:S02]  /*1980*/  LDC R5, c[0x0][0x388] ;  /* 0x0000e200ff057b82 */ /* 0x000e240000000800 */
[----:B0-----:R0:W-:Y:S01]  /*1990*/  STG.E desc[UR36][R2.64], R5 ;  /* 0x0000000502007986 */ /* 0x0011e2000c101924 */
[----:B------:R-:W-:Y:S05]  /*19a0*/  BRA `(.L_x_6245) ;  /* 0x00000004003c7947 */ /* 0x000fea0003800000 */
.L_x_6252:
        /* <DEDUP_REMOVED lines=12> */
.L_x_6264:
[----:B------:R-:W0:Y:S01]  /*1a70*/  LDCU.64 UR4, c[0x0][0x388] ;  /* 0x00007100ff0477ac */ /* 0x000e220008000a00 */
[----:B------:R-:W-:Y:S01]  /*1a80*/  CS2R R6, SRZ ;  /* 0x0000000000067805 */ /* 0x000fe2000001ff00 */
[----:B0-----:R-:W0:Y:S04]  /*1a90*/  I2F.F64.S64 R4, UR4 ;  /* 0x0000000400047d12 */ /* 0x001e280008301c00 */
[----:B0-----:R0:W-:Y:S01]  /*1aa0*/  STG.E.128 desc[UR36][R2.64], R4 ;  /* 0x0000000402007986 */ /* 0x0011e2000c101d24 */
[----:B------:R-:W-:Y:S05]  /*1ab0*/  BRA `(.L_x_6245) ;  /* 0x0000000000f87947 */ /* 0x000fea0003800000 */
.L_x_6263:
[----:B------:R-:W-:-:S09]  /*1ac0*/  UISETP.NE.AND UP0, UPT, UR4, 0xf, UPT ;  /* 0x0000000f0400788c */ /* 0x000fd2000bf05270 */
[----:B------:R-:W-:Y:S05]  /*1ad0*/  BRA.U !UP0, `(.L_x_6265) ;  /* 0x0000000108e07547 */ /* 0x000fea000b800000 */
[----:B------:R-:W-:-:S09]  /*1ae0*/  UISETP.NE.AND UP0, UPT, UR4, 0x17, UPT ;  /* 0x000000170400788c */ /* 0x000fd2000bf05270 */
[----:B------:R-:W-:Y:S05]  /*1af0*/  BRA.U !UP0, `(.L_x_6266) ;  /* 0x00000001088c7547 */ /* 0x000fea000b800000 */
[----:B------:R-:W-:-:S09]  /*1b00*/  UISETP.NE.AND UP0, UPT, UR4, 0x18, UPT ;  /* 0x000000180400788c */ /* 0x000fd2000bf05270 */
[----:B------:R-:W-:Y:S05]  /*1b10*/  BRA.U !UP0, `(.L_x_6267) ;  /* 0x0000000108447547 */ /* 0x000fea000b800000 */
.L_x_6244:
        /* <DEDUP_REMOVED lines=16> */
.L_x_6268:
[----:B------:R-:W-:Y:S05]  /*1c20*/  BRA `(.L_x_6245) ;  /* 0x00000000009c7947 */ /* 0x000fea0003800000 */
.L_x_6267:
[----:B------:R-:W0:Y:S01]  /*1c30*/  LDCU.64 UR4, c[0x0][0x388] ;  /* 0x00007100ff0477ac */ /* 0x000e220008000a00 */
[----:B------:R-:W-:Y:S01]  /*1c40*/  IMAD.MOV.U32 R0, RZ, RZ, 0x7f ;  /* 0x0000007fff007424 */ /* 0x000fe200078e00ff */
[----:B0-----:R-:W0:Y:S02]  /*1c50*/  I2F.S64 R4, UR4 ;  /* 0x0000000400047d12 */ /* 0x001e240008301400 */
        /* <DEDUP_REMOVED lines=10> */
.L_x_6269:
[----:B------:R-:W-:-:S05]  /*1d00*/  LOP3.LUT R5, R0, 0x80, R7, 0xf8, !PT ;  /* 0x0000008000057812 */ /* 0x000fca00078ef807 */
[----:B------:R0:W-:Y:S01]  /*1d10*/  STG.E.U8 desc[UR36][R2.64], R5 ;  /* 0x0000000502007986 */ /* 0x0001e2000c101124 */
[----:B------:R-:W-:Y:S05]  /*1d20*/  BRA `(.L_x_6245) ;  /* 0x00000000005c7947 */ /* 0x000fea0003800000 */
.L_x_6266:
[----:B------:R-:W0:Y:S02]  /*1d30*/  LDCU.64 UR4, c[0x0][0x388] ;  /* 0x00007100ff0477ac */ /* 0x000e240008000a00 */
        /* <DEDUP_REMOVED lines=11> */
.L_x_6270:
[----:B------:R-:W-:Y:S01]  /*1df0*/  IMAD.MOV.U32 R0, RZ, RZ, 0x7f ;  /* 0x0000007fff007424 */ /* 0x000fe200078e00ff */
[----:B------:R-:W-:-:S04]  /*1e00*/  ISETP.GT.U32.AND P0, PT, R6, 0x7f800000, PT ;  /* 0x7f8000000600780c */ /* 0x000fc80003f04070 */
[----:B------:R-:W-:-:S09]  /*1e10*/  SEL R0, R0, 0x7c, P0 ;  /* 0x0000007c00007807 */ /* 0x000fd20000000000 */
.L_x_6271:
[----:B------:R-:W-:-:S04]  /*1e20*/  SHF.R.U32.HI R5, RZ, 0x18, R4 ;  /* 0x00000018ff057819 */ /* 0x000fc80000011604 */
[----:B------:R-:W-:-:S05]  /*1e30*/  LOP3.LUT R5, R0, 0x80, R5, 0xf8, !PT ;  /* 0x0000008000057812 */ /* 0x000fca00078ef805 */
[----:B------:R0:W-:Y:S01]  /*1e40*/  STG.E.U8 desc[UR36][R2.64], R5 ;  /* 0x0000000502007986 */ /* 0x0001e2000c101124 */
[----:B------:R-:W-:Y:S05]  /*1e50*/  BRA `(.L_x_6245) ;  /* 0x0000000000107947 */ /* 0x000fea0003800000 */
.L_x_6265:
[----:B------:R-:W0:Y:S02]  /*1e60*/  LDCU.64 UR4, c[0x0][0x388] ;  /* 0x00007100ff0477ac */ /* 0x000e240008000a00 */
[----:B0-----:R-:W0:Y:S02]  /*1e70*/  I2F.S64 R0, UR4 ;  /* 0x0000000400007d12 */ /* 0x001e240008301400 */
[----:B0-----:R-:W-:-:S05]  /*1e80*/  F2FP.BF16.F32.PACK_AB R0, RZ, R0 ;  /* 0x00000000ff00723e */ /* 0x001fca00000010ff */
[----:B------:R0:W-:Y:S02]  /*1e90*/  STG.E.U16 desc[UR36][R2.64], R0 ;  /* 0x0000000002007986 */ /* 0x0001e4000c101524 */
.L_x_6245:
        /* <DEDUP_REMOVED lines=23> */
.L_x_6275:
[----:B------:R-:W0:Y:S02]  /*2010*/  LDC.U8 R5, c[0x0][0x388] ;  /* 0x0000e200ff057b82 */ /* 0x000e240000000000 */
[----:B0-----:R3:W-:Y:S01]  /*2020*/  STG.E.U8 desc[UR36][R2.64], R5 ;  /* 0x0000000502007986 */ /* 0x0017e2000c101124 */
[----:B------:R-:W-:Y:S05]  /*2030*/  BRA `(.L_x_6277) ;  /* 0x0000000c00587947 */ /* 0x000fea0003800000 */
.L_x_6274:
        /* <DEDUP_REMOVED lines=9> */
.L_x_6279:
[----:B------:R-:W0:Y:S02]  /*20d0*/  LDC R5, c[0x0][0x388] ;  /* 0x0000e200ff057b82 */ /* 0x000e240000000800 */
[----:B0-----:R1:W-:Y:S01]  /*20e0*/  STG.E desc[UR36][R2.64], R5 ;  /* 0x0000000502007986 */ /* 0x0013e2000c101924 */
[----:B------:R-:W-:Y:S05]  /*20f0*/  BRA `(.L_x_6277) ;  /* 0x0000000c00287947 */ /* 0x000fea0003800000 */
.L_x_6278:
[----:B------:R-:W0:Y:S02]  /*2100*/  LDC.U16 R5, c[0x0][0x388] ;  /* 0x0000e200ff057b82 */ /* 0x000e240000000400 */
[----:B0-----:R2:W-:Y:S01]  /*2110*/  STG.E.U16 desc[UR36][R2.64], R5 ;  /* 0x0000000502007986 */ /* 0x0015e2000c101524 */
[----:B------:R-:W-:Y:S05]  /*2120*/  BRA `(.L_x_6277) ;  /* 0x0000000c001c7947 */ /* 0x000fea0003800000 */
.L_x_6273:
        /* <DEDUP_REMOVED lines=10> */
.L_x_6281:
[----:B------:R-:W0:Y:S02]  /*21d0*/  LDCU.64 UR4, c[0x0][0x388] ;  /* 0x00007100ff0477ac */ /* 0x000e240008000a00 */
[----:B0-----:R-:W0:Y:S02]  /*21e0*/  I2F.S64 R0, UR4 ;  /* 0x0000000400007d12 */ /* 0x001e240008301400 */
[----:B0-----:R-:W-:-:S05]  /*21f0*/  F2FP.F16.F32.PACK_AB R0, RZ, R0 ;  /* 0x00000000ff00723e */ /* 0x001fca00000000ff */
[----:B------:R0:W-:Y:S01]  /*2200*/  STG.E.U16 desc[UR36][R2.64], R0 ;  /* 0x0000000002007986 */ /* 0x0001e2000c101524 */
[----:B------:R-:W-:Y:S05]  /*2210*/  BRA `(.L_x_6277) ;  /* 0x0000000800e07947 */ /* 0x000fea0003800000 */
.L_x_6280:
        /* <DEDUP_REMOVED lines=11> */
.L_x_6283:
[----:B------:R-:W0:Y:S02]  /*22d0*/  LDCU.64 UR4, c[0x0][0x388] ;  /* 0x00007100ff0477ac */ /* 0x000e240008000a00 */
[----:B0-----:R-:W0:Y:S02]  /*22e0*/  I2F.S64 R0, UR4 ;  /* 0x0000000400007d12 */ /* 0x001e240008301400 */
[----:B0-----:R-:W-:-:S04]  /*22f0*/  F2FP.F16.F32.PACK_AB R0, RZ, R0 ;  /* 0x00000000ff00723e */ /* 0x001fc800000000ff */
[----:B------:R-:W-:-:S05]  /*2300*/  PRMT R0, R0, 0x5410, RZ ;  /* 0x0000541000007816 */ /* 0x000fca00000000ff */
[----:B------:R0:W-:Y:S01]  /*2310*/  STG.E desc[UR36][R2.64], R0 ;  /* 0x0000000002007986 */ /* 0x0001e2000c101924 */
[----:B------:R-:W-:Y:S05]  /*2320*/  BRA `(.L_x_6277) ;  /* 0x00000008009c7947 */ /* 0x000fea0003800000 */
.L_x_6282:
[----:B------:R-:W0:Y:S02]  /*2330*/  LDCU.64 UR4, c[0x0][0x388] ;  /* 0x00007100ff0477ac */ /* 0x000e240008000a00 */
[----:B0-----:R-:W0:Y:S02]  /*2340*/  I2F.F64.S64 R4, UR4 ;  /* 0x0000000400047d12 */ /* 0x001e240008301c00 */
[----:B0-----:R5:W-:Y:S01]  /*2350*/  STG.E.64 desc[UR36][R2.64], R4 ;  /* 0x0000000402007986 */ /* 0x001be2000c101b24 */
[----:B------:R-:W-:Y:S05]  /*2360*/  BRA `(.L_x_6277) ;  /* 0x00000008008c7947 */ /* 0x000fea0003800000 */
.L_x_6272:
        /* <DEDUP_REMOVED lines=13> */
.L_x_6287:
        /* <DEDUP_REMOVED lines=18> */
.L_x_6289:
[----:B------:R-:W-:-:S04]  /*2560*/  SHF.R.U32.HI R5, RZ, 0x18, R4 ;  /* 0x00000018ff057819 */ /* 0x000fc80000011604 */
[----:B------:R-:W-:-:S07]  /*2570*/  LOP3.LUT R0, R0, 0x80, R5, 0xf8, !PT ;  /* 0x0000008000007812 */ /* 0x000fce00078ef805 */
.L_x_6288:
[----:B------:R0:W-:Y:S01]  /*2580*/  STG.E.U8 desc[UR36][R2.64], R0 ;  /* 0x0000000002007986 */ /* 0x0001e2000c101124 */
[----:B------:R-:W-:Y:S05]  /*2590*/  BRA `(.L_x_6277) ;  /* 0x0000000800007947 */ /* 0x000fea0003800000 */
.L_x_6286:
        /* <DEDUP_REMOVED lines=18> */
.L_x_6291:
[----:B------:R-:W-:-:S04]  /*26c0*/  SHF.R.U32.HI R5, RZ, 0x18, R4 ;  /* 0x00000018ff057819 */ /* 0x000fc80000011604 */
[----:B------:R-:W-:-:S07]  /*26d0*/  LOP3.LUT R0, R0, 0x80, R5, 0xf8, !PT ;  /* 0x0000008000007812 */ /* 0x000fce00078ef805 */
.L_x_6290:
[----:B------:R0:W-:Y:S01]  /*26e0*/  STG.E.U8 desc[UR36][R2.64], R0 ;  /* 0x0000000002007986 */ /* 0x0001e2000c101124 */
[----:B------:R-:W-:Y:S05]  /*26f0*/  BRA `(.L_x_6277) ;  /* 0x0000000400a87947 */ /* 0x000fea0003800000 */
.L_x_6285:
        /* <DEDUP_REMOVED lines=19> */
.L_x_6294:
[----:B------:R0:W-:Y:S01]  /*2830*/  STG.E.U8 desc[UR36][R2.64], R0 ;  /* 0x0000000002007986 */ /* 0x0001e2000c101124 */
[----:B------:R-:W-:Y:S05]  /*2840*/  BRA `(.L_x_6277) ;  /* 0x0000000400547947 */ /* 0x000fea0003800000 */
.L_x_6293:
[----:B------:R-:W0:Y:S02]  /*2850*/  LDC.64 R4, c[0x0][0x388] ;  /* 0x0000e200ff047b82 */ /* 0x000e240000000a00 */
[----:B0-----:R0:W-:Y:S01]  /*2860*/  STG.E.64 desc[UR36][R2.64], R4 ;  /* 0x0000000402007986 */ /* 0x0011e2000c101b24 */
[----:B------:R-:W-:Y:S05]  /*2870*/  BRA `(.L_x_6277) ;  /* 0x0000000400487947 */ /* 0x000fea0003800000 */
.L_x_6292:
[----:B------:R-:W0:Y:S02]  /*2880*/  LDC R5, c[0x0][0x388] ;  /* 0x0000e200ff057b82 */ /* 0x000e240000000800 */
[----:B0-----:R0:W-:Y:S01]  /*2890*/  STG.E desc[UR36][R2.64], R5 ;  /* 0x0000000502007986 */ /* 0x0011e2000c101924 */
[----:B------:R-:W-:Y:S05]  /*28a0*/  BRA `(.L_x_6277) ;  /* 0x00000004003c7947 */ /* 0x000fea0003800000 */
.L_x_6284:
        /* <DEDUP_REMOVED lines=12> */
.L_x_6296:
[----:B------:R-:W0:Y:S01]  /*2970*/  LDCU.64 UR4, c[0x0][0x388] ;  /* 0x00007100ff0477ac */ /* 0x000e220008000a00 */
[----:B------:R-:W-:Y:S01]  /*2980*/  CS2R R6, SRZ ;  /* 0x0000000000067805 */ /* 0x000fe2000001ff00 */
[----:B0-----:R-:W0:Y:S04]  /*2990*/  I2F.F64.S64 R4, UR4 ;  /* 0x0000000400047d12 */ /* 0x001e280008301c00 */
[----:B0-----:R0:W-:Y:S01]  /*29a0*/  STG.E.128 desc[UR36][R2.64], R4 ;  /* 0x0000000402007986 */ /* 0x0011e2000c101d24 */
[----:B------:R-:W-:Y:S05]  /*29b0*/  BRA `(.L_x_6277) ;  /* 0x0000000000f87947 */ /* 0x000fea0003800000 */
.L_x_6295:
[----:B------:R-:W-:-:S09]  /*29c0*/  UISETP.NE.AND UP0, UPT, UR4, 0xf, UPT ;  /* 0x0000000f0400788c */ /* 0x000fd2000bf05270 */
[----:B------:R-:W-:Y:S05]  /*29d0*/  BRA.U !UP0, `(.L_x_6297) ;  /* 0x0000000108e07547 */ /* 0x000fea000b800000 */
[----:B------:R-:W-:-:S09]  /*29e0*/  UISETP.NE.AND UP0, UPT, UR4, 0x17, UPT ;  /* 0x000000170400788c */ /* 0x000fd2000bf05270 */
[----:B------:R-:W-:Y:S05]  /*29f0*/  BRA.U !UP0, `(.L_x_6298) ;  /* 0x00000001088c7547 */ /* 0x000fea000b800000 */
[----:B------:R-:W-:-:S09]  /*2a00*/  UISETP.NE.AND UP0, UPT, UR4, 0x18, UPT ;  /* 0x000000180400788c */ /* 0x000fd2000bf05270 */
[----:B------:R-:W-:Y:S05]  /*2a10*/  BRA.U !UP0, `(.L_x_6299) ;  /* 0x0000000108447547 */ /* 0x000fea000b800000 */
.L_x_6276:
        /* <DEDUP_REMOVED lines=16> */
.L_x_6300:
[----:B------:R-:W-:Y:S05]  /*2b20*/  BRA `(.L_x_6277) ;  /* 0x00000000009c7947 */ /* 0x000fea0003800000 */
.L_x_6299:
        /* <DEDUP_REMOVED lines=13> */
.L_x_6301:
[----:B------:R-:W-:-:S05]  /*2c00*/  LOP3.LUT R5, R0, 0x80, R7, 0xf8, !PT ;  /* 0x0000008000057812 */ /* 0x000fca00078ef807 */
[----:B------:R0:W-:Y:S01]  /*2c10*/  STG.E.U8 desc[UR36][R2.64], R5 ;  /* 0x0000000502007986 */ /* 0x0001e2000c101124 */
[----:B------:R-:W-:Y:S05]  /*2c20*/  BRA `(.L_x_6277) ;  /* 0x00000000005c7947 */ /* 0x000fea0003800000 */
.L_x_6298:
        /* <DEDUP_REMOVED lines=12> */
.L_x_6302:
[----:B------:R-:W-:Y:S01]  /*2cf0*/  IMAD.MOV.U32 R0, RZ, RZ, 0x7f ;  /* 0x0000007fff007424 */ /* 0x000fe200078e00ff */
[----:B------:R-:W-:-:S04]  /*2d00*/  ISETP.GT.U32.AND P0, PT, R6, 0x7f800000, PT ;  /* 0x7f8000000600780c */ /* 0x000fc80003f04070 */
[----:B------:R-:W-:-:S09]  /*2d10*/  SEL R0, R0, 0x7c, P0 ;  /* 0x0000007c00007807 */ /* 0x000fd20000000000 */
.L_x_6303:
[----:B------:R-:W-:-:S04]  /*2d20*/  SHF.R.U32.HI R5, RZ, 0x18, R4 ;  /* 0x00000018ff057819 */ /* 0x000fc80000011604 */
[----:B------:R-:W-:-:S05]  /*2d30*/  LOP3.LUT R5, R0, 0x80, R5, 0xf8, !PT ;  /* 0x0000008000057812 */ /* 0x000fca00078ef805 */
[----:B------:R0:W-:Y:S01]  /*2d40*/  STG.E.U8 desc[UR36][R2.64], R5 ;  /* 0x0000000502007986 */ /* 0x0001e2000c101124 */
[----:B------:R-:W-:Y:S05]  /*2d50*/  BRA `(.L_x_6277) ;  /* 0x0000000000107947 */ /* 0x000fea0003800000 */
.L_x_6297:
[----:B------:R-:W0:Y:S02]  /*2d60*/  LDCU.64 UR4, c[0x0][0x388] ;  /* 0x00007100ff0477ac */ /* 0x000e240008000a00 */
[----:B0-----:R-:W0:Y:S02]  /*2d70*/  I2F.S64 R0, UR4 ;  /* 0x0000000400007d12 */ /* 0x001e240008301400 */
[----:B0-----:R-:W-:-:S05]  /*2d80*/  F2FP.BF16.F32.PACK_AB R0, RZ, R0 ;  /* 0x00000000ff00723e */ /* 0x001fca00000010ff */
[----:B------:R0:W-:Y:S02]  /*2d90*/  STG.E.U16 desc[UR36][R2.64], R0 ;  /* 0x0000000002007986 */ /* 0x0001e4000c101524 */
.L_x_6277:
[----:B------:R-:W-:-:S07]  /*2da0*/  VIADD R18, R18, 0x80 ;  /* 0x0000008012127836 */ /* 0x000fce0000000000 */
.L_x_6239:
[----:B------:R-:W-:Y:S05]  /*2db0*/  BSYNC.RECONVERGENT B6 ;  /* 0x0000000000067941 */ /* 0x000fea0003800200 */
.L_x_6238:
        /* <DEDUP_REMOVED lines=22> */
.L_x_6307:
[----:B------:R-:W0:Y:S02]  /*2f20*/  LDC.U8 R5, c[0x0][0x388] ;  /* 0x0000e200ff057b82 */ /* 0x000e240000000000 */
[----:B0-----:R-:W-:Y:S01]  /*2f30*/  STG.E.U8 desc[UR36][R2.64], R5 ;  /* 0x0000000502007986 */ /* 0x001fe2000c101124 */
[----:B------:R-:W-:Y:S05]  /*2f40*/  EXIT ;  /* 0x000000000000794d */ /* 0x000fea0003800000 */
.L_x_6306:
        /* <DEDUP_REMOVED lines=9> */
.L_x_6310:
[----:B------:R-:W0:Y:S02]  /*2fe0*/  LDC R5, c[0x0][0x388] ;  /* 0x0000e200ff057b82 */ /* 0x000e240000000800 */
[----:B0-----:R-:W-:Y:S01]  /*2ff0*/  STG.E desc[UR36][R2.64], R5 ;  /* 0x0000000502007986 */ /* 0x001fe2000c101924 */
[----:B------:R-:W-:Y:S05]  /*3000*/  EXIT ;  /* 0x000000000000794d */ /* 0x000fea0003800000 */
.L_x_6309:
[----:B------:R-:W0:Y:S02]  /*3010*/  LDC.U16 R5, c[0x0][0x388] ;  /* 0x0000e200ff057b82 */ /* 0x000e240000000400 */
[----:B0-----:R-:W-:Y:S01]  /*3020*/  STG.E.U16 desc[UR36][R2.64], R5 ;  /* 0x0000000502007986 */ /* 0x001fe2000c101524 */
[----:B------:R-:W-:Y:S05]  /*3030*/  EXIT ;  /* 0x000000000000794d */ /* 0x000fea0003800000 */
.L_x_6305:
        /* <DEDUP_REMOVED lines=8> */
[----:B0-----:R-:W-:Y:S01]  /*30c0*/  STG.E desc[UR36][R2.64], R5 ;  /* 0x0000000502007986 */ /* 0x001fe2000c101924 */
[----:B------:R-:W-:Y:S05]  /*30d0*/  EXIT ;  /* 0x000000000000794d */ /* 0x000fea0003800000 */
.L_x_6312:
[----:B------:R-:W0:Y:S02]  /*30e0*/  LDCU.64 UR4, c[0x0][0x388] ;  /* 0x00007100ff0477ac */ /* 0x000e240008000a00 */
[----:B0-----:R-:W0:Y:S02]  /*30f0*/  I2F.S64 R0, UR4 ;  /* 0x0000000400007d12 */ /* 0x001e240008301400 */
[----:B0-----:R-:W-:-:S05]  /*3100*/  F2FP.F16.F32.PACK_AB R0, RZ, R0 ;  /* 0x00000000ff00723e */ /* 0x001fca00000000ff */
[----:B------:R-:W-:Y:S01]  /*3110*/  STG.E.U16 desc[UR36][R2.64], R0 ;  /* 0x0000000002007986 */ /* 0x000fe2000c101524 */
[----:B------:R-:W-:Y:S05]  /*3120*/  EXIT ;  /* 0x000000000000794d */ /* 0x000fea0003800000 */
.L_x_6311:
        /* <DEDUP_REMOVED lines=9> */
[----:B0-----:R-:W-:Y:S01]  /*31c0*/  STG.E.64 desc[UR36][R2.64], R4 ;  /* 0x0000000402007986 */ /* 0x001fe2000c101b24 */
[----:B------:R-:W-:Y:S05]  /*31d0*/  EXIT ;  /* 0x000000000000794d */ /* 0x000fea0003800000 */
.L_x_6314:
[----:B------:R-:W0:Y:S02]  /*31e0*/  LDCU.64 UR4, c[0x0][0x388] ;  /* 0x00007100ff0477ac */ /* 0x000e240008000a00 */
[----:B0-----:R-:W0:Y:S02]  /*31f0*/  I2F.S64 R0, UR4 ;  /* 0x0000000400007d12 */ /* 0x001e240008301400 */
[----:B0-----:R-:W-:-:S04]  /*3200*/  F2FP.F16.F32.PACK_AB R0, RZ, R0 ;  /* 0x00000000ff00723e */ /* 0x001fc800000000ff */
[----:B------:R-:W-:-:S05]  /*3210*/  PRMT R0, R0, 0x5410, RZ ;  /* 0x0000541000007816 */ /* 0x000fca00000000ff */
[----:B------:R-:W-:Y:S01]  /*3220*/  STG.E desc[UR36][R2.64], R0 ;  /* 0x0000000002007986 */ /* 0x000fe2000c101924 */
[----:B------:R-:W-:Y:S05]  /*3230*/  EXIT ;  /* 0x000000000000794d */ /* 0x000fea0003800000 */
.L_x_6313:
[----:B------:R-:W0:Y:S02]  /*3240*/  LDCU.64 UR4, c[0x0][0x388] ;  /* 0x00007100ff0477ac */ /* 0x000e240008000a00 */
[----:B0-----:R-:W0:Y:S02]  /*3250*/  I2F.F64.S64 R4, UR4 ;  /* 0x0000000400047d12 */ /* 0x001e240008301c00 */
[----:B0-----:R-:W-:Y:S01]  /*3260*/  STG.E.64 desc[UR36][R2.64], R4 ;  /* 0x0000000402007986 */ /* 0x001fe2000c101b24 */
[----:B------:R-:W-:Y:S05]  /*3270*/  EXIT ;  /* 0x000000000000794d */ /* 0x000fea0003800000 */
.L_x_6304:
        /* <DEDUP_REMOVED lines=13> */
.L_x_6318:
        /* <DEDUP_REMOVED lines=18> */
.L_x_6320:
[----:B------:R-:W-:-:S04]  /*3470*/  SHF.R.U32.HI R5, RZ, 0x18, R4 ;  /* 0x00000018ff057819 */ /* 0x000fc80000011604 */
[----:B------:R-:W-:-:S07]  /*3480*/  LOP3.LUT R0, R0, 0x80, R5, 0xf8, !PT ;  /* 0x0000008000007812 */ /* 0x000fce00078ef805 */
.L_x_6319:
[----:B------:R-:W-:Y:S01]  /*3490*/  STG.E.U8 desc[UR36][R2.64], R0 ;  /* 0x0000000002007986 */ /* 0x000fe2000c101124 */
[----:B------:R-:W-:Y:S05]  /*34a0*/  EXIT ;  /* 0x000000000000794d */ /* 0x000fea0003800000 */
.L_x_6317:
        /* <DEDUP_REMOVED lines=18> */
.L_x_6322:
[----:B------:R-:W-:-:S04]  /*35d0*/  SHF.R.U32.HI R5, RZ, 0x18, R4 ;  /* 0x00000018ff057819 */ /* 0x000fc80000011604 */
[----:B------:R-:W-:-:S07]  /*35e0*/  LOP3.LUT R0, R0, 0x80, R5, 0xf8, !PT ;  /* 0x0000008000007812 */ /* 0x000fce00078ef805 */
.L_x_6321:
[----:B------:R-:W-:Y:S01]  /*35f0*/  STG.E.U8 desc[UR36][R2.64], R0 ;  /* 0x0000000002007986 */ /* 0x000fe2000c101124 */
[----:B------:R-:W-:Y:S05]  /*3600*/  EXIT ;  /* 0x000000000000794d */ /* 0x000fea0003800000 */
.L_x_6316:
        /* <DEDUP_REMOVED lines=19> */
.L_x_6325:
[----:B------:R-:W-:Y:S01]  /*3740*/  STG.E.U8 desc[UR36][R2.64], R0 ;  /* 0x0000000002007986 */ /* 0x000fe2000c101124 */
[----:B------:R-:W-:Y:S05]  /*3750*/  EXIT ;  /* 0x000000000000794d */ /* 0x000fea0003800000 */
.L_x_6324:
[----:B------:R-:W0:Y:S02]  /*3760*/  LDC.64 R4, c[0x0][0x388] ;  /* 0x0000e200ff047b82 */ /* 0x000e240000000a00 */
[----:B0-----:R-:W-:Y:S01]  /*3770*/  STG.E.64 desc[UR36][R2.64], R4 ;  /* 0x0000000402007986 */ /* 0x001fe2000c101b24 */
[----:B------:R-:W-:Y:S05]  /*3780*/  EXIT ;  /* 0x000000000000794d */ /* 0x000fea0003800000 */
.L_x_6323:
[----:B------:R-:W0:Y:S02]  /*3790*/  LDC R5, c[0x0][0x388] ;  /* 0x0000e200ff057b82 */ /* 0x000e240000000800 */
[----:B0-----:R-:W-:Y:S01]  /*37a0*/  STG.E desc[UR36][R2.64], R5 ;  /* 0x0000000502007986 */ /* 0x001fe2000c101924 */
[----:B------:R-:W-:Y:S05]  /*37b0*/  EXIT ;  /* 0x000000000000794d */ /* 0x000fea0003800000 */
.L_x_6315:
        /* <DEDUP_REMOVED lines=12> */
.L_x_6327:
[----:B------:R-:W0:Y:S01]  /*3880*/  LDCU.64 UR4, c[0x0][0x388] ;  /* 0x00007100ff0477ac */ /* 0x000e220008000a00 */
[----:B------:R-:W-:Y:S01]  /*3890*/  CS2R R6, SRZ ;  /* 0x0000000000067805 */ /* 0x000fe2000001ff00 */
[----:B0-----:R-:W0:Y:S04]  /*38a0*/  I2F.F64.S64 R4, UR4 ;  /* 0x0000000400047d12 */ /* 0x001e280008301c00 */
[----:B0-----:R-:W-:Y:S01]  /*38b0*/  STG.E.128 desc[UR36][R2.64], R4 ;  /* 0x0000000402007986 */ /* 0x001fe2000c101d24 */
[----:B------:R-:W-:Y:S05]  /*38c0*/  EXIT ;  /* 0x000000000000794d */ /* 0x000fea0003800000 */
.L_x_6326:
[----:B------:R-:W-:-:S09]  /*38d0*/  UISETP.NE.AND UP0, UPT, UR4, 0xf, UPT ;  /* 0x0000000f0400788c */ /* 0x000fd2000bf05270 */
[----:B------:R-:W-:Y:S05]  /*38e0*/  BRA.U !UP0, `(.L_x_6328) ;  /* 0x0000000108e07547 */ /* 0x000fea000b800000 */
[----:B------:R-:W-:-:S09]  /*38f0*/  UISETP.NE.AND UP0, UPT, UR4, 0x17, UPT ;  /* 0x000000170400788c */ /* 0x000fd2000bf05270 */
[----:B------:R-:W-:Y:S05]  /*3900*/  BRA.U !UP0, `(.L_x_6329) ;  /* 0x00000001088c7547 */ /* 0x000fea000b800000 */
[----:B------:R-:W-:-:S09]  /*3910*/  UISETP.NE.AND UP0, UPT, UR4, 0x18, UPT ;  /* 0x000000180400788c */ /* 0x000fd2000bf05270 */
[----:B------:R-:W-:Y:S05]  /*3920*/  BRA.U !UP0, `(.L_x_6330) ;  /* 0x0000000108447547 */ /* 0x000fea000b800000 */
.L_x_6308:
        /* <DEDUP_REMOVED lines=16> */
.L_x_6331:
[----:B------:R-:W-:Y:S05]  /*3a30*/  EXIT ;  /* 0x000000000000794d */ /* 0x000fea0003800000 */
.L_x_6330:
        /* <DEDUP_REMOVED lines=13> */
.L_x_6332:
[----:B------:R-:W-:-:S05]  /*3b10*/  LOP3.LUT R5, R0, 0x80, R7, 0xf8, !PT ;  /* 0x0000008000057812 */ /* 0x000fca00078ef807 */
[----:B------:R-:W-:Y:S01]  /*3b20*/  STG.E.U8 desc[UR36][R2.64], R5 ;  /* 0x0000000502007986 */ /* 0x000fe2000c101124 */
[----:B------:R-:W-:Y:S05]  /*3b30*/  EXIT ;  /* 0x000000000000794d */ /* 0x000fea0003800000 */
.L_x_6329:
        /* <DEDUP_REMOVED lines=12> */
.L_x_6333:
[----:B------:R-:W-:Y:S01]  /*3c00*/  IMAD.MOV.U32 R0, RZ, RZ, 0x7f ;  /* 0x0000007fff007424 */ /* 0x000fe200078e00ff */
[----:B------:R-:W-:-:S04]  /*3c10*/  ISETP.GT.U32.AND P0, PT, R6, 0x7f800000, PT ;  /* 0x7f8000000600780c */ /* 0x000fc80003f04070 */
[----:B------:R-:W-:-:S09]  /*3c20*/  SEL R0, R0, 0x7c, P0 ;  /* 0x0000007c00007807 */ /* 0x000fd20000000000 */
.L_x_6334:
[----:B------:R-:W-:-:S04]  /*3c30*/  SHF.R.U32.HI R5, RZ, 0x18, R4 ;  /* 0x00000018ff057819 */ /* 0x000fc80000011604 */
[----:B------:R-:W-:-:S05]  /*3c40*/  LOP3.LUT R5, R0, 0x80, R5, 0xf8, !PT ;  /* 0x0000008000057812 */ /* 0x000fca00078ef805 */
[----:B------:R-:W-:Y:S01]  /*3c50*/  STG.E.U8 desc[UR36][R2.64], R5 ;  /* 0x0000000502007986 */ /* 0x000fe2000c101124 */
[----:B------:R-:W-:Y:S05]  /*3c60*/  EXIT ;  /* 0x000000000000794d */ /* 0x000fea0003800000 */
.L_x_6328:
[----:B------:R-:W0:Y:S02]  /*3c70*/  LDCU.64 UR4, c[0x0][0x388] ;  /* 0x00007100ff0477ac */ /* 0x000e240008000a00 */
[----:B0-----:R-:W0:Y:S02]  /*3c80*/  I2F.S64 R0, UR4 ;  /* 0x0000000400007d12 */ /* 0x001e240008301400 */
[----:B0-----:R-:W-:-:S05]  /*3c90*/  F2FP.BF16.F32.PACK_AB R0, RZ, R0 ;  /* 0x00000000ff00723e */ /* 0x001fca00000010ff */
[----:B------:R-:W-:Y:S01]  /*3ca0*/  STG.E.U16 desc[UR36][R2.64], R0 ;  /* 0x0000000002007986 */ /* 0x000fe2000c101524 */
[----:B------:R-:W-:Y:S05]  /*3cb0*/  EXIT ;  /* 0x000000000000794d */ /* 0x000fea0003800000 */
.L_x_6335:
        /* <DEDUP_REMOVED lines=12> */
.L_x_7387:


//--------------------- .text._ZN2at6native18elementwise_kernelILi128ELi2EZNS0_22gpu_kernel_impl_nocastINS0_11FillFunctorIlEEEEvRNS_18TensorIteratorBaseERKT_EUliE_EEviT1_ --------------------------
	.section	.text._ZN2at6native18elementwise_kernelILi128ELi2EZNS0_22gpu_kernel_impl_nocastINS0_11FillFunctorIlEEEEvRNS_18TensorIteratorBaseERKT_EUliE_EEviT1_,"ax",@progbits
	.align	128
        .global         _ZN2at6native18elementwise_kernelILi128ELi2EZNS0_22gpu_kernel_impl_nocastINS0_11FillFunctorIlEEEEvRNS_18TensorIteratorBaseERKT_EUliE_EEviT1_
        .type           _ZN2at6native18elementwise_kernelILi128ELi2EZNS0_22gpu_kernel_impl_nocastINS0_11FillFunctorIlEEEEvRNS_18TensorIteratorBaseERKT_EUliE_EEviT1_,@function
        .size           _ZN2at6native18elementwise_kernelILi128ELi2EZNS0_22gpu_kernel_impl_nocastINS0_11FillFunctorIlEEEEvRNS_18TensorIteratorBaseERKT_EUliE_EEviT1_,(.L_x_7388 - _ZN2at6native18elementwise_kernelILi128ELi2EZNS0_22gpu_kernel_impl_nocastINS0_11FillFunctorIlEEEEvRNS_18TensorIteratorBaseERKT_EUliE_EEviT1_)
        .other          _ZN2at6native18elementwise_kernelILi128ELi2EZNS0_22gpu_kernel_impl_nocastINS0_11FillFunctorIlEEEEvRNS_18TensorIteratorBaseERKT_EUliE_EEviT1_,@"STO_CUDA_ENTRY STV_DEFAULT"
_ZN2at6native18elementwise_kernelILi128ELi2EZNS0_22gpu_kernel_impl_nocastINS0_11FillFunctorIlEEEEvRNS_18TensorIteratorBaseERKT_EUliE_EEviT1_:
.text._ZN2at6native18elementwise_kernelILi128ELi2EZNS0_22gpu_kernel_impl_nocastINS0_11FillFunctorIlEEEEvRNS_18TensorIteratorBaseERKT_EUliE_EEviT1_:
        /* <DEDUP_REMOVED lines=16> */
.L_x_6336:
        /* <DEDUP_REMOVED lines=281> */
.L_x_6339:
[----:B------:R-:W0:Y:S01]  /*1290*/  LDCU.64 UR10, c[0x0][0x520] ;  /* 0x0000a400ff0a77ac */ /* 0x000e220008000a00 */
[----:B------:R-:W1:Y:S01]  /*12a0*/  LDC.64 R6, c[0x0][0x528] ;  /* 0x00014a00ff067b82 */ /* 0x000e620000000a00 */
[----:B------:R-:W-:Y:S02]  /*12b0*/  IADD3 R3, PT, PT, R3, 0x80, RZ ;  /* 0x0000008003037810 */ /* 0x000fe40007ffe0ff */
[----:B0-----:R-:W-:-:S04]  /*12c0*/  IADD3 R4, P0, PT, R0, UR10, RZ ;  /* 0x0000000a00047c10 */ /* 0x001fc8000ff1e0ff */
[----:B------:R-:W-:-:S05]  /*12d0*/  IADD3.X R5, PT, PT, RZ, UR11, RZ, P0, !PT ;  /* 0x0000000bff057c10 */ /* 0x000fca00087fe4ff */
[----:B-1----:R0:W-:Y:S04]  /*12e0*/  STG.E.64 desc[UR6][R4.64], R6 ;  /* 0x0000000604007986 */ /* 0x0021e8000c101b06 */
.L_x_6338:
[----:B------:R-:W-:Y:S05]  /*12f0*/  BSYNC.RECONVERGENT B0 ;  /* 0x0000000000007941 */ /* 0x000fea0003800200 */
.L_x_6337:
        /* <DEDUP_REMOVED lines=275> */
.L_x_6340:
[----:B------:R-:W0:Y:S01]  /*2430*/  LDCU.64 UR8, c[0x0][0x520] ;  /* 0x0000a400ff0877ac */ /* 0x000e220008000a00 */
[----:B------:R-:W1:Y:S01]  /*2440*/  LDC.64 R4, c[0x0][0x528] ;  /* 0x00014a00ff047b82 */ /* 0x000e620000000a00 */
[----:B0-----:R-:W-:-:S04]  /*2450*/  IADD3 R2, P0, PT, R0, UR8, RZ ;  /* 0x0000000800027c10 */ /* 0x001fc8000ff1e0ff */
[----:B------:R-:W-:-:S05]  /*2460*/  IADD3.X R3, PT, PT, RZ, UR9, RZ, P0, !PT ;  /* 0x00000009ff037c10 */ /* 0x000fca00087fe4ff */
[----:B-1----:R-:W-:Y:S01]  /*2470*/  STG.E.64 desc[UR6][R2.64], R4 ;  /* 0x0000000402007986 */ /* 0x002fe2000c101b06 */
[----:B------:R-:W-:Y:S05]  /*2480*/  EXIT ;  /* 0x000000000000794d */ /* 0x000fea0003800000 */
.L_x_6341:
        /* <DEDUP_REMOVED lines=15> */
.L_x_7388:


//--------------------- .text._ZN2at6native27unrolled_elementwise_kernelINS0_11FillFunctorIlEESt5arrayIPcLm1EELi4E23TrivialOffsetCalculatorILi0EjES7_ILi1EjENS0_6memory15LoadWithoutCastENSA_16StoreWithoutCastEEEviT_T0_T2_T3_T4_T5_ --------------------------
	.section	.text._ZN2at6native27unrolled_elementwise_kernelINS0_11FillFunctorIlEESt5arrayIPcLm1EELi4E23TrivialOffsetCalculatorILi0EjES7_ILi1EjENS0_6memory15LoadWithoutCastENSA_16StoreWithoutCastEEEviT_T0_T2_T3_T4_T5_,"ax",@progbits
	.align	128
        .global         _ZN2at6native27unrolled_elementwise_kernelINS0_11FillFunctorIlEESt5arrayIPcLm1EELi4E23TrivialOffsetCalculatorILi0EjES7_ILi1EjENS0_6memory15LoadWithoutCastENSA_16StoreWithoutCastEEEviT_T0_T2_T3_T4_T5_
        .type           _ZN2at6native27unrolled_elementwise_kernelINS0_11FillFunctorIlEESt5arrayIPcLm1EELi4E23TrivialOffsetCalculatorILi0EjES7_ILi1EjENS0_6memory15LoadWithoutCastENSA_16StoreWithoutCastEEEviT_T0_T2_T3_T4_T5_,@function
        .size           _ZN2at6native27unrolled_elementwise_kernelINS0_11FillFunctorIlEESt5arrayIPcLm1EELi4E23TrivialOffsetCalculatorILi0EjES7_ILi1EjENS0_6memory15LoadWithoutCastENSA_16StoreWithoutCastEEEviT_T0_T2_T3_T4_T5_,(.L_x_7389 - _ZN2at6native27unrolled_elementwise_kernelINS0_11FillFunctorIlEESt5arrayIPcLm1EELi4E23TrivialOffsetCalculatorILi0EjES7_ILi1EjENS0_6memory15LoadWithoutCastENSA_16StoreWithoutCastEEEviT_T0_T2_T3_T4_T5_)
        .other          _ZN2at6native27unrolled_elementwise_kernelINS0_11FillFunctorIlEESt5arrayIPcLm1EELi4E23TrivialOffsetCalculatorILi0EjES7_ILi1EjENS0_6memory15LoadWithoutCastENSA_16StoreWithoutCastEEEviT_T0_T2_T3_T4_T5_,@"STO_CUDA_ENTRY STV_DEFAULT"
_ZN2at6native27unrolled_elementwise_kernelINS0_11FillFunctorIlEESt5arrayIPcLm1EELi4E23TrivialOffsetCalculatorILi0EjES7_ILi1EjENS0_6memory15LoadWithoutCastENSA_16StoreWithoutCastEEEviT_T0_T2_T3_T4_T5_:
.text._ZN2at6native27unrolled_elementwise_kernelINS0_11FillFunctorIlEESt5arrayIPcLm1EELi4E23TrivialOffsetCalculatorILi0EjES7_ILi1EjENS0_6memory15LoadWithoutCastENSA_16StoreWithoutCastEEEviT_T0_T2_T3_T4_T5_:
        /* <DEDUP_REMOVED lines=28> */
.L_x_6343:
[----:B------:R-:W-:Y:S05]  /*01c0*/  BSYNC.RECONVERGENT B0 ;  /* 0x0000000000007941 */ /* 0x000fea0003800200 */
.L_x_6342:
        /* <DEDUP_REMOVED lines=8> */
.L_x_6344:
        /* <DEDUP_REMOVED lines=11> */
.L_x_7389:


//--------------------- .text._ZN2at6native29vectorized_elementwise_kernelILi2ENS0_11FillFunctorIlEESt5arrayIPcLm1EEEEviT0_T1_ --------------------------
	.section	.text._ZN2at6native29vectorized_elementwise_kernelILi2ENS0_11FillFunctorIlEESt5arrayIPcLm1EEEEviT0_T1_,"ax",@progbits
	.align	128
        .global         _ZN2at6native29vectorized_elementwise_kernelILi2ENS0_11FillFunctorIlEESt5arrayIPcLm1EEEEviT0_T1_
        .type           _ZN2at6native29vectorized_elementwise_kernelILi2ENS0_11FillFunctorIlEESt5arrayIPcLm1EEEEviT0_T1_,@function
        .size           _ZN2at6native29vectorized_elementwise_kernelILi2ENS0_11FillFunctorIlEESt5arrayIPcLm1EEEEviT0_T1_,(.L_x_7390 - _ZN2at6native29vectorized_elementwise_kernelILi2ENS0_11FillFunctorIlEESt5arrayIPcLm1EEEEviT0_T1_)
        .other          _ZN2at6native29vectorized_elementwise_kernelILi2ENS0_11FillFunctorIlEESt5arrayIPcLm1EEEEviT0_T1_,@"STO_CUDA_ENTRY STV_DEFAULT"
_ZN2at6native29vectorized_elementwise_kernelILi2ENS0_11FillFunctorIlEESt5arrayIPcLm1EEEEviT0_T1_:
.text._ZN2at6native29vectorized_elementwise_kernelILi2ENS0_11FillFunctorIlEESt5arrayIPcLm1EEEEviT0_T1_:
        /* <DEDUP_REMOVED lines=35> */
.L_x_6348:
        /* <DEDUP_REMOVED lines=8> */
.L_x_6349:
        /* <DEDUP_REMOVED lines=8> */
.L_x_6350:
        /* <DEDUP_REMOVED lines=9> */
.L_x_6351:
[----:B------:R-:W-:Y:S05]  /*03c0*/  BSYNC.RELIABLE B1 ;  /* 0x0000000000017941 */ /* 0x000fea0003800100 */
.L_x_6347:
[----:B------:R-:W-:-:S13]  /*03d0*/  ISETP.GE.U32.AND P0, PT, R3, R2, PT ;  /* 0x000000020300720c */ /* 0x000fda0003f06070 */
[----:B012---:R-:W0:Y:S01]  /*03e0*/  @!P0 LDC.64 R4, c[0x0][0x390] ;  /* 0x0000e400ff048b82 */ /* 0x007e220000000a00 */
[----:B------:R-:W-:Y:S01]  /*03f0*/  @!P0 IMAD.IADD R9, R0, 0x1, R3 ;  /* 0x0000000100098824 */ /* 0x000fe200078e0203 */
[----:B------:R-:W-:-:S06]  /*0400*/  @!P0 IADD3 R3, PT, PT, R3, 0x80, RZ ;  /* 0x0000008003038810 */ /* 0x000fcc0007ffe0ff */
[----:B------:R-:W1:Y:S01]  /*0410*/  @!P0 LDC.64 R6, c[0x0][0x388] ;  /* 0x0000e200ff068b82 */ /* 0x000e620000000a00 */
[----:B0-----:R-:W-:-:S05]  /*0420*/  @!P0 IMAD.WIDE.U32 R4, R9, 0x8, R4 ;  /* 0x0000000809048825 */ /* 0x001fca00078e0004 */
[----:B-1----:R2:W-:Y:S02]  /*0430*/  @!P0 STG.E.64 desc[UR4][R4.64], R6 ;  /* 0x0000000604008986 */ /* 0x0025e4000c101b04 */
.L_x_6352:
[----:B------:R-:W-:Y:S05]  /*0440*/  BSYNC.RECONVERGENT B0 ;  /* 0x0000000000007941 */ /* 0x000fea0003800200 */
.L_x_6346:
        /* <DEDUP_REMOVED lines=9> */
.L_x_6345:
        /* <DEDUP_REMOVED lines=24> */
.L_x_6353:
        /* <DEDUP_REMOVED lines=10> */
.L_x_7390:


//--------------------- .text._ZN2at6native29vectorized_elementwise_kernelILi4ENS0_11FillFunctorIlEESt5arrayIPcLm1EEEEviT0_T1_ --------------------------
	.section	.text._ZN2at6native29vectorized_elementwise_kernelILi4ENS0_11FillFunctorIlEESt5arrayIPcLm1EEEEviT0_T1_,"ax",@progbits
	.align	128
        .global         _ZN2at6native29vectorized_elementwise_kernelILi4ENS0_11FillFunctorIlEESt5arrayIPcLm1EEEEviT0_T1_
        .type           _ZN2at6native29vectorized_elementwise_kernelILi4ENS0_11FillFunctorIlEESt5arrayIPcLm1EEEEviT0_T1_,@function
        .size           _ZN2at6native29vectorized_elementwise_kernelILi4ENS0_11FillFunctorIlEESt5arrayIPcLm1EEEEviT0_T1_,(.L_x_7391 - _ZN2at6native29vectorized_elementwise_kernelILi4ENS0_11FillFunctorIlEESt5arrayIPcLm1EEEEviT0_T1_)
        .other          _ZN2at6native29vectorized_elementwise_kernelILi4ENS0_11FillFunctorIlEESt5arrayIPcLm1EEEEviT0_T1_,@"STO_CUDA_ENTRY STV_DEFAULT"
_ZN2at6native29vectorized_elementwise_kernelILi4ENS0_11FillFunctorIlEESt5arrayIPcLm1EEEEviT0_T1_:
.text._ZN2at6native29vectorized_elementwise_kernelILi4ENS0_11FillFunctorIlEESt5arrayIPcLm1EEEEviT0_T1_:
        /* <DEDUP_REMOVED lines=35> */
.L_x_6357:
        /* <DEDUP_REMOVED lines=8> */
.L_x_6358:
        /* <DEDUP_REMOVED lines=8> */
.L_x_6359:
        /* <DEDUP_REMOVED lines=9> */
.L_x_6360:
[----:B------:R-:W-:Y:S05]  /*03c0*/  BSYNC.RELIABLE B1 ;  /* 0x0000000000017941 */ /* 0x000fea0003800100 */
.L_x_6356:
[----:B------:R-:W-:-:S13]  /*03d0*/  ISETP.GE.U32.AND P0, PT, R3, R2, PT ;  /* 0x000000020300720c */ /* 0x000fda0003f06070 */
[----:B012---:R-:W0:Y:S01]  /*03e0*/  @!P0 LDC.64 R4, c[0x0][0x390] ;  /* 0x0000e400ff048b82 */ /* 0x007e220000000a00 */
[----:B------:R-:W-:Y:S01]  /*03f0*/  @!P0 IMAD.IADD R9, R0, 0x1, R3 ;  /* 0x0000000100098824 */ /* 0x000fe200078e0203 */
[----:B------:R-:W-:-:S06]  /*0400*/  @!P0 IADD3 R3, PT, PT, R3, 0x80, RZ ;  /* 0x0000008003038810 */ /* 0x000fcc0007ffe0ff */
[----:B------:R-:W1:Y:S01]  /*0410*/  @!P0 LDC.64 R6, c[0x0][0x388] ;  /* 0x0000e200ff068b82 */ /* 0x000e620000000a00 */
[----:B0-----:R-:W-:-:S05]  /*0420*/  @!P0 IMAD.WIDE.U32 R4, R9, 0x8, R4 ;  /* 0x0000000809048825 */ /* 0x001fca00078e0004 */
[----:B-1----:R2:W-:Y:S02]  /*0430*/  @!P0 STG.E.64 desc[UR4][R4.64], R6 ;  /* 0x0000000604008986 */ /* 0x0025e4000c101b04 */
.L_x_6361:
[----:B------:R-:W-:Y:S05]  /*0440*/  BSYNC.RECONVERGENT B0 ;  /* 0x0000000000007941 */ /* 0x000fea0003800200 */
.L_x_6355:
        /* <DEDUP_REMOVED lines=9> */
.L_x_6354:
        /* <DEDUP_REMOVED lines=22> */
.L_x_6362:
        /* <DEDUP_REMOVED lines=12> */
.L_x_7391:


//--------------------- .text._ZN2at6native29vectorized_elementwise_kernelILi8ENS0_11FillFunctorIlEESt5arrayIPcLm1EEEEviT0_T1_ --------------------------
	.section	.text._ZN2at6native29vectorized_elementwise_kernelILi8ENS0_11FillFunctorIlEESt5arrayIPcLm1EEEEviT0_T1_,"ax",@progbits
	.align	128
        .global         _ZN2at6native29vectorized_elementwise_kernelILi8ENS0_11FillFunctorIlEESt5arrayIPcLm1EEEEviT0_T1_
        .type           _ZN2at6native29vectorized_elementwise_kernelILi8ENS0_11FillFunctorIlEESt5arrayIPcLm1EEEEviT0_T1_,@function
        .size           _ZN2at6native29vectorized_elementwise_kernelILi8ENS0_11FillFunctorIlEESt5arrayIPcLm1EEEEviT0_T1_,(.L_x_7392 - _ZN2at6native29vectorized_elementwise_kernelILi8ENS0_11FillFunctorIlEESt5arrayIPcLm1EEEEviT0_T1_)
        .other          _ZN2at6native29vectorized_elementwise_kernelILi8ENS0_11FillFunctorIlEESt5arrayIPcLm1EEEEviT0_T1_,@"STO_CUDA_ENTRY STV_DEFAULT"
_ZN2at6native29vectorized_elementwise_kernelILi8ENS0_11FillFunctorIlEESt5arrayIPcLm1EEEEviT0_T1_:
.text._ZN2at6native29vectorized_elementwise_kernelILi8ENS0_11FillFunctorIlEESt5arrayIPcLm1EEEEviT0_T1_:
        /* <DEDUP_REMOVED lines=35> */
.L_x_6366:
        /* <DEDUP_REMOVED lines=8> */
.L_x_6367:
        /* <DEDUP_REMOVED lines=8> */
.L_x_6368:
        /* <DEDUP_REMOVED lines=9> */
.L_x_6369:
[----:B------:R-:W-:Y:S05]  /*03c0*/  BSYNC.RELIABLE B1 ;  /* 0x0000000000017941 */ /* 0x000fea0003800100 */
.L_x_6365:
[----:B------:R-:W-:-:S13]  /*03d0*/  ISETP.GE.U32.AND P0, PT, R3, R2, PT ;  /* 0x000000020300720c */ /* 0x000fda0003f06070 */
[----:B012---:R-:W0:Y:S01]  /*03e0*/  @!P0 LDC.64 R4, c[0x0][0x390] ;  /* 0x0000e400ff048b82 */ /* 0x007e220000000a00 */
[----:B------:R-:W-:Y:S01]  /*03f0*/  @!P0 IMAD.IADD R9, R0, 0x1, R3 ;  /* 0x0000000100098824 */ /* 0x000fe200078e0203 */
[----:B------:R-:W-:-:S06]  /*0400*/  @!P0 IADD3 R3, PT, PT, R3, 0x80, RZ ;  /* 0x0000008003038810 */ /* 0x000fcc0007ffe0ff */
[----:B------:R-:W1:Y:S01]  /*0410*/  @!P0 LDC.64 R6, c[0x0][0x388] ;  /* 0x0000e200ff068b82 */ /* 0x000e620000000a00 */
[----:B0-----:R-:W-:-:S05]  /*0420*/  @!P0 IMAD.WIDE.U32 R4, R9, 0x8, R4 ;  /* 0x0000000809048825 */ /* 0x001fca00078e0004 */
[----:B-1----:R2:W-:Y:S02]  /*0430*/  @!P0 STG.E.64 desc[UR4][R4.64], R6 ;  /* 0x0000000604008986 */ /* 0x0025e4000c101b04 */
.L_x_6370:
[----:B------:R-:W-:Y:S05]  /*0440*/  BSYNC.RECONVERGENT B0 ;  /* 0x0000000000007941 */ /* 0x000fea0003800200 */
.L_x_6364:
        /* <DEDUP_REMOVED lines=9> */
.L_x_6363:
        /* <DEDUP_REMOVED lines=22> */
.L_x_6371:
        /* <DEDUP_REMOVED lines=12> */
.L_x_7392:


//--------------------- .text._ZN2at6native18elementwise_kernelILi128ELi4EZNS0_15gpu_kernel_implINS0_11FillFunctorIiEEEEvRNS_18TensorIteratorBaseERKT_EUliE_EEviT1_ --------------------------
	.section	.text._ZN2at6native18elementwise_kernelILi128ELi4EZNS0_15gpu_kernel_implINS0_11FillFunctorIiEEEEvRNS_18TensorIteratorBaseERKT_EUliE_EEviT1_,"ax",@progbits
	.align	128
        .global         _ZN2at6native18elementwise_kernelILi128ELi4EZNS0_15gpu_kernel_implINS0_11FillFunctorIiEEEEvRNS_18TensorIteratorBaseERKT_EUliE_EEviT1_
        .type           _ZN2at6native18elementwise_kernelILi128ELi4EZNS0_15gpu_kernel_implINS0_11FillFunctorIiEEEEvRNS_18TensorIteratorBaseERKT_EUliE_EEviT1_,@function
        .size           _ZN2at6native18elementwise_kernelILi128ELi4EZNS0_15gpu_kernel_implINS0_11FillFunctorIiEEEEvRNS_18TensorIteratorBaseERKT_EUliE_EEviT1_,(.L_x_7393 - _ZN2at6native18elementwise_kernelILi128ELi4EZNS0_15gpu_kernel_implINS0_11FillFunctorIiEEEEvRNS_18TensorIteratorBaseERKT_EUliE_EEviT1_)
        .other          _ZN2at6native18elementwise_kernelILi128ELi4EZNS0_15gpu_kernel_implINS0_11FillFunctorIiEEEEvRNS_18TensorIteratorBaseERKT_EUliE_EEviT1_,@"STO_CUDA_ENTRY STV_DEFAULT"
_ZN2at6native18elementwise_kernelILi128ELi4EZNS0_15gpu_kernel_implINS0_11FillFunctorIiEEEEvRNS_18TensorIteratorBaseERKT_EUliE_EEviT1_:
.text._ZN2at6native18elementwise_kernelILi128ELi4EZNS0_15gpu_kernel_implINS0_11FillFunctorIiEEEEvRNS_18TensorIteratorBaseERKT_EUliE_EEviT1_:
[----:B------:R-:W0:Y:S08]  /*0000*/  LDC R1, c[0x0][0x37c] ;  /* 0x0000df00ff017b82 */ /* 0x000e300000000800 */
[----:B------:R-:W1:Y:S01]  /*0010*/  LDC R42, c[0x0][0x528] ;  /* 0x00014a00ff2a7b82 */ /* 0x000e620000000800 */
        /* <DEDUP_REMOVED lines=8> */
[----:B-1----:R-:W-:Y:S01]  /*00a0*/  I2FP.F32.S32 R28, R42 ;  /* 0x0000002a001c7245 */ /* 0x002fe20000201400 */
[----:B------:R1:W3:Y:S02]  /*00b0*/  I2F.F64 R16, R42 ;  /* 0x0000002a00107312 */ /* 0x0002e40000201c00 */
[----:B------:R-:W-:Y:S01]  /*00c0*/  UISETP.LT.U32.AND UP0, UPT, UR40, 0x18, UPT ;  /* 0x000000182800788c */ /* 0x000fe2000bf01070 */
[----:B------:R-:W-:-:S02]  /*00d0*/  SHF.R.S32.HI R43, RZ, 0x1f, R42 ;  /* 0x0000001fff2b7819 */ /* 0x000fc4000001142a */
[--C-:B------:R-:W-:Y:S01]  /*00e0*/  SHF.R.U32.HI R2, RZ, 0x17, R28.reuse ;  /* 0x00000017ff027819 */ /* 0x100fe2000001161c */
[----:B------:R-:W-:Y:S01]  /*00f0*/  USEL UR38, UR40, 0x18, UP0 ;  /* 0x0000001828267887 */ /* 0x000fe20008000000 */
[--C-:B------:R-:W-:Y:S01]  /*0100*/  SHF.R.U32.HI R0, RZ, 0x16, R28.reuse ;  /* 0x00000016ff007819 */ /* 0x100fe2000001161c */
[----:B-----5:R-:W-:Y:S01]  /*0110*/  USHF.L.U32 UR4, UR4, 0x9, URZ ;  /* 0x0000000904047899 */ /* 0x020fe200080006ff */
[C---:B------:R-:W-:Y:S01]  /*0120*/  LOP3.LUT R41, R2.reuse, 0xff, RZ, 0xc0, !PT ;  /* 0x000000ff02297812 */ /* 0x040fe200078ec0ff */
[----:B------:R-:W-:Y:S01]  /*0130*/  VIADD R39, R2, 0x1 ;  /* 0x0000000102277836 */ /* 0x000fe20000000000 */
[----:B------:R-:W-:Y:S01]  /*0140*/  LOP3.LUT R0, R0, 0x1, RZ, 0xc0, !PT ;  /* 0x0000000100007812 */ /* 0x000fe200078ec0ff */
[----:B------:R-:W-:Y:S01]  /*0150*/  UIADD3 UR38, UPT, UPT, UR38, 0x1, URZ ;  /* 0x0000000126267890 */ /* 0x000fe2000fffe0ff */
[----:B------:R-:W-:Y:S02]  /*0160*/  LOP3.LUT P0, RZ, R41, 0x3fffff, R28, 0xf8, !PT ;  /* 0x003fffff29ff7812 */ /* 0x000fe4000780f81c */
[----:B--2---:R-:W-:-:S02]  /*0170*/  LOP3.LUT R23, R23, UR4, RZ, 0xfc, !PT ;  /* 0x0000000417177c12 */ /* 0x004fc4000f8efcff */
[----:B------:R-:W-:Y:S02]  /*0180*/  ISETP.EQ.U32.AND P0, PT, R0, 0x1, P0 ;  /* 0x000000010000780c */ /* 0x000fe40000702070 */
[--C-:B------:R-:W-:Y:S02]  /*0190*/  SHF.R.U32.HI R0, RZ, 0x14, R28.reuse ;  /* 0x00000014ff007819 */ /* 0x100fe4000001161c */
[----:B------:R-:W-:Y:S02]  /*01a0*/  SHF.R.U32.HI R4, RZ, 0x15, R28 ;  /* 0x00000015ff047819 */ /* 0x000fe4000001161c */
[----:B----4-:R-:W-:Y:S02]  /*01b0*/  ISETP.GE.AND P1, PT, R23, UR5, PT ;  /* 0x0000000517007c0c */ /* 0x010fe4000bf26270 */
[----:B------:R-:W-:Y:S02]  /*01c0*/  LOP3.LUT R3, R0, 0x1, RZ, 0xc0, !PT ;  /* 0x0000000100037812 */ /* 0x000fe400078ec0ff */
[----:B------:R-:W-:-:S02]  /*01d0*/  LOP3.LUT R5, R4, 0x1, RZ, 0xc0, !PT ;  /* 0x0000000104057812 */ /* 0x000fc400078ec0ff */
[----:B------:R-:W-:Y:S01]  /*01e0*/  LOP3.LUT R38, R28, 0x7fffffff, RZ, 0xc0, !PT ;  /* 0x7fffffff1c267812 */ /* 0x000fe200078ec0ff */
[----:B------:R-:W-:Y:S01]  /*01f0*/  @!P0 IMAD.MOV R39, RZ, RZ, R2 ;  /* 0x000000ffff278224 */ /* 0x000fe200078e0202 */
[----:B------:R-:W-:Y:S01]  /*0200*/  ISETP.NE.AND P0, PT, R42, RZ, PT ;  /* 0x000000ff2a00720c */ /* 0x000fe20003f05270 */
[----:B------:R-:W2:Y:S01]  /*0210*/  LDC.U8 R2, c[0x0][0x52c] ;  /* 0x00014b00ff027b82 */ /* 0x000ea20000000000 */
[----:B------:R-:W-:Y:S02]  /*0220*/  IMAD.IADD R3, R28, 0x1, R3 ;  /* 0x000000011c037824 */ /* 0x000fe400078e0203 */
[----:B------:R-:W-:Y:S01]  /*0230*/  FADD.FTZ R36, R38, 8192 ;  /* 0x4600000026247421 */ /* 0x000fe20000010000 */
[----:B------:R-:W-:Y:S01]  /*0240*/  IMAD.IADD R5, R28, 0x1, R5 ;  /* 0x000000011c057824 */ /* 0x000fe200078e0205 */
[----:B------:R-:W-:Y:S01]  /*0250*/  SEL R22, RZ, 0x1, !P0 ;  /* 0x00000001ff167807 */ /* 0x000fe20004000000 */
[C---:B------:R-:W-:Y:S01]  /*0260*/  FADD.FTZ R32, R38.reuse, 64 ;  /* 0x4280000026207421 */ /* 0x040fe20000010000 */
[----:B------:R-:W-:Y:S01]  /*0270*/  VIADD R31, R3, 0x407ffff ;  /* 0x0407ffff031f7836 */ /* 0x000fe20000000000 */
[----:B------:R-:W-:Y:S01]  /*0280*/  SHF.R.U32.HI R34, RZ, 0x18, R28 ;  /* 0x00000018ff227819 */ /* 0x000fe2000001161c */
[----:B------:R-:W-:Y:S01]  /*0290*/  VIADD R33, R5, 0x88fffff ;  /* 0x088fffff05217836 */ /* 0x000fe20000000000 */
[C---:B------:R-:W-:Y:S01]  /*02a0*/  ISETP.GT.U32.AND P0, PT, R38.reuse, 0x7f800000, PT ;  /* 0x7f8000002600780c */ /* 0x040fe20003f04070 */
[C---:B------:R-:W-:Y:S01]  /*02b0*/  FADD.FTZ R26, R38.reuse, 16384 ;  /* 0x46800000261a7421 */ /* 0x040fe20000010000 */
[----:B------:R-:W-:Y:S01]  /*02c0*/  IADD3 R37, PT, PT, R3, 0x487ffff, RZ ;  /* 0x0487ffff03257810 */ /* 0x000fe20007ffe0ff */
[----:B------:R-:W-:Y:S01]  /*02d0*/  FADD.FTZ R24, R38, 128 ;  /* 0x4300000026187421 */ /* 0x000fe20000010000 */
[----:B------:R-:W-:-:S02]  /*02e0*/  IADD3 R27, PT, PT, R5, 0x80fffff, RZ ;  /* 0x080fffff051b7810 */ /* 0x000fc40007ffe0ff */
[----:B------:R-:W-:Y:S02]  /*02f0*/  LOP3.LUT R34, R34, 0x80, RZ, 0xc0, !PT ;  /* 0x0000008022227812 */ /* 0x000fe400078ec0ff */
[----:B------:R-:W-:Y:S02]  /*0300*/  SEL R25, R25, 0x7c, P0 ;  /* 0x0000007c19197807 */ /* 0x000fe40000000000 */
[----:B------:R-:W-:Y:S02]  /*0310*/  LOP3.LUT R35, R36, 0xff, RZ, 0xc0, !PT ;  /* 0x000000ff24237812 */ /* 0x000fe400078ec0ff */
[----:B------:R-:W-:Y:S02]  /*0320*/  LOP3.LUT R30, R32, 0xff, RZ, 0xc0, !PT ;  /* 0x000000ff201e7812 */ /* 0x000fe400078ec0ff */
[----:B------:R-:W-:Y:S02]  /*0330*/  SHF.R.U32.HI R37, RZ, 0x14, R37 ;  /* 0x00000014ff257819 */ /* 0x000fe40000011625 */
[----:B------:R-:W-:-:S02]  /*0340*/  SHF.R.U32.HI R31, RZ, 0x14, R31 ;  /* 0x00000014ff1f7819 */ /* 0x000fc4000001161f */
[----:B------:R-:W-:Y:S02]  /*0350*/  SHF.R.U32.HI R33, RZ, 0x15, R33 ;  /* 0x00000015ff217819 */ /* 0x000fe40000011621 */
[----:B------:R-:W-:Y:S01]  /*0360*/  SHF.R.U32.HI R27, RZ, 0x15, R27 ;  /* 0x00000015ff1b7819 */ /* 0x000fe2000001161b */
[----:B01-3--:R-:W-:Y:S06]  /*0370*/  @P1 BRA `(.L_x_6373) ;  /* 0x0000001800e01947 */ /* 0x00bfec0003800000 */
        /* <DEDUP_REMOVED lines=277> */
.L_x_6375:
[----:B------:R-:W-:Y:S02]  /*14d0*/  IMAD.MOV.U32 R4, RZ, RZ, R0 ;  /* 0x000000ffff047224 */ /* 0x000fe400078e0000 */
[----:B------:R-:W-:-:S07]  /*14e0*/  IMAD.MOV.U32 R5, RZ, RZ, RZ ;  /* 0x000000ffff057224 */ /* 0x000fce00078e00ff */
.L_x_6374:
        /* <DEDUP_REMOVED lines=17> */
.L_x_6379:
[----:B------:R-:W0:Y:S02]  /*1600*/  LDC.U8 R3, c[0x0][0x528] ;  /* 0x00014a00ff037b82 */ /* 0x000e240000000000 */
[----:B0-----:R0:W-:Y:S01]  /*1610*/  STG.E.U8 desc[UR36][R4.64], R3 ;  /* 0x0000000304007986 */ /* 0x0011e2000c101124 */
[----:B------:R-:W-:Y:S05]  /*1620*/  BRA `(.L_x_6381) ;  /* 0x0000000800307947 */ /* 0x000fea0003800000 */
.L_x_6378:
        /* <DEDUP_REMOVED lines=8> */
.L_x_6383:
[----:B------:R0:W-:Y:S01]  /*16b0*/  STG.E desc[UR36][R4.64], R42 ;  /* 0x0000002a04007986 */ /* 0x0001e2000c101924 */
[----:B------:R-:W-:Y:S05]  /*16c0*/  BRA `(.L_x_6381) ;  /* 0x0000000800087947 */ /* 0x000fea0003800000 */
.L_x_6382:
[----:B------:R-:W0:Y:S02]  /*16d0*/  LDC.U16 R3, c[0x0][0x528] ;  /* 0x00014a00ff037b82 */ /* 0x000e240000000400 */
[----:B0-----:R0:W-:Y:S01]  /*16e0*/  STG.E.U16 desc[UR36][R4.64], R3 ;  /* 0x0000000304007986 */ /* 0x0011e2000c101524 */
[----:B------:R-:W-:Y:S05]  /*16f0*/  BRA `(.L_x_6381) ;  /* 0x0000000400fc7947 */ /* 0x000fea0003800000 */
.L_x_6377:
        /* <DEDUP_REMOVED lines=8> */
.L_x_6385:
[----:B------:R-:W-:-:S05]  /*1780*/  F2FP.F16.F32.PACK_AB R0, RZ, R28 ;  /* 0x0000001cff00723e */ /* 0x000fca00000000ff */
[----:B------:R0:W-:Y:S01]  /*1790*/  STG.E.U16 desc[UR36][R4.64], R0 ;  /* 0x0000000004007986 */ /* 0x0001e2000c101524 */
[----:B------:R-:W-:Y:S05]  /*17a0*/  BRA `(.L_x_6381) ;  /* 0x0000000400d07947 */ /* 0x000fea0003800000 */
.L_x_6384:
        /* <DEDUP_REMOVED lines=9> */
.L_x_6387:
[----:B------:R-:W-:-:S04]  /*1840*/  F2FP.F16.F32.PACK_AB R3, RZ, R28 ;  /* 0x0000001cff03723e */ /* 0x000fc800000000ff */
[----:B------:R-:W-:-:S05]  /*1850*/  PRMT R3, R3, 0x5410, RZ ;  /* 0x0000541003037816 */ /* 0x000fca00000000ff */
[----:B------:R0:W-:Y:S01]  /*1860*/  STG.E desc[UR36][R4.64], R3 ;  /* 0x0000000304007986 */ /* 0x0001e2000c101924 */
[----:B------:R-:W-:Y:S05]  /*1870*/  BRA `(.L_x_6381) ;  /* 0x00000004009c7947 */ /* 0x000fea0003800000 */
.L_x_6386:
[----:B------:R0:W-:Y:S01]  /*1880*/  STG.E.64 desc[UR36][R4.64], R16 ;  /* 0x0000001004007986 */ /* 0x0001e2000c101b24 */
[----:B------:R-:W-:Y:S05]  /*1890*/  BRA `(.L_x_6381) ;  /* 0x0000000400947947 */ /* 0x000fea0003800000 */
.L_x_6376:
        /* <DEDUP_REMOVED lines=10> */
.L_x_6390:
[----:B------:R-:W-:-:S05]  /*1940*/  CS2R R18, SRZ ;  /* 0x0000000000127805 */ /* 0x000fca000001ff00 */
[----:B------:R0:W-:Y:S01]  /*1950*/  STG.E.128 desc[UR36][R4.64], R16 ;  /* 0x0000001004007986 */ /* 0x0001e2000c101d24 */
[----:B------:R-:W-:Y:S05]  /*1960*/  BRA `(.L_x_6381) ;  /* 0x0000000400607947 */ /* 0x000fea0003800000 */
.L_x_6389:
        /* <DEDUP_REMOVED lines=13> */
.L_x_6392:
[C---:B------:R-:W-:Y:S02]  /*1a40*/  ISETP.GE.U32.AND P1, PT, R38.reuse, 0x38800000, PT ;  /* 0x388000002600780c */ /* 0x040fe40003f26070 */
[----:B------:R-:W-:Y:S02]  /*1a50*/  ISETP.GT.U32.AND P0, PT, R38, 0x477fffff, PT ;  /* 0x477fffff2600780c */ /* 0x000fe40003f04070 */
[----:B------:R-:W-:-:S04]  /*1a60*/  SEL R0, R24, R27, !P1 ;  /* 0x0000001b18007207 */ /* 0x000fc80004800000 */
[----:B------:R-:W-:-:S04]  /*1a70*/  SEL R3, R25, R0, P0 ;  /* 0x0000000019037207 */ /* 0x000fc80000000000 */
[----:B------:R-:W-:-:S05]  /*1a80*/  LOP3.LUT R3, R3, R34, RZ, 0xfc, !PT ;  /* 0x0000002203037212 */ /* 0x000fca00078efcff */
[----:B------:R0:W-:Y:S01]  /*1a90*/  STG.E.U8 desc[UR36][R4.64], R3 ;  /* 0x0000000304007986 */ /* 0x0001e2000c101124 */
[----:B------:R-:W-:Y:S05]  /*1aa0*/  BRA `(.L_x_6381) ;  /* 0x0000000400107947 */ /* 0x000fea0003800000 */
.L_x_6391:
[----:B------:R-:W-:-:S05]  /*1ab0*/  F2FP.BF16.F32.PACK_AB R0, RZ, R28 ;  /* 0x0000001cff00723e */ /* 0x000fca00000010ff */
[----:B------:R0:W-:Y:S01]  /*1ac0*/  STG.E.U16 desc[UR36][R4.64], R0 ;  /* 0x0000000004007986 */ /* 0x0001e2000c101524 */
[----:B------:R-:W-:Y:S05]  /*1ad0*/  BRA `(.L_x_6381) ;  /* 0x0000000400047947 */ /* 0x000fea0003800000 */
.L_x_6388:
        /* <DEDUP_REMOVED lines=11> */
.L_x_6395:
        /* <DEDUP_REMOVED lines=10> */
.L_x_6396:
[----:B------:R4:W-:Y:S01]  /*1c30*/  STG.E.U8 desc[UR36][R4.64], R0 ;  /* 0x0000000004007986 */ /* 0x0009e2000c101124 */
[----:B------:R-:W-:Y:S05]  /*1c40*/  BRA `(.L_x_6381) ;  /* 0x0000000000a87947 */ /* 0x000fea0003800000 */
.L_x_6394:
        /* <DEDUP_REMOVED lines=10> */
.L_x_6397:
[----:B------:R5:W-:Y:S01]  /*1cf0*/  STG.E.U8 desc[UR36][R4.64], R0 ;  /* 0x0000000004007986 */ /* 0x000be2000c101124 */
[----:B------:R-:W-:Y:S05]  /*1d00*/  BRA `(.L_x_6381) ;  /* 0x0000000000787947 */ /* 0x000fea0003800000 */
.L_x_6393:
[----:B------:R-:W-:-:S13]  /*1d10*/  ISETP.NE.AND P0, PT, R0, 0x1c, PT ;  /* 0x0000001c0000780c */ /* 0x000fda0003f05270 */
[----:B------:R-:W-:Y:S05]  /*1d20*/  @!P0 BRA `(.L_x_6398) ;  /* 0x00000000006c8947 */ /* 0x000fea0003800000 */
[----:B------:R-:W-:-:S13]  /*1d30*/  ISETP.NE.AND P0, PT, R0, 0x1d, PT ;  /* 0x0000001d0000780c */ /* 0x000fda0003f05270 */
[----:B------:R-:W-:Y:S05]  /*1d40*/  @!P0 BRA `(.L_x_6399) ;  /* 0x00000000005c8947 */ /* 0x000fea0003800000 */
[----:B------:R-:W-:-:S13]  /*1d50*/  ISETP.NE.AND P0, PT, R0, 0x2c, PT ;  /* 0x0000002c0000780c */ /* 0x000fda0003f05270 */
[----:B------:R-:W-:Y:S05]  /*1d60*/  @!P0 BRA `(.L_x_6400) ;  /* 0x0000000000448947 */ /* 0x000fea0003800000 */
.L_x_6380:
        /* <DEDUP_REMOVED lines=16> */
.L_x_6401:
[----:B------:R-:W-:Y:S05]  /*1e70*/  BRA `(.L_x_6381) ;  /* 0x00000000001c7947 */ /* 0x000fea0003800000 */
.L_x_6400:
[----:B------:R-:W-:-:S04]  /*1e80*/  ISETP.NE.AND P0, PT, R41, 0xff, PT ;  /* 0x000000ff2900780c */ /* 0x000fc80003f05270 */
[----:B------:R-:W-:-:S05]  /*1e90*/  SEL R3, R39, 0xffff, P0 ;  /* 0x0000ffff27037807 */ /* 0x000fca0000000000 */
[----:B------:R2:W-:Y:S01]  /*1ea0*/  STG.E.U8 desc[UR36][R4.64], R3 ;  /* 0x0000000304007986 */ /* 0x0005e2000c101124 */
[----:B------:R-:W-:Y:S05]  /*1eb0*/  BRA `(.L_x_6381) ;  /* 0x00000000000c7947 */ /* 0x000fea0003800000 */
.L_x_6399:
[----:B------:R1:W-:Y:S01]  /*1ec0*/  STG.E.64 desc[UR36][R4.64], R42 ;  /* 0x0000002a04007986 */ /* 0x0003e2000c101b24 */
[----:B------:R-:W-:Y:S05]  /*1ed0*/  BRA `(.L_x_6381) ;  /* 0x0000000000047947 */ /* 0x000fea0003800000 */
.L_x_6398:
[----:B------:R0:W-:Y:S02]  /*1ee0*/  STG.E desc[UR36][R4.64], R42 ;  /* 0x0000002a04007986 */ /* 0x0001e4000c101924 */
.L_x_6381:
[----:B------:R-:W-:-:S07]  /*1ef0*/  IADD3 R23, PT, PT, R23, 0x80, RZ ;  /* 0x0000008017177810 */ /* 0x000fce0007ffe0ff */
.L_x_6373:
[----:B------:R-:W-:Y:S05]  /*1f00*/  BSYNC.RECONVERGENT B6 ;  /* 0x0000000000067941 */ /* 0x000fea0003800200 */
.L_x_6372:
        /* <DEDUP_REMOVED lines=282> */
.L_x_6405:
[----:B------:R-:W-:Y:S02]  /*30b0*/  IMAD.MOV.U32 R4, RZ, RZ, R0 ;  /* 0x000000ffff047224 */ /* 0x000fe400078e0000 */
[----:B------:R-:W-:-:S07]  /*30c0*/  IMAD.MOV.U32 R5, RZ, RZ, RZ ;  /* 0x000000ffff057224 */ /* 0x000fce00078e00ff */
.L_x_6404:
        /* <DEDUP_REMOVED lines=17> */
.L_x_6409:
[----:B------:R-:W0:Y:S02]  /*31e0*/  LDC.U8 R3, c[0x0][0x528] ;  /* 0x00014a00ff037b82 */ /* 0x000e240000000000 */
[----:B0-----:R0:W-:Y:S01]  /*31f0*/  STG.E.U8 desc[UR36][R4.64], R3 ;  /* 0x0000000304007986 */ /* 0x0011e2000c101124 */
[----:B------:R-:W-:Y:S05]  /*3200*/  BRA `(.L_x_6411) ;  /* 0x0000000800347947 */ /* 0x000fea0003800000 */
.L_x_6408:
        /* <DEDUP_REMOVED lines=8> */
.L_x_6413:
[----:B------:R-:W0:Y:S02]  /*3290*/  LDC R3, c[0x0][0x528] ;  /* 0x00014a00ff037b82 */ /* 0x000e240000000800 */
[----:B0-----:R0:W-:Y:S01]  /*32a0*/  STG.E desc[UR36][R4.64], R3 ;  /* 0x0000000304007986 */ /* 0x0011e2000c101924 */
[----:B------:R-:W-:Y:S05]  /*32b0*/  BRA `(.L_x_6411) ;  /* 0x0000000800087947 */ /* 0x000fea0003800000 */
.L_x_6412:
[----:B------:R-:W0:Y:S02]  /*32c0*/  LDC.U16 R3, c[0x0][0x528] ;  /* 0x00014a00ff037b82 */ /* 0x000e240000000400 */
[----:B0-----:R0:W-:Y:S01]  /*32d0*/  STG.E.U16 desc[UR36][R4.64], R3 ;  /* 0x0000000304007986 */ /* 0x0011e2000c101524 */
[----:B------:R-:W-:Y:S05]  /*32e0*/  BRA `(.L_x_6411) ;  /* 0x0000000400fc7947 */ /* 0x000fea0003800000 */
.L_x_6407:
        /* <DEDUP_REMOVED lines=8> */
.L_x_6415:
[----:B------:R-:W-:-:S05]  /*3370*/  F2FP.F16.F32.PACK_AB R0, RZ, R28 ;  /* 0x0000001cff00723e */ /* 0x000fca00000000ff */
[----:B------:R0:W-:Y:S01]  /*3380*/  STG.E.U16 desc[UR36][R4.64], R0 ;  /* 0x0000000004007986 */ /* 0x0001e2000c101524 */
[----:B------:R-:W-:Y:S05]  /*3390*/  BRA `(.L_x_6411) ;  /* 0x0000000400d07947 */ /* 0x000fea0003800000 */
.L_x_6414:
        /* <DEDUP_REMOVED lines=9> */
.L_x_6417:
[----:B------:R-:W-:-:S04]  /*3430*/  F2FP.F16.F32.PACK_AB R0, RZ, R28 ;  /* 0x0000001cff00723e */ /* 0x000fc800000000ff */
[----:B------:R-:W-:-:S05]  /*3440*/  PRMT R0, R0, 0x5410, RZ ;  /* 0x0000541000007816 */ /* 0x000fca00000000ff */
[----:B------:R0:W-:Y:S01]  /*3450*/  STG.E desc[UR36][R4.64], R0 ;  /* 0x0000000004007986 */ /* 0x0001e2000c101924 */
[----:B------:R-:W-:Y:S05]  /*3460*/  BRA `(.L_x_6411) ;  /* 0x00000004009c7947 */ /* 0x000fea0003800000 */
.L_x_6416:
[----:B------:R0:W-:Y:S01]  /*3470*/  STG.E.64 desc[UR36][R4.64], R16 ;  /* 0x0000001004007986 */ /* 0x0001e2000c101b24 */
[----:B------:R-:W-:Y:S05]  /*3480*/  BRA `(.L_x_6411) ;  /* 0x0000000400947947 */ /* 0x000fea0003800000 */
.L_x_6406:
        /* <DEDUP_REMOVED lines=10> */
.L_x_6420:
[----:B------:R-:W-:-:S05]  /*3530*/  CS2R R18, SRZ ;  /* 0x0000000000127805 */ /* 0x000fca000001ff00 */
[----:B------:R0:W-:Y:S01]  /*3540*/  STG.E.128 desc[UR36][R4.64], R16 ;  /* 0x0000001004007986 */ /* 0x0001e2000c101d24 */
[----:B------:R-:W-:Y:S05]  /*3550*/  BRA `(.L_x_6411) ;  /* 0x0000000400607947 */ /* 0x000fea0003800000 */
.L_x_6419:
        /* <DEDUP_REMOVED lines=13> */
.L_x_6422:
[C---:B------:R-:W-:Y:S02]  /*3630*/  ISETP.GE.U32.AND P0, PT, R38.reuse, 0x38800000, PT ;  /* 0x388000002600780c */ /* 0x040fe40003f06070 */
[----:B------:R-:W-:Y:S02]  /*3640*/  ISETP.GT.U32.AND P1, PT, R38, 0x477fffff, PT ;  /* 0x477fffff2600780c */ /* 0x000fe40003f24070 */
[----:B------:R-:W-:-:S04]  /*3650*/  SEL R0, R24, R27, !P0 ;  /* 0x0000001b18007207 */ /* 0x000fc80004000000 */
[----:B------:R-:W-:-:S04]  /*3660*/  SEL R3, R25, R0, P1 ;  /* 0x0000000019037207 */ /* 0x000fc80000800000 */
[----:B------:R-:W-:-:S05]  /*3670*/  LOP3.LUT R3, R3, R34, RZ, 0xfc, !PT ;  /* 0x0000002203037212 */ /* 0x000fca00078efcff */
[----:B------:R0:W-:Y:S01]  /*3680*/  STG.E.U8 desc[UR36][R4.64], R3 ;  /* 0x0000000304007986 */ /* 0x0001e2000c101124 */
[----:B------:R-:W-:Y:S05]  /*3690*/  BRA `(.L_x_6411) ;  /* 0x0000000400107947 */ /* 0x000fea0003800000 */
.L_x_6421:
[----:B------:R-:W-:-:S05]  /*36a0*/  F2FP.BF16.F32.PACK_AB R0, RZ, R28 ;  /* 0x0000001cff00723e */ /* 0x000fca00000010ff */
[----:B------:R0:W-:Y:S01]  /*36b0*/  STG.E.U16 desc[UR36][R4.64], R0 ;  /* 0x0000000004007986 */ /* 0x0001e2000c101524 */
[----:B------:R-:W-:Y:S05]  /*36c0*/  BRA `(.L_x_6411) ;  /* 0x0000000400047947 */ /* 0x000fea0003800000 */
.L_x_6418:
        /* <DEDUP_REMOVED lines=11> */
.L_x_6425:
        /* <DEDUP_REMOVED lines=10> */
.L_x_6426:
[----:B------:R4:W-:Y:S01]  /*3820*/  STG.E.U8 desc[UR36][R4.64], R0 ;  /* 0x0000000004007986 */ /* 0x0009e2000c101124 */
[----:B------:R-:W-:Y:S05]  /*3830*/  BRA `(.L_x_6411) ;  /* 0x0000000000a87947 */ /* 0x000fea0003800000 */
.L_x_6424:
        /* <DEDUP_REMOVED lines=10> */
.L_x_6427:
[----:B------:R5:W-:Y:S01]  /*38e0*/  STG.E.U8 desc[UR36][R4.64], R0 ;  /* 0x0000000004007986 */ /* 0x000be2000c101124 */
[----:B------:R-:W-:Y:S05]  /*38f0*/  BRA `(.L_x_6411) ;  /* 0x0000000000787947 */ /* 0x000fea0003800000 */
.L_x_6423:
        /* <DEDUP_REMOVED lines=9> */
.L_x_6410:
        /* <DEDUP_REMOVED lines=16> */
.L_x_6430:
[----:B------:R-:W-:Y:S05]  /*3a90*/  BRA `(.L_x_6411) ;  /* 0x0000000000107947 */ /* 0x000fea0003800000 */
.L_x_6429:
[----:B------:R1:W-:Y:S01]  /*3aa0*/  STG.E.64 desc[UR36][R4.64], R42 ;  /* 0x0000002a04007986 */ /* 0x0003e2000c101b24 */
[----:B------:R-:W-:Y:S05]  /*3ab0*/  BRA `(.L_x_6411) ;  /* 0x0000000000087947 */ /* 0x000fea0003800000 */
.L_x_6428:
[----:B------:R-:W0:Y:S02]  /*3ac0*/  LDC R3, c[0x0][0x528] ;  /* 0x00014a00ff037b82 */ /* 0x000e240000000800 */
[----:B0-----:R0:W-:Y:S02]  /*3ad0*/  STG.E desc[UR36][R4.64], R3 ;  /* 0x0000000304007986 */ /* 0x0011e4000c101924 */
.L_x_6411:
[----:B------:R-:W-:-:S07]  /*3ae0*/  IADD3 R23, PT, PT, R23, 0x80, RZ ;  /* 0x0000008017177810 */ /* 0x000fce0007ffe0ff */
.L_x_6403:
[----:B------:R-:W-:Y:S05]  /*3af0*/  BSYNC.RECONVERGENT B6 ;  /* 0x0000000000067941 */ /* 0x000fea0003800200 */
.L_x_6402:
        /* <DEDUP_REMOVED lines=282> */
.L_x_6434:
[----:B------:R-:W-:Y:S02]  /*4ca0*/  IMAD.MOV.U32 R4, RZ, RZ, R0 ;  /* 0x000000ffff047224 */ /* 0x000fe400078e0000 */
[----:B------:R-:W-:-:S07]  /*4cb0*/  IMAD.MOV.U32 R5, RZ, RZ, RZ ;  /* 0x000000ffff057224 */ /* 0x000fce00078e00ff */
.L_x_6433:
        /* <DEDUP_REMOVED lines=17> */
.L_x_6438:
[----:B------:R-:W0:Y:S02]  /*4dd0*/  LDC.U8 R3, c[0x0][0x528] ;  /* 0x00014a00ff037b82 */ /* 0x000e240000000000 */
[----:B0-----:R3:W-:Y:S01]  /*4de0*/  STG.E.U8 desc[UR36][R4.64], R3 ;  /* 0x0000000304007986 */ /* 0x0017e2000c101124 */
[----:B------:R-:W-:Y:S05]  /*4df0*/  BRA `(.L_x_6440) ;  /* 0x0000000800347947 */ /* 0x000fea0003800000 */
.L_x_6437:
        /* <DEDUP_REMOVED lines=8> */
.L_x_6442:
[----:B------:R-:W0:Y:S02]  /*4e80*/  LDC R3, c[0x0][0x528] ;  /* 0x00014a00ff037b82 */ /* 0x000e240000000800 */
[----:B0-----:R1:W-:Y:S01]  /*4e90*/  STG.E desc[UR36][R4.64], R3 ;  /* 0x0000000304007986 */ /* 0x0013e2000c101924 */
[----:B------:R-:W-:Y:S05]  /*4ea0*/  BRA `(.L_x_6440) ;  /* 0x0000000800087947 */ /* 0x000fea0003800000 */
.L_x_6441:
[----:B------:R-:W0:Y:S02]  /*4eb0*/  LDC.U16 R3, c[0x0][0x528] ;  /* 0x00014a00ff037b82 */ /* 0x000e240000000400 */
[----:B0-----:R2:W-:Y:S01]  /*4ec0*/  STG.E.U16 desc[UR36][R4.64], R3 ;  /* 0x0000000304007986 */ /* 0x0015e2000c101524 */
[----:B------:R-:W-:Y:S05]  /*4ed0*/  BRA `(.L_x_6440) ;  /* 0x0000000400fc7947 */ /* 0x000fea0003800000 */
.L_x_6436:
        /* <DEDUP_REMOVED lines=8> */
.L_x_6444:
[----:B------:R-:W-:-:S05]  /*4f60*/  F2FP.F16.F32.PACK_AB R0, RZ, R28 ;  /* 0x0000001cff00723e */ /* 0x000fca00000000ff */
[----:B------:R0:W-:Y:S01]  /*4f70*/  STG.E.U16 desc[UR36][R4.64], R0 ;  /* 0x0000000004007986 */ /* 0x0001e2000c101524 */
[----:B------:R-:W-:Y:S05]  /*4f80*/  BRA `(.L_x_6440) ;  /* 0x0000000400d07947 */ /* 0x000fea0003800000 */
.L_x_6443:
        /* <DEDUP_REMOVED lines=9> */
.L_x_6446:
[----:B------:R-:W-:-:S04]  /*5020*/  F2FP.F16.F32.PACK_AB R0, RZ, R28 ;  /* 0x0000001cff00723e */ /* 0x000fc800000000ff */
[----:B------:R-:W-:-:S05]  /*5030*/  PRMT R0, R0, 0x5410, RZ ;  /* 0x0000541000007816 */ /* 0x000fca00000000ff */
[----:B------:R0:W-:Y:S01]  /*5040*/  STG.E desc[UR36][R4.64], R0 ;  /* 0x0000000004007986 */ /* 0x0001e2000c101924 */
[----:B------:R-:W-:Y:S05]  /*5050*/  BRA `(.L_x_6440) ;  /* 0x00000004009c7947 */ /* 0x000fea0003800000 */
.L_x_6445:
[----:B------:R5:W-:Y:S01]  /*5060*/  STG.E.64 desc[UR36][R4.64], R16 ;  /* 0x0000001004007986 */ /* 0x000be2000c101b24 */
[----:B------:R-:W-:Y:S05]  /*5070*/  BRA `(.L_x_6440) ;  /* 0x0000000400947947 */ /* 0x000fea0003800000 */
.L_x_6435:
        /* <DEDUP_REMOVED lines=10> */
.L_x_6449:
[----:B------:R-:W-:-:S05]  /*5120*/  CS2R R18, SRZ ;  /* 0x0000000000127805 */ /* 0x000fca000001ff00 */
[----:B------:R0:W-:Y:S01]  /*5130*/  STG.E.128 desc[UR36][R4.64], R16 ;  /* 0x0000001004007986 */ /* 0x0001e2000c101d24 */
[----:B------:R-:W-:Y:S05]  /*5140*/  BRA `(.L_x_6440) ;  /* 0x0000000400607947 */ /* 0x000fea0003800000 */
.L_x_6448:
        /* <DEDUP_REMOVED lines=13> */
.L_x_6451:
[C---:B------:R-:W-:Y:S02]  /*5220*/  ISETP.GE.U32.AND P0, PT, R38.reuse, 0x38800000, PT ;  /* 0x388000002600780c */ /* 0x040fe40003f06070 */
[----:B------:R-:W-:Y:S02]  /*5230*/  ISETP.GT.U32.AND P1, PT, R38, 0x477fffff, PT ;  /* 0x477fffff2600780c */ /* 0x000fe40003f24070 */
[----:B------:R-:W-:-:S04]  /*5240*/  SEL R0, R24, R27, !P0 ;  /* 0x0000001b18007207 */ /* 0x000fc80004000000 */
[----:B------:R-:W-:-:S04]  /*5250*/  SEL R3, R25, R0, P1 ;  /* 0x0000000019037207 */ /* 0x000fc80000800000 */
[----:B------:R-:W-:-:S05]  /*5260*/  LOP3.LUT R3, R3, R34, RZ, 0xfc, !PT ;  /* 0x0000002203037212 */ /* 0x000fca00078efcff */
[----:B------:R0:W-:Y:S01]  /*5270*/  STG.E.U8 desc[UR36][R4.64], R3 ;  /* 0x0000000304007986 */ /* 0x0001e2000c101124 */
[----:B------:R-:W-:Y:S05]  /*5280*/  BRA `(.L_x_6440) ;  /* 0x0000000400107947 */ /* 0x000fea0003800000 */
.L_x_6450:
[----:B------:R-:W-:-:S05]  /*5290*/  F2FP.BF16.F32.PACK_AB R0, RZ, R28 ;  /* 0x0000001cff00723e */ /* 0x000fca00000010ff */
[----:B------:R0:W-:Y:S01]  /*52a0*/  STG.E.U16 desc[UR36][R4.64], R0 ;  /* 0x0000000004007986 */ /* 0x0001e2000c101524 */
[----:B------:R-:W-:Y:S05]  /*52b0*/  BRA `(.L_x_6440) ;  /* 0x0000000400047947 */ /* 0x000fea0003800000 */
.L_x_6447:
        /* <DEDUP_REMOVED lines=11> */
.L_x_6454:
        /* <DEDUP_REMOVED lines=10> */
.L_x_6455:
[----:B------:R0:W-:Y:S01]  /*5410*/  STG.E.U8 desc[UR36][R4.64], R0 ;  /* 0x0000000004007986 */ /* 0x0001e2000c101124 */
[----:B------:R-:W-:Y:S05]  /*5420*/  BRA `(.L_x_6440) ;  /* 0x0000000000a87947 */ /* 0x000fea0003800000 */
.L_x_6453:
        /* <DEDUP_REMOVED lines=10> */
.L_x_6456:
[----:B------:R0:W-:Y:S01]  /*54d0*/  STG.E.U8 desc[UR36][R4.64], R0 ;  /* 0x0000000004007986 */ /* 0x0001e2000c101124 */
[----:B------:R-:W-:Y:S05]  /*54e0*/  BRA `(.L_x_6440) ;  /* 0x0000000000787947 */ /* 0x000fea0003800000 */
.L_x_6452:
        /* <DEDUP_REMOVED lines=9> */
.L_x_6439:
        /* <DEDUP_REMOVED lines=16> */
.L_x_6459:
[----:B------:R-:W-:Y:S05]  /*5680*/  BRA `(.L_x_6440) ;  /* 0x0000000000107947 */ /* 0x000fea0003800000 */
.L_x_6458:
[----:B------:R0:W-:Y:S01]  /*5690*/  STG.E.64 desc[UR36][R4.64], R42 ;  /* 0x0000002a04007986 */ /* 0x0001e2000c101b24 */
[----:B------:R-:W-:Y:S05]  /*56a0*/  BRA `(.L_x_6440) ;  /* 0x0000000000087947 */ /* 0x000fea0003800000 */
.L_x_6457:
[----:B------:R-:W0:Y:S02]  /*56b0*/  LDC R3, c[0x0][0x528] ;  /* 0x00014a00ff037b82 */ /* 0x000e240000000800 */
[----:B0-----:R0:W-:Y:S02]  /*56c0*/  STG.E desc[UR36][R4.64], R3 ;  /* 0x0000000304007986 */ /* 0x0011e4000c101924 */
.L_x_6440:
[----:B------:R-:W-:-:S07]  /*56d0*/  IADD3 R23, PT, PT, R23, 0x80, RZ ;  /* 0x0000008017177810 */ /* 0x000fce0007ffe0ff */
.L_x_6432:
[----:B------:R-:W-:Y:S05]  /*56e0*/  BSYNC.RECONVERGENT B6 ;  /* 0x0000000000067941 */ /* 0x000fea0003800200 */
.L_x_6431:
        /* <DEDUP_REMOVED lines=281> */
.L_x_6461:
[----:B------:R-:W-:Y:S02]  /*6880*/  IMAD.MOV.U32 R4, RZ, RZ, R0 ;  /* 0x000000ffff047224 */ /* 0x000fe400078e0000 */
[----:B------:R-:W-:-:S07]  /*6890*/  IMAD.MOV.U32 R5, RZ, RZ, RZ ;  /* 0x000000ffff057224 */ /* 0x000fce00078e00ff */
.L_x_6460:
        /* <DEDUP_REMOVED lines=17> */
.L_x_6465:
[----:B------:R-:W0:Y:S02]  /*69b0*/  LDC.U8 R3, c[0x0][0x528] ;  /* 0x00014a00ff037b82 */ /* 0x000e240000000000 */
[----:B0-----:R-:W-:Y:S01]  /*69c0*/  STG.E.U8 desc[UR36][R4.64], R3 ;  /* 0x0000000304007986 */ /* 0x001fe2000c101124 */
[----:B------:R-:W-:Y:S05]  /*69d0*/  EXIT ;  /* 0x000000000000794d */ /* 0x000fea0003800000 */
.L_x_6464:
        /* <DEDUP_REMOVED lines=8> */
.L_x_6468:
[----:B------:R-:W0:Y:S02]  /*6a60*/  LDC R3, c[0x0][0x528] ;  /* 0x00014a00ff037b82 */ /* 0x000e240000000800 */
[----:B0-----:R-:W-:Y:S01]  /*6a70*/  STG.E desc[UR36][R4.64], R3 ;  /* 0x0000000304007986 */ /* 0x001fe2000c101924 */
[----:B------:R-:W-:Y:S05]  /*6a80*/  EXIT ;  /* 0x000000000000794d */ /* 0x000fea0003800000 */
.L_x_6467:
[----:B------:R-:W0:Y:S02]  /*6a90*/  LDC.U16 R3, c[0x0][0x528] ;  /* 0x00014a00ff037b82 */ /* 0x000e240000000400 */
[----:B0-----:R-:W-:Y:S01]  /*6aa0*/  STG.E.U16 desc[UR36][R4.64], R3 ;  /* 0x0000000304007986 */ /* 0x001fe2000c101524 */
[----:B------:R-:W-:Y:S05]  /*6ab0*/  EXIT ;  /* 0x000000000000794d */ /* 0x000fea0003800000 */
.L_x_6463:
        /* <DEDUP_REMOVED lines=8> */
.L_x_6470:
[----:B------:R-:W-:-:S05]  /*6b40*/  F2FP.F16.F32.PACK_AB R28, RZ, R28 ;  /* 0x0000001cff1c723e */ /* 0x000fca00000000ff */
[----:B------:R-:W-:Y:S01]  /*6b50*/  STG.E.U16 desc[UR36][R4.64], R28 ;  /* 0x0000001c04007986 */ /* 0x000fe2000c101524 */
[----:B------:R-:W-:Y:S05]  /*6b60*/  EXIT ;  /* 0x000000000000794d */ /* 0x000fea0003800000 */
.L_x_6469:
        /* <DEDUP_REMOVED lines=9> */
.L_x_6472:
[----:B------:R-:W-:-:S04]  /*6c00*/  F2FP.F16.F32.PACK_AB R28, RZ, R28 ;  /* 0x0000001cff1c723e */ /* 0x000fc800000000ff */
[----:B------:R-:W-:-:S05]  /*6c10*/  PRMT R28, R28, 0x5410, RZ ;  /* 0x000054101c1c7816 */ /* 0x000fca00000000ff */
[----:B------:R-:W-:Y:S01]  /*6c20*/  STG.E desc[UR36][R4.64], R28 ;  /* 0x0000001c04007986 */ /* 0x000fe2000c101924 */
[----:B------:R-:W-:Y:S05]  /*6c30*/  EXIT ;  /* 0x000000000000794d */ /* 0x000fea0003800000 */
.L_x_6471:
[----:B------:R-:W-:Y:S01]  /*6c40*/  STG.E.64 desc[UR36][R4.64], R16 ;  /* 0x0000001004007986 */ /* 0x000fe2000c101b24 */
[----:B------:R-:W-:Y:S05]  /*6c50*/  EXIT ;  /* 0x000000000000794d */ /* 0x000fea0003800000 */
.L_x_6462:
        /* <DEDUP_REMOVED lines=10> */
.L_x_6475:
[----:B------:R-:W-:-:S05]  /*6d00*/  CS2R R18, SRZ ;  /* 0x0000000000127805 */ /* 0x000fca000001ff00 */
[----:B------:R-:W-:Y:S01]  /*6d10*/  STG.E.128 desc[UR36][R4.64], R16 ;  /* 0x0000001004007986 */ /* 0x000fe2000c101d24 */
[----:B------:R-:W-:Y:S05]  /*6d20*/  EXIT ;  /* 0x000000000000794d */ /* 0x000fea0003800000 */
.L_x_6474:
        /* <DEDUP_REMOVED lines=13> */
.L_x_6477:
[C---:B------:R-:W-:Y:S02]  /*6e00*/  ISETP.GT.U32.AND P1, PT, R38.reuse, 0x477fffff, PT ;  /* 0x477fffff2600780c */ /* 0x040fe40003f24070 */
[----:B------:R-:W-:-:S11]  /*6e10*/  ISETP.GE.U32.AND P0, PT, R38, 0x38800000, PT ;  /* 0x388000002600780c */ /* 0x000fd60003f06070 */
[----:B------:R-:W-:-:S04]  /*6e20*/  @!P1 SEL R25, R24, R27, !P0 ;  /* 0x0000001b18199207 */ /* 0x000fc80004000000 */
[----:B------:R-:W-:-:S05]  /*6e30*/  LOP3.LUT R25, R25, R34, RZ, 0xfc, !PT ;  /* 0x0000002219197212 */ /* 0x000fca00078efcff */
[----:B------:R-:W-:Y:S01]  /*6e40*/  STG.E.U8 desc[UR36][R4.64], R25 ;  /* 0x0000001904007986 */ /* 0x000fe2000c101124 */
[----:B------:R-:W-:Y:S05]  /*6e50*/  EXIT ;  /* 0x000000000000794d */ /* 0x000fea0003800000 */
.L_x_6476:
[----:B------:R-:W-:-:S05]  /*6e60*/  F2FP.BF16.F32.PACK_AB R28, RZ, R28 ;  /* 0x0000001cff1c723e */ /* 0x000fca00000010ff */
[----:B------:R-:W-:Y:S01]  /*6e70*/  STG.E.U16 desc[UR36][R4.64], R28 ;  /* 0x0000001c04007986 */ /* 0x000fe2000c101524 */
[----:B------:R-:W-:Y:S05]  /*6e80*/  EXIT ;  /* 0x000000000000794d */ /* 0x000fea0003800000 */
.L_x_6473:
        /* <DEDUP_REMOVED lines=11> */
.L_x_6480:
        /* <DEDUP_REMOVED lines=10> */
.L_x_6481:
[----:B------:R-:W-:Y:S01]  /*6fe0*/  STG.E.U8 desc[UR36][R4.64], R2 ;  /* 0x0000000204007986 */ /* 0x000fe2000c101124 */
[----:B------:R-:W-:Y:S05]  /*6ff0*/  EXIT ;  /* 0x000000000000794d */ /* 0x000fea0003800000 */
.L_x_6479:
        /* <DEDUP_REMOVED lines=10> */
.L_x_6482:
[----:B------:R-:W-:Y:S01]  /*70a0*/  STG.E.U8 desc[UR36][R4.64], R2 ;  /* 0x0000000204007986 */ /* 0x000fe2000c101124 */
[----:B------:R-:W-:Y:S05]  /*70b0*/  EXIT ;  /* 0x000000000000794d */ /* 0x000fea0003800000 */
.L_x_6478:
        /* <DEDUP_REMOVED lines=9> */
.L_x_6466:
        /* <DEDUP_REMOVED lines=16> */
.L_x_6485:
[----:B------:R-:W-:Y:S05]  /*7250*/  EXIT ;  /* 0x000000000000794d */ /* 0x000fea0003800000 */
.L_x_6484:
[----:B------:R-:W-:Y:S01]  /*7260*/  STG.E.64 desc[UR36][R4.64], R42 ;  /* 0x0000002a04007986 */ /* 0x000fe2000c101b24 */
[----:B------:R-:W-:Y:S05]  /*7270*/  EXIT ;  /* 0x000000000000794d */ /* 0x000fea0003800000 */
.L_x_6483:
[----:B------:R-:W0:Y:S02]  /*7280*/  LDC R3, c[0x0][0x528] ;  /* 0x00014a00ff037b82 */ /* 0x000e240000000800 */
[----:B0-----:R-:W-:Y:S01]  /*7290*/  STG.E desc[UR36][R4.64], R3 ;  /* 0x0000000304007986 */ /* 0x001fe2000c101924 */
[----:B------:R-:W-:Y:S05]  /*72a0*/  EXIT ;  /* 0x000000000000794d */ /* 0x000fea0003800000 */
.L_x_6486:
        /* <DEDUP_REMOVED lines=13> */
.L_x_7393:


//--------------------- .text._ZN2at6native27unrolled_elementwise_kernelINS0_11FillFunctorIiEESt5arrayIPcLm1EELi4E23TrivialOffsetCalculatorILi0EjES7_ILi1EjENS0_6memory12LoadWithCastILi0EEENSA_13StoreWithCastILi1EEEEEviT_T0_T2_T3_T4_T5_ --------------------------
	.section	.text._ZN2at6native27unrolled_elementwise_kernelINS0_11FillFunctorIiEESt5arrayIPcLm1EELi4E23TrivialOffsetCalculatorILi0EjES7_ILi1EjENS0_6memory12LoadWithCastILi0EEENSA_13StoreWithCastILi1EEEEEviT_T0_T2_T3_T4_T5_,"ax",@progbits
	.align	128
        .global         _ZN2at6native27unrolled_elementwise_kernelINS0_11FillFunctorIiEESt5arrayIPcLm1EELi4E23TrivialOffsetCalculatorILi0EjES7_ILi1EjENS0_6memory12LoadWithCastILi0EEENSA_13StoreWithCastILi1EEEEEviT_T0_T2_T3_T4_T5_
        .type           _ZN2at6native27unrolled_elementwise_kernelINS0_11FillFunctorIiEESt5arrayIPcLm1EELi4E23TrivialOffsetCalculatorILi0EjES7_ILi1EjENS0_6memory12LoadWithCastILi0EEENSA_13StoreWithCastILi1EEEEEviT_T0_T2_T3_T4_T5_,@function
        .size           _ZN2at6native27unrolled_elementwise_kernelINS0_11FillFunctorIiEESt5arrayIPcLm1EELi4E23TrivialOffsetCalculatorILi0EjES7_ILi1EjENS0_6memory12LoadWithCastILi0EEENSA_13StoreWithCastILi1EEEEEviT_T0_T2_T3_T4_T5_,(.L_x_7394 - _ZN2at6native27unrolled_elementwise_kernelINS0_11FillFunctorIiEESt5arrayIPcLm1EELi4E23TrivialOffsetCalculatorILi0EjES7_ILi1EjENS0_6memory12LoadWithCastILi0EEENSA_13StoreWithCastILi1EEEEEviT_T0_T2_T3_T4_T5_)
        .other          _ZN2at6native27unrolled_elementwise_kernelINS0_11FillFunctorIiEESt5arrayIPcLm1EELi4E23TrivialOffsetCalculatorILi0EjES7_ILi1EjENS0_6memory12LoadWithCastILi0EEENSA_13StoreWithCastILi1EEEEEviT_T0_T2_T3_T4_T5_,@"STO_CUDA_ENTRY STV_DEFAULT"
_ZN2at6native27unrolled_elementwise_kernelINS0_11FillFunctorIiEESt5arrayIPcLm1EELi4E23TrivialOffsetCalculatorILi0EjES7_ILi1EjENS0_6memory12LoadWithCastILi0EEENSA_13StoreWithCastILi1EEEEEviT_T0_T2_T3_T4_T5_:
.text._ZN2at6native27unrolled_elementwise_kernelINS0_11FillFunctorIiEESt5arrayIPcLm1EELi4E23TrivialOffsetCalculatorILi0EjES7_ILi1EjENS0_6memory12LoadWithCastILi0EEENSA_13StoreWithCastILi1EEEEEviT_T0_T2_T3_T4_T5_:
        /* <DEDUP_REMOVED lines=31> */
.L_x_6492:
[----:B------:R-:W0:Y:S02]  /*01f0*/  LDC.U8 R5, c[0x0][0x384] ;  /* 0x0000e100ff057b82 */ /* 0x000e240000000000 */
[----:B0-----:R3:W-:Y:S01]  /*0200*/  STG.E.U8 desc[UR36][R2.64], R5 ;  /* 0x0000000502007986 */ /* 0x0017e2000c101124 */
[----:B------:R-:W-:Y:S05]  /*0210*/  BRA `(.L_x_6488) ;  /* 0x0000000c00707947 */ /* 0x000fea0003800000 */
.L_x_6491:
[----:B------:R-:W-:-:S09]  /*0220*/  UISETP.NE.AND UP0, UPT, UR4, 0x2, UPT ;  /* 0x000000020400788c */ /* 0x000fd2000bf05270 */
[----:B------:R-:W-:Y:S05]  /*0230*/  BRA.U !UP0, `(.L_x_6494) ;  /* 0x0000000108347547 */ /* 0x000fea000b800000 */
[----:B------:R-:W-:-:S09]  /*0240*/  UISETP.NE.AND UP0, UPT, UR4, 0x3, UPT ;  /* 0x000000030400788c */ /* 0x000fd2000bf05270 */
[----:B------:R-:W-:Y:S05]  /*0250*/  BRA.U !UP0, `(.L_x_6495) ;  /* 0x0000000108207547 */ /* 0x000fea000b800000 */
[----:B------:R-:W-:-:S09]  /*0260*/  UISETP.NE.AND UP0, UPT, UR4, 0x4, UPT ;  /* 0x000000040400788c */ /* 0x000fd2000bf05270 */
[----:B------:R-:W-:Y:S05]  /*0270*/  BRA.U UP0, `(.L_x_6493) ;  /* 0x0000000900b87547 */ /* 0x000fea000b800000 */
[----:B------:R-:W0:Y:S02]  /*0280*/  LDCU UR5, c[0x0][0x384] ;  /* 0x00007080ff0577ac */ /* 0x000e240008000800 */
[----:B0-----:R-:W-:Y:S02]  /*0290*/  USHF.R.S32.HI UR4, URZ, 0x1f, UR5 ;  /* 0x0000001fff047899 */ /* 0x001fe40008011405 */
[----:B------:R-:W-:-:S04]  /*02a0*/  IMAD.U32 R4, RZ, RZ, UR5 ;  /* 0x00000005ff047e24 */ /* 0x000fc8000f8e00ff */
[----:B------:R-:W-:-:S05]  /*02b0*/  IMAD.U32 R5, RZ, RZ, UR4 ;  /* 0x00000004ff057e24 */ /* 0x000fca000f8e00ff */
[----:B------:R0:W-:Y:S01]  /*02c0*/  STG.E.64 desc[UR36][R2.64], R4 ;  /* 0x0000000402007986 */ /* 0x0001e2000c101b24 */
[----:B------:R-:W-:Y:S05]  /*02d0*/  BRA `(.L_x_6488) ;  /* 0x0000000c00407947 */ /* 0x000fea0003800000 */
.L_x_6495:
[----:B------:R-:W0:Y:S02]  /*02e0*/  LDC R5, c[0x0][0x384] ;  /* 0x0000e100ff057b82 */ /* 0x000e240000000800 */
[----:B0-----:R1:W-:Y:S01]  /*02f0*/  STG.E desc[UR36][R2.64], R5 ;  /* 0x0000000502007986 */ /* 0x0013e2000c101924 */
[----:B------:R-:W-:Y:S05]  /*0300*/  BRA `(.L_x_6488) ;  /* 0x0000000c00347947 */ /* 0x000fea0003800000 */
.L_x_6494:
[----:B------:R-:W0:Y:S02]  /*0310*/  LDC.U16 R5, c[0x0][0x384] ;  /* 0x0000e100ff057b82 */ /* 0x000e240000000400 */
[----:B0-----:R2:W-:Y:S01]  /*0320*/  STG.E.U16 desc[UR36][R2.64], R5 ;  /* 0x0000000502007986 */ /* 0x0015e2000c101524 */
[----:B------:R-:W-:Y:S05]  /*0330*/  BRA `(.L_x_6488) ;  /* 0x0000000c00287947 */ /* 0x000fea0003800000 */
.L_x_6490:
[----:B------:R-:W-:-:S09]  /*0340*/  UISETP.GT.AND UP0, UPT, UR4, 0x6, UPT ;  /* 0x000000060400788c */ /* 0x000fd2000bf04270 */
[----:B------:R-:W-:Y:S05]  /*0350*/  BRA.U UP0, `(.L_x_6496) ;  /* 0x0000000100347547 */ /* 0x000fea000b800000 */
[----:B------:R-:W-:-:S09]  /*0360*/  UISETP.NE.AND UP0, UPT, UR4, 0x5, UPT ;  /* 0x000000050400788c */ /* 0x000fd2000bf05270 */
[----:B------:R-:W-:Y:S05]  /*0370*/  BRA.U !UP0, `(.L_x_6497) ;  /* 0x0000000108187547 */ /* 0x000fea000b800000 */
[----:B------:R-:W-:-:S09]  /*0380*/  UISETP.NE.AND UP0, UPT, UR4, 0x6, UPT ;  /* 0x000000060400788c */ /* 0x000fd2000bf05270 */
[----:B------:R-:W-:Y:S05]  /*0390*/  BRA.U UP0, `(.L_x_6493) ;  /* 0x0000000900707547 */ /* 0x000fea000b800000 */
[----:B------:R-:W0:Y:S02]  /*03a0*/  LDCU UR4, c[0x0][0x384] ;  /* 0x00007080ff0477ac */ /* 0x000e240008000800 */
[----:B0-----:R-:W-:-:S05]  /*03b0*/  I2FP.F32.S32 R5, UR4 ;  /* 0x0000000400057c45 */ /* 0x001fca0008201400 */
[----:B------:R0:W-:Y:S01]  /*03c0*/  STG.E desc[UR36][R2.64], R5 ;  /* 0x0000000502007986 */ /* 0x0001e2000c101924 */
[----:B------:R-:W-:Y:S05]  /*03d0*/  BRA `(.L_x_6488) ;  /* 0x0000000c00007947 */ /* 0x000fea0003800000 */
.L_x_6497:
[----:B------:R-:W0:Y:S02]  /*03e0*/  LDCU UR4, c[0x0][0x384] ;  /* 0x00007080ff0477ac */ /* 0x000e240008000800 */
[----:B0-----:R-:W-:-:S04]  /*03f0*/  I2FP.F32.S32 R0, UR4 ;  /* 0x0000000400007c45 */ /* 0x001fc80008201400 */
[----:B------:R-:W-:-:S05]  /*0400*/  F2FP.F16.F32.PACK_AB R0, RZ, R0 ;  /* 0x00000000ff00723e */ /* 0x000fca00000000ff */
[----:B------:R0:W-:Y:S01]  /*0410*/  STG.E.U16 desc[UR36][R2.64], R0 ;  /* 0x0000000002007986 */ /* 0x0001e2000c101524 */
[----:B------:R-:W-:Y:S05]  /*0420*/  BRA `(.L_x_6488) ;  /* 0x0000000800ec7947 */ /* 0x000fea0003800000 */
.L_x_6496:
        /* <DEDUP_REMOVED lines=8> */
[----:B0-----:R-:W-:-:S05]  /*04b0*/  I2FP.F32.S32 R4, UR4 ;  /* 0x0000000400047c45 */ /* 0x001fca0008201400 */
[----:B------:R0:W-:Y:S01]  /*04c0*/  STG.E.64 desc[UR36][R2.64], R4 ;  /* 0x0000000402007986 */ /* 0x0001e2000c101b24 */
[----:B------:R-:W-:Y:S05]  /*04d0*/  BRA `(.L_x_6488) ;  /* 0x0000000800c07947 */ /* 0x000fea0003800000 */
.L_x_6499:
[----:B------:R-:W0:Y:S02]  /*04e0*/  LDCU UR4, c[0x0][0x384] ;  /* 0x00007080ff0477ac */ /* 0x000e240008000800 */
[----:B0-----:R-:W-:-:S04]  /*04f0*/  I2FP.F32.S32 R0, UR4 ;  /* 0x0000000400007c45 */ /* 0x001fc80008201400 */
[----:B------:R-:W-:-:S04]  /*0500*/  F2FP.F16.F32.PACK_AB R5, RZ, R0 ;  /* 0x00000000ff05723e */ /* 0x000fc800000000ff */
[----:B------:R-:W-:-:S05]  /*0510*/  PRMT R5, R5, 0x5410, RZ ;  /* 0x0000541005057816 */ /* 0x000fca00000000ff */
[----:B------:R0:W-:Y:S01]  /*0520*/  STG.E desc[UR36][R2.64], R5 ;  /* 0x0000000502007986 */ /* 0x0001e2000c101924 */
[----:B------:R-:W-:Y:S05]  /*0530*/  BRA `(.L_x_6488) ;  /* 0x0000000800a87947 */ /* 0x000fea0003800000 */
.L_x_6498:
[----:B------:R-:W0:Y:S02]  /*0540*/  LDCU UR4, c[0x0][0x384] ;  /* 0x00007080ff0477ac */ /* 0x000e240008000800 */
[----:B0-----:R-:W0:Y:S02]  /*0550*/  I2F.F64 R4, UR4 ;  /* 0x0000000400047d12 */ /* 0x001e240008201c00 */
[----:B0-----:R5:W-:Y:S01]  /*0560*/  STG.E.64 desc[UR36][R2.64], R4 ;  /* 0x0000000402007986 */ /* 0x001be2000c101b24 */
[----:B------:R-:W-:Y:S05]  /*0570*/  BRA `(.L_x_6488) ;  /* 0x0000000800987947 */ /* 0x000fea0003800000 */
.L_x_6489:
        /* <DEDUP_REMOVED lines=13> */
.L_x_6502:
[----:B------:R-:W0:Y:S01]  /*0650*/  LDCU UR4, c[0x0][0x384] ;  /* 0x00007080ff0477ac */ /* 0x000e220008000800 */
[----:B------:R-:W-:Y:S01]  /*0660*/  CS2R R6, SRZ ;  /* 0x0000000000067805 */ /* 0x000fe2000001ff00 */
[----:B0-----:R-:W0:Y:S04]  /*0670*/  I2F.F64 R4, UR4 ;  /* 0x0000000400047d12 */ /* 0x001e280008201c00 */
[----:B0-----:R0:W-:Y:S01]  /*0680*/  STG.E.128 desc[UR36][R2.64], R4 ;  /* 0x0000000402007986 */ /* 0x0011e2000c101d24 */
[----:B------:R-:W-:Y:S05]  /*0690*/  BRA `(.L_x_6488) ;  /* 0x0000000800507947 */ /* 0x000fea0003800000 */
.L_x_6501:
        /* <DEDUP_REMOVED lines=8> */
[----:B0-----:R-:W-:-:S04]  /*0720*/  I2FP.F32.S32 R6, UR4 ;  /* 0x0000000400067c45 */ /* 0x001fc80008201400 */
        /* <DEDUP_REMOVED lines=10> */
.L_x_6505:
[----:B------:R-:W-:-:S05]  /*07d0*/  LOP3.LUT R7, R4, 0x80, R7, 0xf8, !PT ;  /* 0x0000008004077812 */ /* 0x000fca00078ef807 */
[----:B------:R0:W-:Y:S01]  /*07e0*/  STG.E.U8 desc[UR36][R2.64], R7 ;  /* 0x0000000702007986 */ /* 0x0001e2000c101124 */
[----:B------:R-:W-:Y:S05]  /*07f0*/  BRA `(.L_x_6488) ;  /* 0x0000000400f87947 */ /* 0x000fea0003800000 */
.L_x_6504:
[----:B------:R-:W0:Y:S02]  /*0800*/  LDCU UR4, c[0x0][0x384] ;  /* 0x00007080ff0477ac */ /* 0x000e240008000800 */
[----:B0-----:R-:W-:-:S04]  /*0810*/  I2FP.F32.S32 R5, UR4 ;  /* 0x0000000400057c45 */ /* 0x001fc80008201400 */
        /* <DEDUP_REMOVED lines=13> */
.L_x_6506:
[----:B------:R-:W-:-:S05]  /*08f0*/  LOP3.LUT R5, R0, 0x80, R7, 0xf8, !PT ;  /* 0x0000008000057812 */ /* 0x000fca00078ef807 */
[----:B------:R0:W-:Y:S01]  /*0900*/  STG.E.U8 desc[UR36][R2.64], R5 ;  /* 0x0000000502007986 */ /* 0x0001e2000c101124 */
[----:B------:R-:W-:Y:S05]  /*0910*/  BRA `(.L_x_6488) ;  /* 0x0000000400b07947 */ /* 0x000fea0003800000 */
.L_x_6503:
[----:B------:R-:W0:Y:S02]  /*0920*/  LDCU UR4, c[0x0][0x384] ;  /* 0x00007080ff0477ac */ /* 0x000e240008000800 */
[----:B0-----:R-:W-:-:S04]  /*0930*/  I2FP.F32.S32 R0, UR4 ;  /* 0x0000000400007c45 */ /* 0x001fc80008201400 */
[----:B------:R-:W-:-:S05]  /*0940*/  F2FP.BF16.F32.PACK_AB R0, RZ, R0 ;  /* 0x00000000ff00723e */ /* 0x000fca00000010ff */
[----:B------:R0:W-:Y:S01]  /*0950*/  STG.E.U16 desc[UR36][R2.64], R0 ;  /* 0x0000000002007986 */ /* 0x0001e2000c101524 */
[----:B------:R-:W-:Y:S05]  /*0960*/  BRA `(.L_x_6488) ;  /* 0x00000004009c7947 */ /* 0x000fea0003800000 */
.L_x_6500:
        /* <DEDUP_REMOVED lines=11> */
.L_x_6509:
[----:B------:R-:W0:Y:S01]  /*0a20*/  LDCU UR4, c[0x0][0x384] ;  /* 0x00007080ff0477ac */ /* 0x000e220008000800 */
[----:B------:R-:W-:Y:S01]  /*0a30*/  IMAD.MOV.U32 R0, RZ, RZ, 0x80 ;  /* 0x00000080ff007424 */ /* 0x000fe200078e00ff */
[----:B0-----:R-:W-:-:S04]  /*0a40*/  I2FP.F32.S32 R5, UR4 ;  /* 0x0000000400057c45 */ /* 0x001fc80008201400 */
        /* <DEDUP_REMOVED lines=10> */
.L_x_6511:
[----:B------:R-:W-:-:S04]  /*0af0*/  SHF.R.U32.HI R0, RZ, 0x14, R5 ;  /* 0x00000014ff007819 */ /* 0x000fc80000011605 */
[----:B------:R-:W-:-:S04]  /*0b00*/  LOP3.LUT R0, R0, 0x1, RZ, 0xc0, !PT ;  /* 0x0000000100007812 */ /* 0x000fc800078ec0ff */
[----:B------:R-:W-:-:S04]  /*0b10*/  IADD3 R0, PT, PT, R5, 0x487ffff, R0 ;  /* 0x0487ffff05007810 */ /* 0x000fc80007ffe000 */
[----:B------:R-:W-:-:S04]  /*0b20*/  SHF.R.U32.HI R0, RZ, 0x14, R0 ;  /* 0x00000014ff007819 */ /* 0x000fc80000011600 */
[----:B------:R-:W-:-:S07]  /*0b30*/  LOP3.LUT R4, R0, 0xff, RZ, 0xc0, !PT ;  /* 0x000000ff00047812 */ /* 0x000fce00078ec0ff */
.L_x_6512:
[----:B------:R-:W-:-:S04]  /*0b40*/  SHF.R.U32.HI R5, RZ, 0x18, R5 ;  /* 0x00000018ff057819 */ /* 0x000fc80000011605 */
[----:B------:R-:W-:-:S04]  /*0b50*/  LOP3.LUT R4, R4, 0x80, R5, 0xf8, !PT ;  /* 0x0000008004047812 */ /* 0x000fc800078ef805 */
[----:B------:R-:W-:-:S07]  /*0b60*/  PRMT R0, R4, 0x7610, R0 ;  /* 0x0000761004007816 */ /* 0x000fce0000000000 */
.L_x_6510:
[----:B------:R0:W-:Y:S01]  /*0b70*/  STG.E.U8 desc[UR36][R2.64], R0 ;  /* 0x0000000002007986 */ /* 0x0001e2000c101124 */
[----:B------:R-:W-:Y:S05]  /*0b80*/  BRA `(.L_x_6488) ;  /* 0x0000000400147947 */ /* 0x000fea0003800000 */
.L_x_6508:
        /* <DEDUP_REMOVED lines=13> */
.L_x_6514:
[----:B------:R-:W-:-:S04]  /*0c60*/  SHF.R.U32.HI R0, RZ, 0x15, R5 ;  /* 0x00000015ff007819 */ /* 0x000fc80000011605 */
[----:B------:R-:W-:-:S04]  /*0c70*/  LOP3.LUT R0, R0, 0x1, RZ, 0xc0, !PT ;  /* 0x0000000100007812 */ /* 0x000fc800078ec0ff */
[----:B------:R-:W-:-:S04]  /*0c80*/  IADD3 R0, PT, PT, R5, 0x88fffff, R0 ;  /* 0x088fffff05007810 */ /* 0x000fc80007ffe000 */
[----:B------:R-:W-:-:S04]  /*0c90*/  SHF.R.U32.HI R0, RZ, 0x15, R0 ;  /* 0x00000015ff007819 */ /* 0x000fc80000011600 */
[----:B------:R-:W-:-:S07]  /*0ca0*/  LOP3.LUT R4, R0, 0xff, RZ, 0xc0, !PT ;  /* 0x000000ff00047812 */ /* 0x000fce00078ec0ff */
.L_x_6515:
[----:B------:R-:W-:-:S04]  /*0cb0*/  SHF.R.U32.HI R5, RZ, 0x18, R5 ;  /* 0x00000018ff057819 */ /* 0x000fc80000011605 */
[----:B------:R-:W-:-:S04]  /*0cc0*/  LOP3.LUT R4, R4, 0x80, R5, 0xf8, !PT ;  /* 0x0000008004047812 */ /* 0x000fc800078ef805 */
[----:B------:R-:W-:-:S07]  /*0cd0*/  PRMT R0, R4, 0x7610, R0 ;  /* 0x0000761004007816 */ /* 0x000fce0000000000 */
.L_x_6513:
[----:B------:R0:W-:Y:S01]  /*0ce0*/  STG.E.U8 desc[UR36][R2.64], R0 ;  /* 0x0000000002007986 */ /* 0x0001e2000c101124 */
[----:B------:R-:W-:Y:S05]  /*0cf0*/  BRA `(.L_x_6488) ;  /* 0x0000000000b87947 */ /* 0x000fea0003800000 */
.L_x_6507:
[----:B------:R-:W-:-:S09]  /*0d00*/  UISETP.NE.AND UP0, UPT, UR4, 0x1c, UPT ;  /* 0x0000001c0400788c */ /* 0x000fd2000bf05270 */
[----:B------:R-:W-:Y:S05]  /*0d10*/  BRA.U !UP0, `(.L_x_6516) ;  /* 0x0000000108a87547 */ /* 0x000fea000b800000 */
[----:B------:R-:W-:-:S09]  /*0d20*/  UISETP.NE.AND UP0, UPT, UR4, 0x1d, UPT ;  /* 0x0000001d0400788c */ /* 0x000fd2000bf05270 */
[----:B------:R-:W-:Y:S05]  /*0d30*/  BRA.U !UP0, `(.L_x_6517) ;  /* 0x0000000108887547 */ /* 0x000fea000b800000 */
[----:B------:R-:W-:-:S09]  /*0d40*/  UISETP.NE.AND UP0, UPT, UR4, 0x2c, UPT ;  /* 0x0000002c0400788c */ /* 0x000fd2000bf05270 */
[----:B------:R-:W-:Y:S05]  /*0d50*/  BRA.U !UP0, `(.L_x_6518) ;  /* 0x0000000108447547 */ /* 0x000fea000b800000 */
.L_x_6493:
        /* <DEDUP_REMOVED lines=16> */
.L_x_6519:
[----:B------:R-:W-:Y:S05]  /*0e60*/  BRA `(.L_x_6488) ;  /* 0x00000000005c7947 */ /* 0x000fea0003800000 */
.L_x_6518:
[----:B------:R-:W0:Y:S01]  /*0e70*/  LDCU UR4, c[0x0][0x384] ;  /* 0x00007080ff0477ac */ /* 0x000e220008000800 */
[----:B------:R-:W-:Y:S01]  /*0e80*/  IMAD.MOV.U32 R4, RZ, RZ, 0xff ;  /* 0x000000ffff047424 */ /* 0x000fe200078e00ff */
[----:B0-----:R-:W-:-:S04]  /*0e90*/  I2FP.F32.S32 R5, UR4 ;  /* 0x0000000400057c45 */ /* 0x001fc80008201400 */
        /* <DEDUP_REMOVED lines=10> */
.L_x_6520:
[----:B------:R0:W-:Y:S01]  /*0f40*/  STG.E.U8 desc[UR36][R2.64], R4 ;  /* 0x0000000402007986 */ /* 0x0001e2000c101124 */
[----:B------:R-:W-:Y:S05]  /*0f50*/  BRA `(.L_x_6488) ;  /* 0x0000000000207947 */ /* 0x000fea0003800000 */
.L_x_6517:
[----:B------:R-:W0:Y:S02]  /*0f60*/  LDCU UR4, c[0x0][0x384] ;  /* 0x00007080ff0477ac */ /* 0x000e240008000800 */
[----:B0-----:R-:W-:Y:S02]  /*0f70*/  USHF.R.S32.HI UR5, URZ, 0x1f, UR4 ;  /* 0x0000001fff057899 */ /* 0x001fe40008011404 */
[----:B------:R-:W-:-:S04]  /*0f80*/  IMAD.U32 R4, RZ, RZ, UR4 ;  /* 0x00000004ff047e24 */ /* 0x000fc8000f8e00ff */
[----:B------:R-:W-:-:S05]  /*0f90*/  IMAD.U32 R5, RZ, RZ, UR5 ;  /* 0x00000005ff057e24 */ /* 0x000fca000f8e00ff */
[----:B------:R0:W-:Y:S01]  /*0fa0*/  STG.E.64 desc[UR36][R2.64], R4 ;  /* 0x0000000402007986 */ /* 0x0001e2000c101b24 */
[----:B------:R-:W-:Y:S05]  /*0fb0*/  BRA `(.L_x_6488) ;  /* 0x0000000000087947 */ /* 0x000fea0003800000 */
.L_x_6516:
[----:B------:R-:W0:Y:S02]  /*0fc0*/  LDC R5, c[0x0][0x384] ;  /* 0x0000e100ff057b82 */ /* 0x000e240000000800 */
[----:B0-----:R0:W-:Y:S02]  /*0fd0*/  STG.E desc[UR36][R2.64], R5 ;  /* 0x0000000502007986 */ /* 0x0011e4000c101924 */
.L_x_6488:
[----:B------:R-:W-:Y:S05]  /*0fe0*/  BSYNC.RECONVERGENT B6 ;  /* 0x0000000000067941 */ /* 0x000fea0003800200 */
.L_x_6487:
        /* <DEDUP_REMOVED lines=23> */
.L_x_6526:
[----:B------:R-:W0:Y:S02]  /*1160*/  LDC.U8 R5, c[0x0][0x384] ;  /* 0x0000e100ff057b82 */ /* 0x000e240000000000 */
[----:B0-----:R0:W-:Y:S01]  /*1170*/  STG.E.U8 desc[UR36][R2.64], R5 ;  /* 0x0000000502007986 */ /* 0x0011e2000c101124 */
[----:B------:R-:W-:Y:S05]  /*1180*/  BRA `(.L_x_6528) ;  /* 0x0000000c006c7947 */ /* 0x000fea0003800000 */
.L_x_6525:
        /* <DEDUP_REMOVED lines=12> */
.L_x_6530:
[----:B------:R-:W0:Y:S02]  /*1250*/  LDC R5, c[0x0][0x384] ;  /* 0x0000e100ff057b82 */ /* 0x000e240000000800 */
[----:B0-----:R0:W-:Y:S01]  /*1260*/  STG.E desc[UR36][R2.64], R5 ;  /* 0x0000000502007986 */ /* 0x0011e2000c101924 */
[----:B------:R-:W-:Y:S05]  /*1270*/  BRA `(.L_x_6528) ;  /* 0x0000000c00307947 */ /* 0x000fea0003800000 */
.L_x_6529:
[----:B------:R-:W0:Y:S02]  /*1280*/  LDC.U16 R5, c[0x0][0x384] ;  /* 0x0000e100ff057b82 */ /* 0x000e240000000400 */
[----:B0-----:R0:W-:Y:S01]  /*1290*/  STG.E.U16 desc[UR36][R2.64], R5 ;  /* 0x0000000502007986 */ /* 0x0011e2000c101524 */
[----:B------:R-:W-:Y:S05]  /*12a0*/  BRA `(.L_x_6528) ;  /* 0x0000000c00247947 */ /* 0x000fea0003800000 */
.L_x_6524:
        /* <DEDUP_REMOVED lines=10> */
.L_x_6532:
[----:B------:R-:W0:Y:S02]  /*1350*/  LDCU UR4, c[0x0][0x384] ;  /* 0x00007080ff0477ac */ /* 0x000e240008000800 */
[----:B0-----:R-:W-:-:S04]  /*1360*/  I2FP.F32.S32 R0, UR4 ;  /* 0x0000000400007c45 */ /* 0x001fc80008201400 */
[----:B------:R-:W-:-:S05]  /*1370*/  F2FP.F16.F32.PACK_AB R0, RZ, R0 ;  /* 0x00000000ff00723e */ /* 0x000fca00000000ff */
[----:B------:R0:W-:Y:S01]  /*1380*/  STG.E.U16 desc[UR36][R2.64], R0 ;  /* 0x0000000002007986 */ /* 0x0001e2000c101524 */
[----:B------:R-:W-:Y:S05]  /*1390*/  BRA `(.L_x_6528) ;  /* 0x0000000800e87947 */ /* 0x000fea0003800000 */
.L_x_6531:
        /* <DEDUP_REMOVED lines=11> */
.L_x_6534:
[----:B------:R-:W0:Y:S02]  /*1450*/  LDCU UR4, c[0x0][0x384] ;  /* 0x00007080ff0477ac */ /* 0x000e240008000800 */
[----:B0-----:R-:W-:-:S04]  /*1460*/  I2FP.F32.S32 R0, UR4 ;  /* 0x0000000400007c45 */ /* 0x001fc80008201400 */
[----:B------:R-:W-:-:S04]  /*1470*/  F2FP.F16.F32.PACK_AB R0, RZ, R0 ;  /* 0x00000000ff00723e */ /* 0x000fc800000000ff */
[----:B------:R-:W-:-:S05]  /*1480*/  PRMT R0, R0, 0x5410, RZ ;  /* 0x0000541000007816 */ /* 0x000fca00000000ff */
[----:B------:R0:W-:Y:S01]  /*1490*/  STG.E desc[UR36][R2.64], R0 ;  /* 0x0000000002007986 */ /* 0x0001e2000c101924 */
[----:B------:R-:W-:Y:S05]  /*14a0*/  BRA `(.L_x_6528) ;  /* 0x0000000800a47947 */ /* 0x000fea0003800000 */
.L_x_6533:
[----:B------:R-:W0:Y:S02]  /*14b0*/  LDCU UR4, c[0x0][0x384] ;  /* 0x00007080ff0477ac */ /* 0x000e240008000800 */
[----:B0-----:R-:W0:Y:S02]  /*14c0*/  I2F.F64 R4, UR4 ;  /* 0x0000000400047d12 */ /* 0x001e240008201c00 */
[----:B0-----:R0:W-:Y:S01]  /*14d0*/  STG.E.64 desc[UR36][R2.64], R4 ;  /* 0x0000000402007986 */ /* 0x0011e2000c101b24 */
[----:B------:R-:W-:Y:S05]  /*14e0*/  BRA `(.L_x_6528) ;  /* 0x0000000800947947 */ /* 0x000fea0003800000 */
.L_x_6523:
        /* <DEDUP_REMOVED lines=13> */
.L_x_6538:
[----:B------:R-:W0:Y:S01]  /*15c0*/  LDCU UR4, c[0x0][0x384] ;  /* 0x00007080ff0477ac */ /* 0x000e220008000800 */
[----:B------:R-:W-:Y:S01]  /*15d0*/  IMAD.MOV.U32 R0, RZ, RZ, 0x80 ;  /* 0x00000080ff007424 */ /* 0x000fe200078e00ff */
[----:B0-----:R-:W-:-:S04]  /*15e0*/  I2FP.F32.S32 R4, UR4 ;  /* 0x0000000400047c45 */ /* 0x001fc80008201400 */
        /* <DEDUP_REMOVED lines=15> */
.L_x_6540:
[----:B------:R-:W-:-:S04]  /*16e0*/  SHF.R.U32.HI R5, RZ, 0x18, R4 ;  /* 0x00000018ff057819 */ /* 0x000fc80000011604 */
[----:B------:R-:W-:-:S07]  /*16f0*/  LOP3.LUT R0, R0, 0x80, R5, 0xf8, !PT ;  /* 0x0000008000007812 */ /* 0x000fce00078ef805 */
.L_x_6539:
[----:B------:R4:W-:Y:S01]  /*1700*/  STG.E.U8 desc[UR36][R2.64], R0 ;  /* 0x0000000002007986 */ /* 0x0009e2000c101124 */
[----:B------:R-:W-:Y:S05]  /*1710*/  BRA `(.L_x_6528) ;  /* 0x0000000800087947 */ /* 0x000fea0003800000 */
.L_x_6537:
        /* <DEDUP_REMOVED lines=18> */
.L_x_6542:
[----:B------:R-:W-:-:S04]  /*1840*/  SHF.R.U32.HI R5, RZ, 0x18, R4 ;  /* 0x00000018ff057819 */ /* 0x000fc80000011604 */
[----:B------:R-:W-:-:S07]  /*1850*/  LOP3.LUT R0, R0, 0x80, R5, 0xf8, !PT ;  /* 0x0000008000007812 */ /* 0x000fce00078ef805 */
.L_x_6541:
[----:B------:R3:W-:Y:S01]  /*1860*/  STG.E.U8 desc[UR36][R2.64], R0 ;  /* 0x0000000002007986 */ /* 0x0007e2000c101124 */
[----:B------:R-:W-:Y:S05]  /*1870*/  BRA `(.L_x_6528) ;  /* 0x0000000400b07947 */ /* 0x000fea0003800000 */
.L_x_6536:
        /* <DEDUP_REMOVED lines=19> */
.L_x_6545:
[----:B------:R2:W-:Y:S01]  /*19b0*/  STG.E.U8 desc[UR36][R2.64], R0 ;  /* 0x0000000002007986 */ /* 0x0005e2000c101124 */
[----:B------:R-:W-:Y:S05]  /*19c0*/  BRA `(.L_x_6528) ;  /* 0x00000004005c7947 */ /* 0x000fea0003800000 */
.L_x_6544:
[----:B------:R-:W0:Y:S02]  /*19d0*/  LDCU UR4, c[0x0][0x384] ;  /* 0x00007080ff0477ac */ /* 0x000e240008000800 */
[----:B0-----:R-:W-:Y:S02]  /*19e0*/  USHF.R.S32.HI UR5, URZ, 0x1f, UR4 ;  /* 0x0000001fff057899 */ /* 0x001fe40008011404 */
[----:B------:R-:W-:-:S04]  /*19f0*/  IMAD.U32 R4, RZ, RZ, UR4 ;  /* 0x00000004ff047e24 */ /* 0x000fc8000f8e00ff */
[----:B------:R-:W-:-:S05]  /*1a00*/  IMAD.U32 R5, RZ, RZ, UR5 ;  /* 0x00000005ff057e24 */ /* 0x000fca000f8e00ff */
[----:B------:R1:W-:Y:S01]  /*1a10*/  STG.E.64 desc[UR36][R2.64], R4 ;  /* 0x0000000402007986 */ /* 0x0003e2000c101b24 */
[----:B------:R-:W-:Y:S05]  /*1a20*/  BRA `(.L_x_6528) ;  /* 0x0000000400447947 */ /* 0x000fea0003800000 */
.L_x_6543:
[----:B------:R-:W0:Y:S02]  /*1a30*/  LDC R5, c[0x0][0x384] ;  /* 0x0000e100ff057b82 */ /* 0x000e240000000800 */
[----:B0-----:R0:W-:Y:S01]  /*1a40*/  STG.E desc[UR36][R2.64], R5 ;  /* 0x0000000502007986 */ /* 0x0011e2000c101924 */
[----:B------:R-:W-:Y:S05]  /*1a50*/  BRA `(.L_x_6528) ;  /* 0x0000000400387947 */ /* 0x000fea0003800000 */
.L_x_6535:
        /* <DEDUP_REMOVED lines=11> */
.L_x_6547:
[----:B------:R-:W0:Y:S01]  /*1b10*/  LDCU UR4, c[0x0][0x384] ;  /* 0x00007080ff0477ac */ /* 0x000e220008000800 */
[----:B------:R-:W-:Y:S01]  /*1b20*/  CS2R R6, SRZ ;  /* 0x0000000000067805 */ /* 0x000fe2000001ff00 */
[----:B0-----:R-:W0:Y:S04]  /*1b30*/  I2F.F64 R4, UR4 ;  /* 0x0000000400047d12 */ /* 0x001e280008201c00 */
[----:B0-----:R0:W-:Y:S01]  /*1b40*/  STG.E.128 desc[UR36][R2.64], R4 ;  /* 0x0000000402007986 */ /* 0x0011e2000c101d24 */
[----:B------:R-:W-:Y:S05]  /*1b50*/  BRA `(.L_x_6528) ;  /* 0x0000000000f87947 */ /* 0x000fea0003800000 */
.L_x_6546:
[----:B------:R-:W-:-:S09]  /*1b60*/  UISETP.NE.AND UP0, UPT, UR4, 0xf, UPT ;  /* 0x0000000f0400788c */ /* 0x000fd2000bf05270 */
[----:B------:R-:W-:Y:S05]  /*1b70*/  BRA.U !UP0, `(.L_x_6548) ;  /* 0x0000000108e07547 */ /* 0x000fea000b800000 */
[----:B------:R-:W-:-:S09]  /*1b80*/  UISETP.NE.AND UP0, UPT, UR4, 0x17, UPT ;  /* 0x000000170400788c */ /* 0x000fd2000bf05270 */
[----:B------:R-:W-:Y:S05]  /*1b90*/  BRA.U !UP0, `(.L_x_6549) ;  /* 0x00000001088c7547 */ /* 0x000fea000b800000 */
[----:B------:R-:W-:-:S09]  /*1ba0*/  UISETP.NE.AND UP0, UPT, UR4, 0x18, UPT ;  /* 0x000000180400788c */ /* 0x000fd2000bf05270 */
[----:B------:R-:W-:Y:S05]  /*1bb0*/  BRA.U !UP0, `(.L_x_6550) ;  /* 0x0000000108447547 */ /* 0x000fea000b800000 */
.L_x_6527:
        /* <DEDUP_REMOVED lines=16> */
.L_x_6551:
[----:B------:R-:W-:Y:S05]  /*1cc0*/  BRA `(.L_x_6528) ;  /* 0x00000000009c7947 */ /* 0x000fea0003800000 */
.L_x_6550:
[----:B------:R-:W0:Y:S01]  /*1cd0*/  LDCU UR4, c[0x0][0x384] ;  /* 0x00007080ff0477ac */ /* 0x000e220008000800 */
[----:B------:R-:W-:Y:S01]  /*1ce0*/  IMAD.MOV.U32 R0, RZ, RZ, 0x7f ;  /* 0x0000007fff007424 */ /* 0x000fe200078e00ff */
[----:B0-----:R-:W-:-:S04]  /*1cf0*/  I2FP.F32.S32 R4, UR4 ;  /* 0x0000000400047c45 */ /* 0x001fc80008201400 */
        /* <DEDUP_REMOVED lines=10> */
.L_x_6552:
[----:B------:R-:W-:-:S05]  /*1da0*/  LOP3.LUT R5, R0, 0x80, R7, 0xf8, !PT ;  /* 0x0000008000057812 */ /* 0x000fca00078ef807 */
[----:B------:R0:W-:Y:S01]  /*1db0*/  STG.E.U8 desc[UR36][R2.64], R5 ;  /* 0x0000000502007986 */ /* 0x0001e2000c101124 */
[----:B------:R-:W-:Y:S05]  /*1dc0*/  BRA `(.L_x_6528) ;  /* 0x00000000005c7947 */ /* 0x000fea0003800000 */
.L_x_6549:
[----:B------:R-:W0:Y:S02]  /*1dd0*/  LDCU UR4, c[0x0][0x384] ;  /* 0x00007080ff0477ac */ /* 0x000e240008000800 */
        /* <DEDUP_REMOVED lines=11> */
.L_x_6553:
[----:B------:R-:W-:Y:S01]  /*1e90*/  IMAD.MOV.U32 R0, RZ, RZ, 0x7f ;  /* 0x0000007fff007424 */ /* 0x000fe200078e00ff */
[----:B------:R-:W-:-:S04]  /*1ea0*/  ISETP.GT.U32.AND P0, PT, R6, 0x7f800000, PT ;  /* 0x7f8000000600780c */ /* 0x000fc80003f04070 */
[----:B------:R-:W-:-:S09]  /*1eb0*/  SEL R0, R0, 0x7c, P0 ;  /* 0x0000007c00007807 */ /* 0x000fd20000000000 */
.L_x_6554:
[----:B------:R-:W-:-:S04]  /*1ec0*/  SHF.R.U32.HI R5, RZ, 0x18, R4 ;  /* 0x00000018ff057819 */ /* 0x000fc80000011604 */
[----:B------:R-:W-:-:S05]  /*1ed0*/  LOP3.LUT R5, R0, 0x80, R5, 0xf8, !PT ;  /* 0x0000008000057812 */ /* 0x000fca00078ef805 */
[----:B------:R0:W-:Y:S01]  /*1ee0*/  STG.E.U8 desc[UR36][R2.64], R5 ;  /* 0x0000000502007986 */ /* 0x0001e2000c101124 */
[----:B------:R-:W-:Y:S05]  /*1ef0*/  BRA `(.L_x_6528) ;  /* 0x0000000000107947 */ /* 0x000fea0003800000 */
.L_x_6548:
[----:B------:R-:W0:Y:S02]  /*1f00*/  LDCU UR4, c[0x0][0x384] ;  /* 0x00007080ff0477ac */ /* 0x000e240008000800 */
[----:B0-----:R-:W-:-:S04]  /*1f10*/  I2FP.F32.S32 R0, UR4 ;  /* 0x0000000400007c45 */ /* 0x001fc80008201400 */
[----:B------:R-:W-:-:S05]  /*1f20*/  F2FP.BF16.F32.PACK_AB R0, RZ, R0 ;  /* 0x00000000ff00723e */ /* 0x000fca00000010ff */
[----:B------:R0:W-:Y:S02]  /*1f30*/  STG.E.U16 desc[UR36][R2.64], R0 ;  /* 0x0000000002007986 */ /* 0x0001e4000c101524 */
.L_x_6528:
        /* <DEDUP_REMOVED lines=23> */
.L_x_6558:
[----:B------:R-:W0:Y:S02]  /*20b0*/  LDC.U8 R5, c[0x0][0x384] ;  /* 0x0000e100ff057b82 */ /* 0x000e240000000000 */
[----:B0-----:R3:W-:Y:S01]  /*20c0*/  STG.E.U8 desc[UR36][R2.64], R5 ;  /* 0x0000000502007986 */ /* 0x0017e2000c101124 */
[----:B------:R-:W-:Y:S05]  /*20d0*/  BRA `(.L_x_6560) ;  /* 0x0000000c006c7947 */ /* 0x000fea0003800000 */
.L_x_6557:
        /* <DEDUP_REMOVED lines=12> */
.L_x_6562:
[----:B------:R-:W0:Y:S02]  /*21a0*/  LDC R5, c[0x0][0x384] ;  /* 0x0000e100ff057b82 */ /* 0x000e240000000800 */
[----:B0-----:R1:W-:Y:S01]  /*21b0*/  STG.E desc[UR36][R2.64], R5 ;  /* 0x0000000502007986 */ /* 0x0013e2000c101924 */
[----:B------:R-:W-:Y:S05]  /*21c0*/  BRA `(.L_x_6560) ;  /* 0x0000000c00307947 */ /* 0x000fea0003800000 */
.L_x_6561:
[----:B------:R-:W0:Y:S02]  /*21d0*/  LDC.U16 R5, c[0x0][0x384] ;  /* 0x0000e100ff057b82 */ /* 0x000e240000000400 */
[----:B0-----:R2:W-:Y:S01]  /*21e0*/  STG.E.U16 desc[UR36][R2.64], R5 ;  /* 0x0000000502007986 */ /* 0x0015e2000c101524 */
[----:B------:R-:W-:Y:S05]  /*21f0*/  BRA `(.L_x_6560) ;  /* 0x0000000c00247947 */ /* 0x000fea0003800000 */
.L_x_6556:
        /* <DEDUP_REMOVED lines=10> */
.L_x_6564:
[----:B------:R-:W0:Y:S02]  /*22a0*/  LDCU UR4, c[0x0][0x384] ;  /* 0x00007080ff0477ac */ /* 0x000e240008000800 */
[----:B0-----:R-:W-:-:S04]  /*22b0*/  I2FP.F32.S32 R0, UR4 ;  /* 0x0000000400007c45 */ /* 0x001fc80008201400 */
[----:B------:R-:W-:-:S05]  /*22c0*/  F2FP.F16.F32.PACK_AB R0, RZ, R0 ;  /* 0x00000000ff00723e */ /* 0x000fca00000000ff */
[----:B------:R0:W-:Y:S01]  /*22d0*/  STG.E.U16 desc[UR36][R2.64], R0 ;  /* 0x0000000002007986 */ /* 0x0001e2000c101524 */
[----:B------:R-:W-:Y:S05]  /*22e0*/  BRA `(.L_x_6560) ;  /* 0x0000000800e87947 */ /* 0x000fea0003800000 */
.L_x_6563:
        /* <DEDUP_REMOVED lines=11> */
.L_x_6566:
[----:B------:R-:W0:Y:S02]  /*23a0*/  LDCU UR4, c[0x0][0x384] ;  /* 0x00007080ff0477ac */ /* 0x000e240008000800 */
[----:B0-----:R-:W-:-:S04]  /*23b0*/  I2FP.F32.S32 R0, UR4 ;  /* 0x0000000400007c45 */ /* 0x001fc80008201400 */
[----:B------:R-:W-:-:S04]  /*23c0*/  F2FP.F16.F32.PACK_AB R0, RZ, R0 ;  /* 0x00000000ff00723e */ /* 0x000fc800000000ff */
[----:B------:R-:W-:-:S05]  /*23d0*/  PRMT R0, R0, 0x5410, RZ ;  /* 0x0000541000007816 */ /* 0x000fca00000000ff */
[----:B------:R0:W-:Y:S01]  /*23e0*/  STG.E desc[UR36][R2.64], R0 ;  /* 0x0000000002007986 */ /* 0x0001e2000c101924 */
[----:B------:R-:W-:Y:S05]  /*23f0*/  BRA `(.L_x_6560) ;  /* 0x0000000800a47947 */ /* 0x000fea0003800000 */
.L_x_6565:
[----:B------:R-:W0:Y:S02]  /*2400*/  LDCU UR4, c[0x0][0x384] ;  /* 0x00007080ff0477ac */ /* 0x000e240008000800 */
[----:B0-----:R-:W0:Y:S02]  /*2410*/  I2F.F64 R4, UR4 ;  /* 0x0000000400047d12 */ /* 0x001e240008201c00 */
[----:B0-----:R5:W-:Y:S01]  /*2420*/  STG.E.64 desc[UR36][R2.64], R4 ;  /* 0x0000000402007986 */ /* 0x001be2000c101b24 */
[----:B------:R-:W-:Y:S05]  /*2430*/  BRA `(.L_x_6560) ;  /* 0x0000000800947947 */ /* 0x000fea0003800000 */
.L_x_6555:
        /* <DEDUP_REMOVED lines=13> */
.L_x_6570:
        /* <DEDUP_REMOVED lines=18> */
.L_x_6572:
[----:B------:R-:W-:-:S04]  /*2630*/  SHF.R.U32.HI R5, RZ, 0x18, R4 ;  /* 0x00000018ff057819 */ /* 0x000fc80000011604 */
[----:B------:R-:W-:-:S07]  /*2640*/  LOP3.LUT R0, R0, 0x80, R5, 0xf8, !PT ;  /* 0x0000008000007812 */ /* 0x000fce00078ef805 */
.L_x_6571:
[----:B------:R0:W-:Y:S01]  /*2650*/  STG.E.U8 desc[UR36][R2.64], R0 ;  /* 0x0000000002007986 */ /* 0x0001e2000c101124 */
[----:B------:R-:W-:Y:S05]  /*2660*/  BRA `(.L_x_6560) ;  /* 0x0000000800087947 */ /* 0x000fea0003800000 */
.L_x_6569:
        /* <DEDUP_REMOVED lines=18> */
.L_x_6574:
[----:B------:R-:W-:-:S04]  /*2790*/  SHF.R.U32.HI R5, RZ, 0x18, R4 ;  /* 0x00000018ff057819 */ /* 0x000fc80000011604 */
[----:B------:R-:W-:-:S07]  /*27a0*/  LOP3.LUT R0, R0, 0x80, R5, 0xf8, !PT ;  /* 0x0000008000007812 */ /* 0x000fce00078ef805 */
.L_x_6573:
[----:B------:R0:W-:Y:S01]  /*27b0*/  STG.E.U8 desc[UR36][R2.64], R0 ;  /* 0x0000000002007986 */ /* 0x0001e2000c101124 */
[----:B------:R-:W-:Y:S05]  /*27c0*/  BRA `(.L_x_6560) ;  /* 0x0000000400b07947 */ /* 0x000fea0003800000 */
.L_x_6568:
        /* <DEDUP_REMOVED lines=19> */
.L_x_6577:
[----:B------:R0:W-:Y:S01]  /*2900*/  STG.E.U8 desc[UR36][R2.64], R0 ;  /* 0x0000000002007986 */ /* 0x0001e2000c101124 */
[----:B------:R-:W-:Y:S05]  /*2910*/  BRA `(.L_x_6560) ;  /* 0x00000004005c7947 */ /* 0x000fea0003800000 */
.L_x_6576:
[----:B------:R-:W0:Y:S02]  /*2920*/  LDCU UR4, c[0x0][0x384] ;  /* 0x00007080ff0477ac */ /* 0x000e240008000800 */
[----:B0-----:R-:W-:Y:S02]  /*2930*/  USHF.R.S32.HI UR5, URZ, 0x1f, UR4 ;  /* 0x0000001fff057899 */ /* 0x001fe40008011404 */
[----:B------:R-:W-:-:S04]  /*2940*/  IMAD.U32 R4, RZ, RZ, UR4 ;  /* 0x00000004ff047e24 */ /* 0x000fc8000f8e00ff */
[----:B------:R-:W-:-:S05]  /*2950*/  IMAD.U32 R5, RZ, RZ, UR5 ;  /* 0x00000005ff057e24 */ /* 0x000fca000f8e00ff */
[----:B------:R0:W-:Y:S01]  /*2960*/  STG.E.64 desc[UR36][R2.64], R4 ;  /* 0x0000000402007986 */ /* 0x0001e2000c101b24 */
[----:B------:R-:W-:Y:S05]  /*2970*/  BRA `(.L_x_6560) ;  /* 0x0000000400447947 */ /* 0x000fea0003800000 */
.L_x_6575:
[----:B------:R-:W0:Y:S02]  /*2980*/  LDC R5, c[0x0][0x384] ;  /* 0x0000e100ff057b82 */ /* 0x000e240000000800 */
[----:B0-----:R0:W-:Y:S01]  /*2990*/  STG.E desc[UR36][R2.64], R5 ;  /* 0x0000000502007986 */ /* 0x0011e2000c101924 */
[----:B------:R-:W-:Y:S05]  /*29a0*/  BRA `(.L_x_6560) ;  /* 0x0000000400387947 */ /* 0x000fea0003800000 */
.L_x_6567:
        /* <DEDUP_REMOVED lines=11> */
.L_x_6579:
[----:B------:R-:W0:Y:S01]  /*2a60*/  LDCU UR4, c[0x0][0x384] ;  /* 0x00007080ff0477ac */ /* 0x000e220008000800 */
[----:B------:R-:W-:Y:S01]  /*2a70*/  CS2R R6, SRZ ;  /* 0x0000000000067805 */ /* 0x000fe2000001ff00 */
[----:B0-----:R-:W0:Y:S04]  /*2a80*/  I2F.F64 R4, UR4 ;  /* 0x0000000400047d12 */ /* 0x001e280008201c00 */
[----:B0-----:R0:W-:Y:S01]  /*2a90*/  STG.E.128 desc[UR36][R2.64], R4 ;  /* 0x0000000402007986 */ /* 0x0011e2000c101d24 */
[----:B------:R-:W-:Y:S05]  /*2aa0*/  BRA `(.L_x_6560) ;  /* 0x0000000000f87947 */ /* 0x000fea0003800000 */
.L_x_6578:
[----:B------:R-:W-:-:S09]  /*2ab0*/  UISETP.NE.AND UP0, UPT, UR4, 0xf, UPT ;  /* 0x0000000f0400788c */ /* 0x000fd2000bf05270 */
[----:B------:R-:W-:Y:S05]  /*2ac0*/  BRA.U !UP0, `(.L_x_6580) ;  /* 0x0000000108e07547 */ /* 0x000fea000b800000 */
[----:B------:R-:W-:-:S09]  /*2ad0*/  UISETP.NE.AND UP0, UPT, UR4, 0x17, UPT ;  /* 0x000000170400788c */ /* 0x000fd2000bf05270 */
[----:B------:R-:W-:Y:S05]  /*2ae0*/  BRA.U !UP0, `(.L_x_6581) ;  /* 0x00000001088c7547 */ /* 0x000fea000b800000 */
[----:B------:R-:W-:-:S09]  /*2af0*/  UISETP.NE.AND UP0, UPT, UR4, 0x18, UPT ;  /* 0x000000180400788c */ /* 0x000fd2000bf05270 */
[----:B------:R-:W-:Y:S05]  /*2b00*/  BRA.U !UP0, `(.L_x_6582) ;  /* 0x0000000108447547 */ /* 0x000fea000b800000 */
.L_x_6559:
        /* <DEDUP_REMOVED lines=16> */
.L_x_6583:
[----:B------:R-:W-:Y:S05]  /*2c10*/  BRA `(.L_x_6560) ;  /* 0x00000000009c7947 */ /* 0x000fea0003800000 */
.L_x_6582:
        /* <DEDUP_REMOVED lines=13> */
.L_x_6584:
[----:B------:R-:W-:-:S05]  /*2cf0*/  LOP3.LUT R5, R0, 0x80, R7, 0xf8, !PT ;  /* 0x0000008000057812 */ /* 0x000fca00078ef807 */
[----:B------:R0:W-:Y:S01]  /*2d00*/  STG.E.U8 desc[UR36][R2.64], R5 ;  /* 0x0000000502007986 */ /* 0x0001e2000c101124 */
[----:B------:R-:W-:Y:S05]  /*2d10*/  BRA `(.L_x_6560) ;  /* 0x00000000005c7947 */ /* 0x000fea0003800000 */
.L_x_6581:
        /* <DEDUP_REMOVED lines=12> */
.L_x_6585:
[----:B------:R-:W-:Y:S01]  /*2de0*/  IMAD.MOV.U32 R0, RZ, RZ, 0x7f ;  /* 0x0000007fff007424 */ /* 0x000fe200078e00ff */
[----:B------:R-:W-:-:S04]  /*2df0*/  ISETP.GT.U32.AND P0, PT, R6, 0x7f800000, PT ;  /* 0x7f8000000600780c */ /* 0x000fc80003f04070 */
[----:B------:R-:W-:-:S09]  /*2e00*/  SEL R0, R0, 0x7c, P0 ;  /* 0x0000007c00007807 */ /* 0x000fd20000000000 */
.L_x_6586:
[----:B------:R-:W-:-:S04]  /*2e10*/  SHF.R.U32.HI R5, RZ, 0x18, R4 ;  /* 0x00000018ff057819 */ /* 0x000fc80000011604 */
[----:B------:R-:W-:-:S05]  /*2e20*/  LOP3.LUT R5, R0, 0x80, R5, 0xf8, !PT ;  /* 0x0000008000057812 */ /* 0x000fca00078ef805 */
[----:B------:R0:W-:Y:S01]  /*2e30*/  STG.E.U8 desc[UR36][R2.64], R5 ;  /* 0x0000000502007986 */ /* 0x0001e2000c101124 */
[----:B------:R-:W-:Y:S05]  /*2e40*/  BRA `(.L_x_6560) ;  /* 0x0000000000107947 */ /* 0x000fea0003800000 */
.L_x_6580:
[----:B------:R-:W0:Y:S02]  /*2e50*/  LDCU UR4, c[0x0][0x384] ;  /* 0x00007080ff0477ac */ /* 0x000e240008000800 */
[----:B0-----:R-:W-:-:S04]  /*2e60*/  I2FP.F32.S32 R0, UR4 ;  /* 0x0000000400007c45 */ /* 0x001fc80008201400 */
[----:B------:R-:W-:-:S05]  /*2e70*/  F2FP.BF16.F32.PACK_AB R0, RZ, R0 ;  /* 0x00000000ff00723e */ /* 0x000fca00000010ff */
[----:B------:R0:W-:Y:S02]  /*2e80*/  STG.E.U16 desc[UR36][R2.64], R0 ;  /* 0x0000000002007986 */ /* 0x0001e4000c101524 */
.L_x_6560:
[----:B------:R-:W-:-:S07]  /*2e90*/  VIADD R18, R18, 0x80 ;  /* 0x0000008012127836 */ /* 0x000fce0000000000 */
.L_x_6522:
[----:B------:R-:W-:Y:S05]  /*2ea0*/  BSYNC.RECONVERGENT B6 ;  /* 0x0000000000067941 */ /* 0x000fea0003800200 */
.L_x_6521:
        /* <DEDUP_REMOVED lines=22> */
.L_x_6590:
[----:B------:R-:W0:Y:S02]  /*3010*/  LDC.U8 R5, c[0x0][0x384] ;  /* 0x0000e100ff057b82 */ /* 0x000e240000000000 */
[----:B0-----:R-:W-:Y:S01]  /*3020*/  STG.E.U8 desc[UR36][R2.64], R5 ;  /* 0x0000000502007986 */ /* 0x001fe2000c101124 */
[----:B------:R-:W-:Y:S05]  /*3030*/  EXIT ;  /* 0x000000000000794d */ /* 0x000fea0003800000 */
.L_x_6589:
        /* <DEDUP_REMOVED lines=10> */
[----:B------:R-:W-:Y:S01]  /*30e0*/  STG.E.64 desc[UR36][R2.64], R4 ;  /* 0x0000000402007986 */ /* 0x000fe2000c101b24 */
[----:B------:R-:W-:Y:S05]  /*30f0*/  EXIT ;  /* 0x000000000000794d */ /* 0x000fea0003800000 */
.L_x_6593:
[----:B------:R-:W0:Y:S02]  /*3100*/  LDC R5, c[0x0][0x384] ;  /* 0x0000e100ff057b82 */ /* 0x000e240000000800 */
[----:B0-----:R-:W-:Y:S01]  /*3110*/  STG.E desc[UR36][R2.64], R5 ;  /* 0x0000000502007986 */ /* 0x001fe2000c101924 */
[----:B------:R-:W-:Y:S05]  /*3120*/  EXIT ;  /* 0x000000000000794d */ /* 0x000fea0003800000 */
.L_x_6592:
[----:B------:R-:W0:Y:S02]  /*3130*/  LDC.U16 R5, c[0x0][0x384] ;  /* 0x0000e100ff057b82 */ /* 0x000e240000000400 */
[----:B0-----:R-:W-:Y:S01]  /*3140*/  STG.E.U16 desc[UR36][R2.64], R5 ;  /* 0x0000000502007986 */ /* 0x001fe2000c101524 */
[----:B------:R-:W-:Y:S05]  /*3150*/  EXIT ;  /* 0x000000000000794d */ /* 0x000fea0003800000 */
.L_x_6588:
        /* <DEDUP_REMOVED lines=8> */
[----:B------:R-:W-:Y:S01]  /*31e0*/  STG.E desc[UR36][R2.64], R5 ;  /* 0x0000000502007986 */ /* 0x000fe2000c101924 */
[----:B------:R-:W-:Y:S05]  /*31f0*/  EXIT ;  /* 0x000000000000794d */ /* 0x000fea0003800000 */
.L_x_6595:
[----:B------:R-:W0:Y:S02]  /*3200*/  LDCU UR4, c[0x0][0x384] ;  /* 0x00007080ff0477ac */ /* 0x000e240008000800 */
[----:B0-----:R-:W-:-:S04]  /*3210*/  I2FP.F32.S32 R0, UR4 ;  /* 0x0000000400007c45 */ /* 0x001fc80008201400 */
[----:B------:R-:W-:-:S05]  /*3220*/  F2FP.F16.F32.PACK_AB R0, RZ, R0 ;  /* 0x00000000ff00723e */ /* 0x000fca00000000ff */
[----:B------:R-:W-:Y:S01]  /*3230*/  STG.E.U16 desc[UR36][R2.64], R0 ;  /* 0x0000000002007986 */ /* 0x000fe2000c101524 */
[----:B------:R-:W-:Y:S05]  /*3240*/  EXIT ;  /* 0x000000000000794d */ /* 0x000fea0003800000 */
.L_x_6594:
        /* <DEDUP_REMOVED lines=9> */
[----:B------:R-:W-:Y:S01]  /*32e0*/  STG.E.64 desc[UR36][R2.64], R4 ;  /* 0x0000000402007986 */ /* 0x000fe2000c101b24 */
[----:B------:R-:W-:Y:S05]  /*32f0*/  EXIT ;  /* 0x000000000000794d */ /* 0x000fea0003800000 */
.L_x_6597:
[----:B------:R-:W0:Y:S02]  /*3300*/  LDCU UR4, c[0x0][0x384] ;  /* 0x00007080ff0477ac */ /* 0x000e240008000800 */
[----:B0-----:R-:W-:-:S04]  /*3310*/  I2FP.F32.S32 R0, UR4 ;  /* 0x0000000400007c45 */ /* 0x001fc80008201400 */
[----:B------:R-:W-:-:S04]  /*3320*/  F2FP.F16.F32.PACK_AB R0, RZ, R0 ;  /* 0x00000000ff00723e */ /* 0x000fc800000000ff */
[----:B------:R-:W-:-:S05]  /*3330*/  PRMT R0, R0, 0x5410, RZ ;  /* 0x0000541000007816 */ /* 0x000fca00000000ff */
[----:B------:R-:W-:Y:S01]  /*3340*/  STG.E desc[UR36][R2.64], R0 ;  /* 0x0000000002007986 */ /* 0x000fe2000c101924 */
[----:B------:R-:W-:Y:S05]  /*3350*/  EXIT ;  /* 0x000000000000794d */ /* 0x000fea0003800000 */
.L_x_6596:
[----:B------:R-:W0:Y:S02]  /*3360*/  LDCU UR4, c[0x0][0x384] ;  /* 0x00007080ff0477ac */ /* 0x000e240008000800 */
[----:B0-----:R-:W0:Y:S02]  /*3370*/  I2F.F64 R4, UR4 ;  /* 0x0000000400047d12 */ /* 0x001e240008201c00 */
[----:B0-----:R-:W-:Y:S01]  /*3380*/  STG.E.64 desc[UR36][R2.64], R4 ;  /* 0x0000000402007986 */ /* 0x001fe2000c101b24 */
[----:B------:R-:W-:Y:S05]  /*3390*/  EXIT ;  /* 0x000000000000794d */ /* 0x000fea0003800000 */
.L_x_6587:
        /* <DEDUP_REMOVED lines=13> */
.L_x_6601:
        /* <DEDUP_REMOVED lines=18> */
.L_x_6603:
[----:B------:R-:W-:-:S04]  /*3590*/  SHF.R.U32.HI R5, RZ, 0x18, R4 ;  /* 0x00000018ff057819 */ /* 0x000fc80000011604 */
[----:B------:R-:W-:-:S07]  /*35a0*/  LOP3.LUT R0, R0, 0x80, R5, 0xf8, !PT ;  /* 0x0000008000007812 */ /* 0x000fce00078ef805 */
.L_x_6602:
[----:B------:R-:W-:Y:S01]  /*35b0*/  STG.E.U8 desc[UR36][R2.64], R0 ;  /* 0x0000000002007986 */ /* 0x000fe2000c101124 */
[----:B------:R-:W-:Y:S05]  /*35c0*/  EXIT ;  /* 0x000000000000794d */ /* 0x000fea0003800000 */
.L_x_6600:
        /* <DEDUP_REMOVED lines=18> */
.L_x_6605:
[----:B------:R-:W-:-:S04]  /*36f0*/  SHF.R.U32.HI R5, RZ, 0x18, R4 ;  /* 0x00000018ff057819 */ /* 0x000fc80000011604 */
[----:B------:R-:W-:-:S07]  /*3700*/  LOP3.LUT R0, R0, 0x80, R5, 0xf8, !PT ;  /* 0x0000008000007812 */ /* 0x000fce00078ef805 */
.L_x_6604:
[----:B------:R-:W-:Y:S01]  /*3710*/  STG.E.U8 desc[UR36][R2.64], R0 ;  /* 0x0000000002007986 */ /* 0x000fe2000c101124 */
[----:B------:R-:W-:Y:S05]  /*3720*/  EXIT ;  /* 0x000000000000794d */ /* 0x000fea0003800000 */
.L_x_6599:
        /* <DEDUP_REMOVED lines=19> */
.L_x_6608:
[----:B------:R-:W-:Y:S01]  /*3860*/  STG.E.U8 desc[UR36][R2.64], R0 ;  /* 0x0000000002007986 */ /* 0x000fe2000c101124 */
[----:B------:R-:W-:Y:S05]  /*3870*/  EXIT ;  /* 0x000000000000794d */ /* 0x000fea0003800000 */
.L_x_6607:
[----:B------:R-:W0:Y:S02]  /*3880*/  LDCU UR4, c[0x0][0x384] ;  /* 0x00007080ff0477ac */ /* 0x000e240008000800 */
[----:B0-----:R-:W-:Y:S02]  /*3890*/  USHF.R.S32.HI UR5, URZ, 0x1f, UR4 ;  /* 0x0000001fff057899 */ /* 0x001fe40008011404 */
[----:B------:R-:W-:-:S04]  /*38a0*/  IMAD.U32 R4, RZ, RZ, UR4 ;  /* 0x00000004ff047e24 */ /* 0x000fc8000f8e00ff */
[----:B------:R-:W-:-:S05]  /*38b0*/  IMAD.U32 R5, RZ, RZ, UR5 ;  /* 0x00000005ff057e24 */ /* 0x000fca000f8e00ff */
[----:B------:R-:W-:Y:S01]  /*38c0*/  STG.E.64 desc[UR36][R2.64], R4 ;  /* 0x0000000402007986 */ /* 0x000fe2000c101b24 */
[----:B------:R-:W-:Y:S05]  /*38d0*/  EXIT ;  /* 0x000000000000794d */ /* 0x000fea0003800000 */
.L_x_6606:
[----:B------:R-:W0:Y:S02]  /*38e0*/  LDC R5, c[0x0][0x384] ;  /* 0x0000e100ff057b82 */ /* 0x000e240000000800 */
[----:B0-----:R-:W-:Y:S01]  /*38f0*/  STG.E desc[UR36][R2.64], R5 ;  /* 0x0000000502007986 */ /* 0x001fe2000c101924 */
[----:B------:R-:W-:Y:S05]  /*3900*/  EXIT ;  /* 0x000000000000794d */ /* 0x000fea0003800000 */
.L_x_6598:
        /* <DEDUP_REMOVED lines=11> */
.L_x_6610:
[----:B------:R-:W0:Y:S01]  /*39c0*/  LDCU UR4, c[0x0][0x384] ;  /* 0x00007080ff0477ac */ /* 0x000e220008000800 */
[----:B------:R-:W-:Y:S01]  /*39d0*/  CS2R R6, SRZ ;  /* 0x0000000000067805 */ /* 0x000fe2000001ff00 */
[----:B0-----:R-:W0:Y:S04]  /*39e0*/  I2F.F64 R4, UR4 ;  /* 0x0000000400047d12 */ /* 0x001e280008201c00 */
[----:B0-----:R-:W-:Y:S01]  /*39f0*/  STG.E.128 desc[UR36][R2.64], R4 ;  /* 0x0000000402007986 */ /* 0x001fe2000c101d24 */
[----:B------:R-:W-:Y:S05]  /*3a00*/  EXIT ;  /* 0x000000000000794d */ /* 0x000fea0003800000 */
.L_x_6609:
[----:B------:R-:W-:-:S09]  /*3a10*/  UISETP.NE.AND UP0, UPT, UR4, 0xf, UPT ;  /* 0x0000000f0400788c */ /* 0x000fd2000bf05270 */
[----:B------:R-:W-:Y:S05]  /*3a20*/  BRA.U !UP0, `(.L_x_6611) ;  /* 0x0000000108e07547 */ /* 0x000fea000b800000 */
[----:B------:R-:W-:-:S09]  /*3a30*/  UISETP.NE.AND UP0, UPT, UR4, 0x17, UPT ;  /* 0x000000170400788c */ /* 0x000fd2000bf05270 */
[----:B------:R-:W-:Y:S05]  /*3a40*/  BRA.U !UP0, `(.L_x_6612) ;  /* 0x00000001088c7547 */ /* 0x000fea000b800000 */
[----:B------:R-:W-:-:S09]  /*3a50*/  UISETP.NE.AND UP0, UPT, UR4, 0x18, UPT ;  /* 0x000000180400788c */ /* 0x000fd2000bf05270 */
[----:B------:R-:W-:Y:S05]  /*3a60*/  BRA.U !UP0, `(.L_x_6613) ;  /* 0x0000000108447547 */ /* 0x000fea000b800000 */
.L_x_6591:
        /* <DEDUP_REMOVED lines=16> */
.L_x_6614:
[----:B------:R-:W-:Y:S05]  /*3b70*/  EXIT ;  /* 0x000000000000794d */ /* 0x000fea0003800000 */
.L_x_6613:
        /* <DEDUP_REMOVED lines=13> */
.L_x_6615:
[----:B------:R-:W-:-:S05]  /*3c50*/  LOP3.LUT R5, R0, 0x80, R7, 0xf8, !PT ;  /* 0x0000008000057812 */ /* 0x000fca00078ef807 */
[----:B------:R-:W-:Y:S01]  /*3c60*/  STG.E.U8 desc[UR36][R2.64], R5 ;  /* 0x0000000502007986 */ /* 0x000fe2000c101124 */
[----:B------:R-:W-:Y:S05]  /*3c70*/  EXIT ;  /* 0x000000000000794d */ /* 0x000fea0003800000 */
.L_x_6612:
        /* <DEDUP_REMOVED lines=12> */
.L_x_6616:
[----:B------:R-:W-:Y:S01]  /*3d40*/  IMAD.MOV.U32 R0, RZ, RZ, 0x7f ;  /* 0x0000007fff007424 */ /* 0x000fe200078e00ff */
[----:B------:R-:W-:-:S04]  /*3d50*/  ISETP.GT.U32.AND P0, PT, R6, 0x7f800000, PT ;  /* 0x7f8000000600780c */ /* 0x000fc80003f04070 */
[----:B------:R-:W-:-:S09]  /*3d60*/  SEL R0, R0, 0x7c, P0 ;  /* 0x0000007c00007807 */ /* 0x000fd20000000000 */
.L_x_6617:
[----:B------:R-:W-:-:S04]  /*3d70*/  SHF.R.U32.HI R5, RZ, 0x18, R4 ;  /* 0x00000018ff057819 */ /* 0x000fc80000011604 */
[----:B------:R-:W-:-:S05]  /*3d80*/  LOP3.LUT R5, R0, 0x80, R5, 0xf8, !PT ;  /* 0x0000008000057812 */ /* 0x000fca00078ef805 */
[----:B------:R-:W-:Y:S01]  /*3d90*/  STG.E.U8 desc[UR36][R2.64], R5 ;  /* 0x0000000502007986 */ /* 0x000fe2000c101124 */
[----:B------:R-:W-:Y:S05]  /*3da0*/  EXIT ;  /* 0x000000000000794d */ /* 0x000fea0003800000 */
.L_x_6611:
[----:B------:R-:W0:Y:S02]  /*3db0*/  LDCU UR4, c[0x0][0x384] ;  /* 0x00007080ff0477ac */ /* 0x000e240008000800 */
[----:B0-----:R-:W-:-:S04]  /*3dc0*/  I2FP.F32.S32 R0, UR4 ;  /* 0x0000000400007c45 */ /* 0x001fc80008201400 */
[----:B------:R-:W-:-:S05]  /*3dd0*/  F2FP.BF16.F32.PACK_AB R0, RZ, R0 ;  /* 0x00000000ff00723e */ /* 0x000fca00000010ff */
[----:B------:R-:W-:Y:S01]  /*3de0*/  STG.E.U16 desc[UR36][R2.64], R0 ;  /* 0x0000000002007986 */ /* 0x000fe2000c101524 */
[----:B------:R-:W-:Y:S05]  /*3df0*/  EXIT ;  /* 0x000000000000794d */ /* 0x000fea0003800000 */
.L_x_6618:
        /* <DEDUP_REMOVED lines=16> */
.L_x_7394:


//--------------------- .text._ZN2at6native18elementwise_kernelILi128ELi2EZNS0_22gpu_kernel_impl_nocastINS0_11FillFunctorIiEEEEvRNS_18TensorIteratorBaseERKT_EUliE_EEviT1_ --------------------------
	.section	.text._ZN2at6native18elementwise_kernelILi128ELi2EZNS0_22gpu_kernel_impl_nocastINS0_11FillFunctorIiEEEEvRNS_18TensorIteratorBaseERKT_EUliE_EEviT1_,"ax",@progbits
	.align	128
        .global         _ZN2at6native18elementwise_kernelILi128ELi2EZNS0_22gpu_kernel_impl_nocastINS0_11FillFunctorIiEEEEvRNS_18TensorIteratorBaseERKT_EUliE_EEviT1_
        .type           _ZN2at6native18elementwise_kernelILi128ELi2EZNS0_22gpu_kernel_impl_nocastINS0_11FillFunctorIiEEEEvRNS_18TensorIteratorBaseERKT_EUliE_EEviT1_,@function
        .size           _ZN2at6native18elementwise_kernelILi128ELi2EZNS0_22gpu_kernel_impl_nocastINS0_11FillFunctorIiEEEEvRNS_18TensorIteratorBaseERKT_EUliE_EEviT1_,(.L_x_7395 - _ZN2at6native18elementwise_kernelILi128ELi2EZNS0_22gpu_kernel_impl_nocastINS0_11FillFunctorIiEEEEvRNS_18TensorIteratorBaseERKT_EUliE_EEviT1_)
        .other          _ZN2at6native18elementwise_kernelILi128ELi2EZNS0_22gpu_kernel_impl_nocastINS0_11FillFunctorIiEEEEvRNS_18TensorIteratorBaseERKT_EUliE_EEviT1_,@"STO_CUDA_ENTRY STV_DEFAULT"
_ZN2at6native18elementwise_kernelILi128ELi2EZNS0_22gpu_kernel_impl_nocastINS0_11FillFunctorIiEEEEvRNS_18TensorIteratorBaseERKT_EUliE_EEviT1_:
.text._ZN2at6native18elementwise_kernelILi128ELi2EZNS0_22gpu_kernel_impl_nocastINS0_11FillFunctorIiEEEEvRNS_18TensorIteratorBaseERKT_EUliE_EEviT1_:
        /* <DEDUP_REMOVED lines=16> */
.L_x_6619:
        /* <DEDUP_REMOVED lines=281> */
.L_x_6622:
[----:B------:R-:W0:Y:S01]  /*1290*/  LDCU.64 UR10, c[0x0][0x520] ;  /* 0x0000a400ff0a77ac */ /* 0x000e220008000a00 */
[----:B------:R-:W1:Y:S01]  /*12a0*/  LDC R7, c[0x0][0x528] ;  /* 0x00014a00ff077b82 */ /* 0x000e620000000800 */
[----:B------:R-:W-:Y:S02]  /*12b0*/  IADD3 R3, PT, PT, R3, 0x80, RZ ;  /* 0x0000008003037810 */ /* 0x000fe40007ffe0ff */
[----:B0-----:R-:W-:-:S04]  /*12c0*/  IADD3 R4, P0, PT, R0, UR10, RZ ;  /* 0x0000000a00047c10 */ /* 0x001fc8000ff1e0ff */
[----:B------:R-:W-:-:S05]  /*12d0*/  IADD3.X R5, PT, PT, RZ, UR11, RZ, P0, !PT ;  /* 0x0000000bff057c10 */ /* 0x000fca00087fe4ff */
[----:B-1----:R0:W-:Y:S04]  /*12e0*/  STG.E desc[UR6][R4.64], R7 ;  /* 0x0000000704007986 */ /* 0x0021e8000c101906 */
.L_x_6621:
[----:B------:R-:W-:Y:S05]  /*12f0*/  BSYNC.RECONVERGENT B0 ;  /* 0x0000000000007941 */ /* 0x000fea0003800200 */
.L_x_6620:
        /* <DEDUP_REMOVED lines=275> */
.L_x_6623:
[----:B------:R-:W0:Y:S01]  /*2430*/  LDCU.64 UR8, c[0x0][0x520] ;  /* 0x0000a400ff0877ac */ /* 0x000e220008000a00 */
[----:B------:R-:W1:Y:S01]  /*2440*/  LDC R5, c[0x0][0x528] ;  /* 0x00014a00ff057b82 */ /* 0x000e620000000800 */
[----:B0-----:R-:W-:-:S04]  /*2450*/  IADD3 R2, P0, PT, R0, UR8, RZ ;  /* 0x0000000800027c10 */ /* 0x001fc8000ff1e0ff */
[----:B------:R-:W-:-:S05]  /*2460*/  IADD3.X R3, PT, PT, RZ, UR9, RZ, P0, !PT ;  /* 0x00000009ff037c10 */ /* 0x000fca00087fe4ff */
[----:B-1----:R-:W-:Y:S01]  /*2470*/  STG.E desc[UR6][R2.64], R5 ;  /* 0x0000000502007986 */ /* 0x002fe2000c101906 */
[----:B------:R-:W-:Y:S05]  /*2480*/  EXIT ;  /* 0x000000000000794d */ /* 0x000fea0003800000 */
.L_x_6624:
        /* <DEDUP_REMOVED lines=15> */
.L_x_7395:


//--------------------- .text._ZN2at6native27unrolled_elementwise_kernelINS0_11FillFunctorIiEESt5arrayIPcLm1EELi4E23TrivialOffsetCalculatorILi0EjES7_ILi1EjENS0_6memory15LoadWithoutCastENSA_16StoreWithoutCastEEEviT_T0_T2_T3_T4_T5_ --------------------------
	.section	.text._ZN2at6native27unrolled_elementwise_kernelINS0_11FillFunctorIiEESt5arrayIPcLm1EELi4E23TrivialOffsetCalculatorILi0EjES7_ILi1EjENS0_6memory15LoadWithoutCastENSA_16StoreWithoutCastEEEviT_T0_T2_T3_T4_T5_,"ax",@progbits
	.align	128
        .global         _ZN2at6native27unrolled_elementwise_kernelINS0_11FillFunctorIiEESt5arrayIPcLm1EELi4E23TrivialOffsetCalculatorILi0EjES7_ILi1EjENS0_6memory15LoadWithoutCastENSA_16StoreWithoutCastEEEviT_T0_T2_T3_T4_T5_
        .type           _ZN2at6native27unrolled_elementwise_kernelINS0_11FillFunctorIiEESt5arrayIPcLm1EELi4E23TrivialOffsetCalculatorILi0EjES7_ILi1EjENS0_6memory15LoadWithoutCastENSA_16StoreWithoutCastEEEviT_T0_T2_T3_T4_T5_,@function
        .size           _ZN2at6native27unrolled_elementwise_kernelINS0_11FillFunctorIiEESt5arrayIPcLm1EELi4E23TrivialOffsetCalculatorILi0EjES7_ILi1EjENS0_6memory15LoadWithoutCastENSA_16StoreWithoutCastEEEviT_T0_T2_T3_T4_T5_,(.L_x_7396 - _ZN2at6native27unrolled_elementwise_kernelINS0_11FillFunctorIiEESt5arrayIPcLm1EELi4E23TrivialOffsetCalculatorILi0EjES7_ILi1EjENS0_6memory15LoadWithoutCastENSA_16StoreWithoutCastEEEviT_T0_T2_T3_T4_T5_)
        .other          _ZN2at6native27unrolled_elementwise_kernelINS0_11FillFunctorIiEESt5arrayIPcLm1EELi4E23TrivialOffsetCalculatorILi0EjES7_ILi1EjENS0_6memory15LoadWithoutCastENSA_16StoreWithoutCastEEEviT_T0_T2_T3_T4_T5_,@"STO_CUDA_ENTRY STV_DEFAULT"
_ZN2at6native27unrolled_elementwise_kernelINS0_11FillFunctorIiEESt5arrayIPcLm1EELi4E23TrivialOffsetCalculatorILi0EjES7_ILi1EjENS0_6memory15LoadWithoutCastENSA_16StoreWithoutCastEEEviT_T0_T2_T3_T4_T5_:
.text._ZN2at6native27unrolled_elementwise_kernelINS0_11FillFunctorIiEESt5arrayIPcLm1EELi4E23TrivialOffsetCalculatorILi0EjES7_ILi1EjENS0_6memory15LoadWithoutCastENSA_16StoreWithoutCastEEEviT_T0_T2_T3_T4_T5_:
        /* <DEDUP_REMOVED lines=28> */
.L_x_6626:
[----:B------:R-:W-:Y:S05]  /*01c0*/  BSYNC.RECONVERGENT B0 ;  /* 0x0000000000007941 */ /* 0x000fea0003800200 */
.L_x_6625:
        /* <DEDUP_REMOVED lines=8> */
.L_x_6627:
        /* <DEDUP_REMOVED lines=11> */
.L_x_7396:


//--------------------- .text._ZN2at6native29vectorized_elementwise_kernelILi2ENS0_11FillFunctorIiEESt5arrayIPcLm1EEEEviT0_T1_ --------------------------
	.section	.text._ZN2at6native29vectorized_elementwise_kernelILi2ENS0_11FillFunctorIiEESt5arrayIPcLm1EEEEviT0_T1_,"ax",@progbits
	.align	128
        .global         _ZN2at6native29vectorized_elementwise_kernelILi2ENS0_11FillFunctorIiEESt5arrayIPcLm1EEEEviT0_T1_
        .type           _ZN2at6native29vectorized_elementwise_kernelILi2ENS0_11FillFunctorIiEESt5arrayIPcLm1EEEEviT0_T1_,@function
        .size           _ZN2at6native29vectorized_elementwise_kernelILi2ENS0_11FillFunctorIiEESt5arrayIPcLm1EEEEviT0_T1_,(.L_x_7397 - _ZN2at6native29vectorized_elementwise_kernelILi2ENS0_11FillFunctorIiEESt5arrayIPcLm1EEEEviT0_T1_)
        .other          _ZN2at6native29vectorized_elementwise_kernelILi2ENS0_11FillFunctorIiEESt5arrayIPcLm1EEEEviT0_T1_,@"STO_CUDA_ENTRY STV_DEFAULT"
_ZN2at6native29vectorized_elementwise_kernelILi2ENS0_11FillFunctorIiEESt5arrayIPcLm1EEEEviT0_T1_:
.text._ZN2at6native29vectorized_elementwise_kernelILi2ENS0_11FillFunctorIiEESt5arrayIPcLm1EEEEviT0_T1_:
        /* <DEDUP_REMOVED lines=35> */
.L_x_6631:
        /* <DEDUP_REMOVED lines=8> */
.L_x_6632:
        /* <DEDUP_REMOVED lines=8> */
.L_x_6633:
        /* <DEDUP_REMOVED lines=9> */
.L_x_6634:
[----:B------:R-:W-:Y:S05]  /*03c0*/  BSYNC.RELIABLE B1 ;  /* 0x0000000000017941 */ /* 0x000fea0003800100 */
.L_x_6630:
[----:B------:R-:W-:-:S13]  /*03d0*/  ISETP.GE.U32.AND P0, PT, R3, R2, PT ;  /* 0x000000020300720c */ /* 0x000fda0003f06070 */
[----:B012---:R-:W0:Y:S01]  /*03e0*/  @!P0 LDC.64 R4, c[0x0][0x388] ;  /* 0x0000e200ff048b82 */ /* 0x007e220000000a00 */
[----:B------:R-:W-:Y:S01]  /*03f0*/  @!P0 IADD3 R7, PT, PT, R0, R3, RZ ;  /* 0x0000000300078210 */ /* 0x000fe20007ffe0ff */
[----:B------:R-:W-:-:S06]  /*0400*/  @!P0 VIADD R3, R3, 0x80 ;  /* 0x0000008003038836 */ /* 0x000fcc0000000000 */
[----:B------:R-:W1:Y:S01]  /*0410*/  @!P0 LDC R9, c[0x0][0x384] ;  /* 0x0000e100ff098b82 */ /* 0x000e620000000800 */
[----:B0-----:R-:W-:-:S05]  /*0420*/  @!P0 IMAD.WIDE.U32 R4, R7, 0x4, R4 ;  /* 0x0000000407048825 */ /* 0x001fca00078e0004 */
[----:B-1----:R2:W-:Y:S02]  /*0430*/  @!P0 STG.E desc[UR4][R4.64], R9 ;  /* 0x0000000904008986 */ /* 0x0025e4000c101904 */
.L_x_6635:
[----:B------:R-:W-:Y:S05]  /*0440*/  BSYNC.RECONVERGENT B0 ;  /* 0x0000000000007941 */ /* 0x000fea0003800200 */
.L_x_6629:
        /* <DEDUP_REMOVED lines=9> */
.L_x_6628:
        /* <DEDUP_REMOVED lines=17> */
.L_x_6636:
        /* <DEDUP_REMOVED lines=9> */
.L_x_7397:


//--------------------- .text._ZN2at6native29vectorized_elementwise_kernelILi4ENS0_11FillFunctorIiEESt5arrayIPcLm1EEEEviT0_T1_ --------------------------
	.section	.text._ZN2at6native29vectorized_elementwise_kernelILi4ENS0_11FillFunctorIiEESt5arrayIPcLm1EEEEviT0_T1_,"ax",@progbits
	.align	128
        .global         _ZN2at6native29vectorized_elementwise_kernelILi4ENS0_11FillFunctorIiEESt5arrayIPcLm1EEEEviT0_T1_
        .type           _ZN2at6native29vectorized_elementwise_kernelILi4ENS0_11FillFunctorIiEESt5arrayIPcLm1EEEEviT0_T1_,@function
        .size           _ZN2at6native29vectorized_elementwise_kernelILi4ENS0_11FillFunctorIiEESt5arrayIPcLm1EEEEviT0_T1_,(.L_x_7398 - _ZN2at6native29vectorized_elementwise_kernelILi4ENS0_11FillFunctorIiEESt5arrayIPcLm1EEEEviT0_T1_)
        .other          _ZN2at6native29vectorized_elementwise_kernelILi4ENS0_11FillFunctorIiEESt5arrayIPcLm1EEEEviT0_T1_,@"STO_CUDA_ENTRY STV_DEFAULT"
_ZN2at6native29vectorized_elementwise_kernelILi4ENS0_11FillFunctorIiEESt5arrayIPcLm1EEEEviT0_T1_:
.text._ZN2at6native29vectorized_elementwise_kernelILi4ENS0_11FillFunctorIiEESt5arrayIPcLm1EEEEviT0_T1_:
        /* <DEDUP_REMOVED lines=35> */
.L_x_6640:
        /* <DEDUP_REMOVED lines=8> */
.L_x_6641:
        /* <DEDUP_REMOVED lines=8> */
.L_x_6642:
        /* <DEDUP_REMOVED lines=9> */
.L_x_6643:
[----:B------:R-:W-:Y:S05]  /*03c0*/  BSYNC.RELIABLE B1 ;  /* 0x0000000000017941 */ /* 0x000fea0003800100 */
.L_x_6639:
[----:B------:R-:W-:-:S13]  /*03d0*/  ISETP.GE.U32.AND P0, PT, R3, R2, PT ;  /* 0x000000020300720c */ /* 0x000fda0003f06070 */
[----:B012---:R-:W0:Y:S01]  /*03e0*/  @!P0 LDC.64 R4, c[0x0][0x388] ;  /* 0x0000e200ff048b82 */ /* 0x007e220000000a00 */
[----:B------:R-:W-:Y:S01]  /*03f0*/  @!P0 IADD3 R7, PT, PT, R0, R3, RZ ;  /* 0x0000000300078210 */ /* 0x000fe20007ffe0ff */
[----:B------:R-:W-:-:S06]  /*0400*/  @!P0 VIADD R3, R3, 0x80 ;  /* 0x0000008003038836 */ /* 0x000fcc0000000000 */
[----:B------:R-:W1:Y:S01]  /*0410*/  @!P0 LDC R9, c[0x0][0x384] ;  /* 0x0000e100ff098b82 */ /* 0x000e620000000800 */
[----:B0-----:R-:W-:-:S05]  /*0420*/  @!P0 IMAD.WIDE.U32 R4, R7, 0x4, R4 ;  /* 0x0000000407048825 */ /* 0x001fca00078e0004 */
[----:B-1----:R2:W-:Y:S02]  /*0430*/  @!P0 STG.E desc[UR4][R4.64], R9 ;  /* 0x0000000904008986 */ /* 0x0025e4000c101904 */
.L_x_6644:
[----:B------:R-:W-:Y:S05]  /*0440*/  BSYNC.RECONVERGENT B0 ;  /* 0x0000000000007941 */ /* 0x000fea0003800200 */
.L_x_6638:
        /* <DEDUP_REMOVED lines=9> */
.L_x_6637:
        /* <DEDUP_REMOVED lines=15> */
.L_x_6645:
        /* <DEDUP_REMOVED lines=11> */
.L_x_7398:


//--------------------- .text._ZN2at6native29vectorized_elementwise_kernelILi8ENS0_11FillFunctorIiEESt5arrayIPcLm1EEEEviT0_T1_ --------------------------
	.section	.text._ZN2at6native29vectorized_elementwise_kernelILi8ENS0_11FillFunctorIiEESt5arrayIPcLm1EEEEviT0_T1_,"ax",@progbits
	.align	128
        .global         _ZN2at6native29vectorized_elementwise_kernelILi8ENS0_11FillFunctorIiEESt5arrayIPcLm1EEEEviT0_T1_
        .type           _ZN2at6native29vectorized_elementwise_kernelILi8ENS0_11FillFunctorIiEESt5arrayIPcLm1EEEEviT0_T1_,@function
        .size           _ZN2at6native29vectorized_elementwise_kernelILi8ENS0_11FillFunctorIiEESt5arrayIPcLm1EEEEviT0_T1_,(.L_x_7399 - _ZN2at6native29vectorized_elementwise_kernelILi8ENS0_11FillFunctorIiEESt5arrayIPcLm1EEEEviT0_T1_)
        .other          _ZN2at6native29vectorized_elementwise_kernelILi8ENS0_11FillFunctorIiEESt5arrayIPcLm1EEEEviT0_T1_,@"STO_CUDA_ENTRY STV_DEFAULT"
_ZN2at6native29vectorized_elementwise_kernelILi8ENS0_11FillFunctorIiEESt5arrayIPcLm1EEEEviT0_T1_:
.text._ZN2at6native29vectorized_elementwise_kernelILi8ENS0_11FillFunctorIiEESt5arrayIPcLm1EEEEviT0_T1_:
        /* <DEDUP_REMOVED lines=35> */
.L_x_6649:
        /* <DEDUP_REMOVED lines=8> */
.L_x_6650:
        /* <DEDUP_REMOVED lines=8> */
.L_x_6651:
        /* <DEDUP_REMOVED lines=9> */
.L_x_6652:
[----:B------:R-:W-:Y:S05]  /*03c0*/  BSYNC.RELIABLE B1 ;  /* 0x0000000000017941 */ /* 0x000fea0003800100 */
.L_x_6648:
[----:B------:R-:W-:-:S13]  /*03d0*/  ISETP.GE.U32.AND P0, PT, R3, R2, PT ;  /* 0x000000020300720c */ /* 0x000fda0003f06070 */
[----:B012---:R-:W0:Y:S01]  /*03e0*/  @!P0 LDC.64 R4, c[0x0][0x388] ;  /* 0x0000e200ff048b82 */ /* 0x007e220000000a00 */
[----:B------:R-:W-:Y:S01]  /*03f0*/  @!P0 IADD3 R7, PT, PT, R0, R3, RZ ;  /* 0x0000000300078210 */ /* 0x000fe20007ffe0ff */
[----:B------:R-:W-:-:S06]  /*0400*/  @!P0 VIADD R3, R3, 0x80 ;  /* 0x0000008003038836 */ /* 0x000fcc0000000000 */
[----:B------:R-:W1:Y:S01]  /*0410*/  @!P0 LDC R9, c[0x0][0x384] ;  /* 0x0000e100ff098b82 */ /* 0x000e620000000800 */
[----:B0-----:R-:W-:-:S05]  /*0420*/  @!P0 IMAD.WIDE.U32 R4, R7, 0x4, R4 ;  /* 0x0000000407048825 */ /* 0x001fca00078e0004 */
[----:B-1----:R2:W-:Y:S02]  /*0430*/  @!P0 STG.E desc[UR4][R4.64], R9 ;  /* 0x0000000904008986 */ /* 0x0025e4000c101904 */
.L_x_6653:
[----:B------:R-:W-:Y:S05]  /*0440*/  BSYNC.RECONVERGENT B0 ;  /* 0x0000000000007941 */ /* 0x000fea0003800200 */
.L_x_6647:
        /* <DEDUP_REMOVED lines=9> */
.L_x_6646:
        /* <DEDUP_REMOVED lines=14> */
.L_x_6654:
        /* <DEDUP_REMOVED lines=12> */
.L_x_7399:


//--------------------- .text._ZN2at6native18elementwise_kernelILi128ELi4EZNS0_15gpu_kernel_implINS0_11FillFunctorIaEEEEvRNS_18TensorIteratorBaseERKT_EUliE_EEviT1_ --------------------------
	.section	.text._ZN2at6native18elementwise_kernelILi128ELi4EZNS0_15gpu_kernel_implINS0_11FillFunctorIaEEEEvRNS_18TensorIteratorBaseERKT_EUliE_EEviT1_,"ax",@progbits
	.align	128
        .global         _ZN2at6native18elementwise_kernelILi128ELi4EZNS0_15gpu_kernel_implINS0_11FillFunctorIaEEEEvRNS_18TensorIteratorBaseERKT_EUliE_EEviT1_
        .type           _ZN2at6native18elementwise_kernelILi128ELi4EZNS0_15gpu_kernel_implINS0_11FillFunctorIaEEEEvRNS_18TensorIteratorBaseERKT_EUliE_EEviT1_,@function
        .size           _ZN2at6native18elementwise_kernelILi128ELi4EZNS0_15gpu_kernel_implINS0_11FillFunctorIaEEEEvRNS_18TensorIteratorBaseERKT_EUliE_EEviT1_,(.L_x_7400 - _ZN2at6native18elementwise_kernelILi128ELi4EZNS0_15gpu_kernel_implINS0_11FillFunctorIaEEEEvRNS_18TensorIteratorBaseERKT_EUliE_EEviT1_)
        .other          _ZN2at6native18elementwise_kernelILi128ELi4EZNS0_15gpu_kernel_implINS0_11FillFunctorIaEEEEvRNS_18TensorIteratorBaseERKT_EUliE_EEviT1_,@"STO_CUDA_ENTRY STV_DEFAULT"
_ZN2at6native18elementwise_kernelILi128ELi4EZNS0_15gpu_kernel_implINS0_11FillFunctorIaEEEEvRNS_18TensorIteratorBaseERKT_EUliE_EEviT1_:
.text._ZN2at6native18elementwise_kernelILi128ELi4EZNS0_15gpu_kernel_implINS0_11FillFunctorIaEEEEvRNS_18TensorIteratorBaseERKT_EUliE_EEviT1_:
        /* <DEDUP_REMOVED lines=337> */
.L_x_6658:
[----:B------:R-:W-:Y:S01]  /*1510*/  MOV R4, R0 ;  /* 0x0000000000047202 */ /* 0x000fe20000000f00 */
[----:B------:R-:W-:-:S07]  /*1520*/  IMAD.MOV.U32 R5, RZ, RZ, RZ ;  /* 0x000000ffff057224 */ /* 0x000fce00078e00ff */
.L_x_6657:
        /* <DEDUP_REMOVED lines=16> */
.L_x_6662:
[----:B------:R0:W-:Y:S01]  /*1630*/  STG.E.U8 desc[UR36][R4.64], R29 ;  /* 0x0000001d04007986 */ /* 0x0001e2000c101124 */
[----:B------:R-:W-:Y:S05]  /*1640*/  BRA `(.L_x_6664) ;  /* 0x0000000800287947 */ /* 0x000fea0003800000 */
.L_x_6661:
        /* <DEDUP_REMOVED lines=8> */
.L_x_6666:
[----:B------:R0:W-:Y:S01]  /*16d0*/  STG.E desc[UR36][R4.64], R40 ;  /* 0x0000002804007986 */ /* 0x0001e2000c101924 */
[----:B------:R-:W-:Y:S05]  /*16e0*/  BRA `(.L_x_6664) ;  /* 0x0000000800007947 */ /* 0x000fea0003800000 */
.L_x_6665:
[----:B------:R0:W-:Y:S01]  /*16f0*/  STG.E.U16 desc[UR36][R4.64], R42 ;  /* 0x0000002a04007986 */ /* 0x0001e2000c101524 */
[----:B------:R-:W-:Y:S05]  /*1700*/  BRA `(.L_x_6664) ;  /* 0x0000000400f87947 */ /* 0x000fea0003800000 */
.L_x_6660:
        /* <DEDUP_REMOVED lines=8> */
.L_x_6668:
[----:B------:R-:W-:-:S05]  /*1790*/  F2FP.F16.F32.PACK_AB R0, RZ, R30 ;  /* 0x0000001eff00723e */ /* 0x000fca00000000ff */
[----:B------:R0:W-:Y:S01]  /*17a0*/  STG.E.U16 desc[UR36][R4.64], R0 ;  /* 0x0000000004007986 */ /* 0x0001e2000c101524 */
[----:B------:R-:W-:Y:S05]  /*17b0*/  BRA `(.L_x_6664) ;  /* 0x0000000400cc7947 */ /* 0x000fea0003800000 */
.L_x_6667:
        /* <DEDUP_REMOVED lines=9> */
.L_x_6670:
[----:B------:R-:W-:-:S04]  /*1850*/  F2FP.F16.F32.PACK_AB R3, RZ, R30 ;  /* 0x0000001eff03723e */ /* 0x000fc800000000ff */
[----:B------:R-:W-:-:S05]  /*1860*/  PRMT R3, R3, 0x5410, RZ ;  /* 0x0000541003037816 */ /* 0x000fca00000000ff */
[----:B------:R0:W-:Y:S01]  /*1870*/  STG.E desc[UR36][R4.64], R3 ;  /* 0x0000000304007986 */ /* 0x0001e2000c101924 */
[----:B------:R-:W-:Y:S05]  /*1880*/  BRA `(.L_x_6664) ;  /* 0x0000000400987947 */ /* 0x000fea0003800000 */
.L_x_6669:
[----:B------:R0:W-:Y:S01]  /*1890*/  STG.E.64 desc[UR36][R4.64], R16 ;  /* 0x0000001004007986 */ /* 0x0001e2000c101b24 */
[----:B------:R-:W-:Y:S05]  /*18a0*/  BRA `(.L_x_6664) ;  /* 0x0000000400907947 */ /* 0x000fea0003800000 */
.L_x_6659:
        /* <DEDUP_REMOVED lines=10> */
.L_x_6673:
[----:B------:R-:W-:-:S05]  /*1950*/  CS2R R18, SRZ ;  /* 0x0000000000127805 */ /* 0x000fca000001ff00 */
[----:B------:R0:W-:Y:S01]  /*1960*/  STG.E.128 desc[UR36][R4.64], R16 ;  /* 0x0000001004007986 */ /* 0x0001e2000c101d24 */
[----:B------:R-:W-:Y:S05]  /*1970*/  BRA `(.L_x_6664) ;  /* 0x00000004005c7947 */ /* 0x000fea0003800000 */
.L_x_6672:
        /* <DEDUP_REMOVED lines=13> */
.L_x_6675:
[C---:B------:R-:W-:Y:S02]  /*1a50*/  ISETP.GE.U32.AND P1, PT, R39.reuse, 0x38800000, PT ;  /* 0x388000002700780c */ /* 0x040fe40003f26070 */
[----:B------:R-:W-:Y:S02]  /*1a60*/  ISETP.GT.U32.AND P0, PT, R39, 0x477fffff, PT ;  /* 0x477fffff2700780c */ /* 0x000fe40003f04070 */
[----:B------:R-:W-:-:S04]  /*1a70*/  SEL R3, R22, R35, !P1 ;  /* 0x0000002316037207 */ /* 0x000fc80004800000 */
[----:B------:R-:W-:-:S04]  /*1a80*/  SEL R0, R2, R3, P0 ;  /* 0x0000000302007207 */ /* 0x000fc80000000000 */
[----:B------:R-:W-:-:S05]  /*1a90*/  LOP3.LUT R3, R0, R25, RZ, 0xfc, !PT ;  /* 0x0000001900037212 */ /* 0x000fca00078efcff */
[----:B------:R0:W-:Y:S01]  /*1aa0*/  STG.E.U8 desc[UR36][R4.64], R3 ;  /* 0x0000000304007986 */ /* 0x0001e2000c101124 */
[----:B------:R-:W-:Y:S05]  /*1ab0*/  BRA `(.L_x_6664) ;  /* 0x00000004000c7947 */ /* 0x000fea0003800000 */
.L_x_6674:
[----:B------:R-:W-:-:S05]  /*1ac0*/  F2FP.BF16.F32.PACK_AB R0, RZ, R30 ;  /* 0x0000001eff00723e */ /* 0x000fca00000010ff */
[----:B------:R0:W-:Y:S01]  /*1ad0*/  STG.E.U16 desc[UR36][R4.64], R0 ;  /* 0x0000000004007986 */ /* 0x0001e2000c101524 */
[----:B------:R-:W-:Y:S05]  /*1ae0*/  BRA `(.L_x_6664) ;  /* 0x0000000400007947 */ /* 0x000fea0003800000 */
.L_x_6671:
        /* <DEDUP_REMOVED lines=10> */
.L_x_6678:
        /* <DEDUP_REMOVED lines=10> */
.L_x_6679:
[----:B------:R4:W-:Y:S01]  /*1c30*/  STG.E.U8 desc[UR36][R4.64], R0 ;  /* 0x0000000004007986 */ /* 0x0009e2000c101124 */
[----:B------:R-:W-:Y:S05]  /*1c40*/  BRA `(.L_x_6664) ;  /* 0x0000000000a87947 */ /* 0x000fea0003800000 */
.L_x_6677:
        /* <DEDUP_REMOVED lines=10> */
.L_x_6680:
[----:B------:R5:W-:Y:S01]  /*1cf0*/  STG.E.U8 desc[UR36][R4.64], R0 ;  /* 0x0000000004007986 */ /* 0x000be2000c101124 */
[----:B------:R-:W-:Y:S05]  /*1d00*/  BRA `(.L_x_6664) ;  /* 0x0000000000787947 */ /* 0x000fea0003800000 */
.L_x_6676:
[----:B------:R-:W-:-:S13]  /*1d10*/  ISETP.NE.AND P0, PT, R0, 0x1c, PT ;  /* 0x0000001c0000780c */ /* 0x000fda0003f05270 */
[----:B------:R-:W-:Y:S05]  /*1d20*/  @!P0 BRA `(.L_x_6681) ;  /* 0x00000000006c8947 */ /* 0x000fea0003800000 */
[----:B------:R-:W-:-:S13]  /*1d30*/  ISETP.NE.AND P0, PT, R0, 0x1d, PT ;  /* 0x0000001d0000780c */ /* 0x000fda0003f05270 */
[----:B------:R-:W-:Y:S05]  /*1d40*/  @!P0 BRA `(.L_x_6682) ;  /* 0x00000000005c8947 */ /* 0x000fea0003800000 */
[----:B------:R-:W-:-:S13]  /*1d50*/  ISETP.NE.AND P0, PT, R0, 0x2c, PT ;  /* 0x0000002c0000780c */ /* 0x000fda0003f05270 */
[----:B------:R-:W-:Y:S05]  /*1d60*/  @!P0 BRA `(.L_x_6683) ;  /* 0x0000000000448947 */ /* 0x000fea0003800000 */
.L_x_6663:
        /* <DEDUP_REMOVED lines=16> */
.L_x_6684:
[----:B------:R-:W-:Y:S05]  /*1e70*/  BRA `(.L_x_6664) ;  /* 0x00000000001c7947 */ /* 0x000fea0003800000 */
.L_x_6683:
[----:B------:R-:W-:-:S04]  /*1e80*/  ISETP.NE.AND P0, PT, R43, 0xff, PT ;  /* 0x000000ff2b00780c */ /* 0x000fc80003f05270 */
[----:B------:R-:W-:-:S05]  /*1e90*/  SEL R3, R41, 0xffff, P0 ;  /* 0x0000ffff29037807 */ /* 0x000fca0000000000 */
[----:B------:R2:W-:Y:S01]  /*1ea0*/  STG.E.U8 desc[UR36][R4.64], R3 ;  /* 0x0000000304007986 */ /* 0x0005e2000c101124 */
[----:B------:R-:W-:Y:S05]  /*1eb0*/  BRA `(.L_x_6664) ;  /* 0x00000000000c7947 */ /* 0x000fea0003800000 */
.L_x_6682:
[----:B------:R1:W-:Y:S01]  /*1ec0*/  STG.E.64 desc[UR36][R4.64], R44 ;  /* 0x0000002c04007986 */ /* 0x0003e2000c101b24 */
[----:B------:R-:W-:Y:S05]  /*1ed0*/  BRA `(.L_x_6664) ;  /* 0x0000000000047947 */ /* 0x000fea0003800000 */
.L_x_6681:
[----:B------:R0:W-:Y:S02]  /*1ee0*/  STG.E desc[UR36][R4.64], R40 ;  /* 0x0000002804007986 */ /* 0x0001e4000c101924 */
.L_x_6664:
[----:B------:R-:W-:-:S07]  /*1ef0*/  VIADD R27, R27, 0x80 ;  /* 0x000000801b1b7836 */ /* 0x000fce0000000000 */
.L_x_6656:
[----:B------:R-:W-:Y:S05]  /*1f00*/  BSYNC.RECONVERGENT B6 ;  /* 0x0000000000067941 */ /* 0x000fea0003800200 */
.L_x_6655:
        /* <DEDUP_REMOVED lines=282> */
.L_x_6688:
[----:B------:R-:W-:Y:S01]  /*30b0*/  MOV R4, R0 ;  /* 0x0000000000047202 */ /* 0x000fe20000000f00 */
[----:B------:R-:W-:-:S07]  /*30c0*/  IMAD.MOV.U32 R5, RZ, RZ, RZ ;  /* 0x000000ffff057224 */ /* 0x000fce00078e00ff */
.L_x_6687:
        /* <DEDUP_REMOVED lines=16> */
.L_x_6692:
[----:B------:R0:W-:Y:S01]  /*31d0*/  STG.E.U8 desc[UR36][R4.64], R29 ;  /* 0x0000001d04007986 */ /* 0x0001e2000c101124 */
[----:B------:R-:W-:Y:S05]  /*31e0*/  BRA `(.L_x_6694) ;  /* 0x0000000800247947 */ /* 0x000fea0003800000 */
.L_x_6691:
        /* <DEDUP_REMOVED lines=8> */
.L_x_6696:
[----:B------:R0:W-:Y:S01]  /*3270*/  STG.E desc[UR36][R4.64], R40 ;  /* 0x0000002804007986 */ /* 0x0001e2000c101924 */
[----:B------:R-:W-:Y:S05]  /*3280*/  BRA `(.L_x_6694) ;  /* 0x0000000400fc7947 */ /* 0x000fea0003800000 */
.L_x_6695:
[----:B------:R0:W-:Y:S01]  /*3290*/  STG.E.U16 desc[UR36][R4.64], R42 ;  /* 0x0000002a04007986 */ /* 0x0001e2000c101524 */
[----:B------:R-:W-:Y:S05]  /*32a0*/  BRA `(.L_x_6694) ;  /* 0x0000000400f47947 */ /* 0x000fea0003800000 */
.L_x_6690:
        /* <DEDUP_REMOVED lines=8> */
.L_x_6698:
[----:B------:R-:W-:-:S05]  /*3330*/  F2FP.F16.F32.PACK_AB R0, RZ, R30 ;  /* 0x0000001eff00723e */ /* 0x000fca00000000ff */
[----:B------:R0:W-:Y:S01]  /*3340*/  STG.E.U16 desc[UR36][R4.64], R0 ;  /* 0x0000000004007986 */ /* 0x0001e2000c101524 */
[----:B------:R-:W-:Y:S05]  /*3350*/  BRA `(.L_x_6694) ;  /* 0x0000000400c87947 */ /* 0x000fea0003800000 */
.L_x_6697:
        /* <DEDUP_REMOVED lines=9> */
.L_x_6700:
[----:B------:R-:W-:-:S04]  /*33f0*/  F2FP.F16.F32.PACK_AB R0, RZ, R30 ;  /* 0x0000001eff00723e */ /* 0x000fc800000000ff */
[----:B------:R-:W-:-:S05]  /*3400*/  PRMT R0, R0, 0x5410, RZ ;  /* 0x0000541000007816 */ /* 0x000fca00000000ff */
[----:B------:R0:W-:Y:S01]  /*3410*/  STG.E desc[UR36][R4.64], R0 ;  /* 0x0000000004007986 */ /* 0x0001e2000c101924 */
[----:B------:R-:W-:Y:S05]  /*3420*/  BRA `(.L_x_6694) ;  /* 0x0000000400947947 */ /* 0x000fea0003800000 */
.L_x_6699:
[----:B------:R0:W-:Y:S01]  /*3430*/  STG.E.64 desc[UR36][R4.64], R16 ;  /* 0x0000001004007986 */ /* 0x0001e2000c101b24 */
[----:B------:R-:W-:Y:S05]  /*3440*/  BRA `(.L_x_6694) ;  /* 0x00000004008c7947 */ /* 0x000fea0003800000 */
.L_x_6689:
        /* <DEDUP_REMOVED lines=10> */
.L_x_6703:
[----:B------:R-:W-:-:S05]  /*34f0*/  CS2R R18, SRZ ;  /* 0x0000000000127805 */ /* 0x000fca000001ff00 */
[----:B------:R0:W-:Y:S01]  /*3500*/  STG.E.128 desc[UR36][R4.64], R16 ;  /* 0x0000001004007986 */ /* 0x0001e2000c101d24 */
[----:B------:R-:W-:Y:S05]  /*3510*/  BRA `(.L_x_6694) ;  /* 0x0000000400587947 */ /* 0x000fea0003800000 */
.L_x_6702:
        /* <DEDUP_REMOVED lines=13> */
.L_x_6705:
[C---:B------:R-:W-:Y:S02]  /*35f0*/  ISETP.GE.U32.AND P0, PT, R39.reuse, 0x38800000, PT ;  /* 0x388000002700780c */ /* 0x040fe40003f06070 */
[----:B------:R-:W-:Y:S02]  /*3600*/  ISETP.GT.U32.AND P1, PT, R39, 0x477fffff, PT ;  /* 0x477fffff2700780c */ /* 0x000fe40003f24070 */
[----:B------:R-:W-:-:S04]  /*3610*/  SEL R3, R22, R35, !P0 ;  /* 0x0000002316037207 */ /* 0x000fc80004000000 */
[----:B------:R-:W-:-:S04]  /*3620*/  SEL R0, R2, R3, P1 ;  /* 0x0000000302007207 */ /* 0x000fc80000800000 */
[----:B------:R-:W-:-:S05]  /*3630*/  LOP3.LUT R3, R0, R25, RZ, 0xfc, !PT ;  /* 0x0000001900037212 */ /* 0x000fca00078efcff */
[----:B------:R0:W-:Y:S01]  /*3640*/  STG.E.U8 desc[UR36][R4.64], R3 ;  /* 0x0000000304007986 */ /* 0x0001e2000c101124 */
[----:B------:R-:W-:Y:S05]  /*3650*/  BRA `(.L_x_6694) ;  /* 0x0000000400087947 */ /* 0x000fea0003800000 */
.L_x_6704:
[----:B------:R-:W-:-:S05]  /*3660*/  F2FP.BF16.F32.PACK_AB R0, RZ, R30 ;  /* 0x0000001eff00723e */ /* 0x000fca00000010ff */
[----:B------:R0:W-:Y:S01]  /*3670*/  STG.E.U16 desc[UR36][R4.64], R0 ;  /* 0x0000000004007986 */ /* 0x0001e2000c101524 */
[----:B------:R-:W-:Y:S05]  /*3680*/  BRA `(.L_x_6694) ;  /* 0x0000000000fc7947 */ /* 0x000fea0003800000 */
.L_x_6701:
        /* <DEDUP_REMOVED lines=10> */
.L_x_6708:
        /* <DEDUP_REMOVED lines=10> */
.L_x_6709:
[----:B------:R4:W-:Y:S01]  /*37d0*/  STG.E.U8 desc[UR36][R4.64], R0 ;  /* 0x0000000004007986 */ /* 0x0009e2000c101124 */
[----:B------:R-:W-:Y:S05]  /*37e0*/  BRA `(.L_x_6694) ;  /* 0x0000000000a47947 */ /* 0x000fea0003800000 */
.L_x_6707:
        /* <DEDUP_REMOVED lines=10> */
.L_x_6710:
[----:B------:R5:W-:Y:S01]  /*3890*/  STG.E.U8 desc[UR36][R4.64], R0 ;  /* 0x0000000004007986 */ /* 0x000be2000c101124 */
[----:B------:R-:W-:Y:S05]  /*38a0*/  BRA `(.L_x_6694) ;  /* 0x0000000000747947 */ /* 0x000fea0003800000 */
.L_x_6706:
        /* <DEDUP_REMOVED lines=9> */
.L_x_6693:
        /* <DEDUP_REMOVED lines=16> */
.L_x_6713:
[----:B------:R-:W-:Y:S05]  /*3a40*/  BRA `(.L_x_6694) ;  /* 0x00000000000c7947 */ /* 0x000fea0003800000 */
.L_x_6712:
[----:B------:R1:W-:Y:S01]  /*3a50*/  STG.E.64 desc[UR36][R4.64], R44 ;  /* 0x0000002c04007986 */ /* 0x0003e2000c101b24 */
[----:B------:R-:W-:Y:S05]  /*3a60*/  BRA `(.L_x_6694) ;  /* 0x0000000000047947 */ /* 0x000fea0003800000 */
.L_x_6711:
[----:B------:R0:W-:Y:S02]  /*3a70*/  STG.E desc[UR36][R4.64], R40 ;  /* 0x0000002804007986 */ /* 0x0001e4000c101924 */
.L_x_6694:
[----:B------:R-:W-:-:S07]  /*3a80*/  VIADD R27, R27, 0x80 ;  /* 0x000000801b1b7836 */ /* 0x000fce0000000000 */
.L_x_6686:
[----:B------:R-:W-:Y:S05]  /*3a90*/  BSYNC.RECONVERGENT B6 ;  /* 0x0000000000067941 */ /* 0x000fea0003800200 */
.L_x_6685:
        /* <DEDUP_REMOVED lines=282> */
.L_x_6717:
[----:B------:R-:W-:Y:S01]  /*4c40*/  MOV R4, R0 ;  /* 0x0000000000047202 */ /* 0x000fe20000000f00 */
[----:B------:R-:W-:-:S07]  /*4c50*/  IMAD.MOV.U32 R5, RZ, RZ, RZ ;  /* 0x000000ffff057224 */ /* 0x000fce00078e00ff */
.L_x_6716:
        /* <DEDUP_REMOVED lines=16> */
.L_x_6721:
[----:B------:R3:W-:Y:S01]  /*4d60*/  STG.E.U8 desc[UR36][R4.64], R29 ;  /* 0x0000001d04007986 */ /* 0x0007e2000c101124 */
[----:B------:R-:W-:Y:S05]  /*4d70*/  BRA `(.L_x_6723) ;  /* 0x0000000800247947 */ /* 0x000fea0003800000 */
.L_x_6720:
        /* <DEDUP_REMOVED lines=8> */
.L_x_6725:
[----:B------:R1:W-:Y:S01]  /*4e00*/  STG.E desc[UR36][R4.64], R40 ;  /* 0x0000002804007986 */ /* 0x0003e2000c101924 */
[----:B------:R-:W-:Y:S05]  /*4e10*/  BRA `(.L_x_6723) ;  /* 0x0000000400fc7947 */ /* 0x000fea0003800000 */
.L_x_6724:
[----:B------:R2:W-:Y:S01]  /*4e20*/  STG.E.U16 desc[UR36][R4.64], R42 ;  /* 0x0000002a04007986 */ /* 0x0005e2000c101524 */
[----:B------:R-:W-:Y:S05]  /*4e30*/  BRA `(.L_x_6723) ;  /* 0x0000000400f47947 */ /* 0x000fea0003800000 */
.L_x_6719:
        /* <DEDUP_REMOVED lines=8> */
.L_x_6727:
[----:B------:R-:W-:-:S05]  /*4ec0*/  F2FP.F16.F32.PACK_AB R0, RZ, R30 ;  /* 0x0000001eff00723e */ /* 0x000fca00000000ff */
[----:B------:R0:W-:Y:S01]  /*4ed0*/  STG.E.U16 desc[UR36][R4.64], R0 ;  /* 0x0000000004007986 */ /* 0x0001e2000c101524 */
[----:B------:R-:W-:Y:S05]  /*4ee0*/  BRA `(.L_x_6723) ;  /* 0x0000000400c87947 */ /* 0x000fea0003800000 */
.L_x_6726:
        /* <DEDUP_REMOVED lines=9> */
.L_x_6729:
[----:B------:R-:W-:-:S04]  /*4f80*/  F2FP.F16.F32.PACK_AB R0, RZ, R30 ;  /* 0x0000001eff00723e */ /* 0x000fc800000000ff */
[----:B------:R-:W-:-:S05]  /*4f90*/  PRMT R0, R0, 0x5410, RZ ;  /* 0x0000541000007816 */ /* 0x000fca00000000ff */
[----:B------:R0:W-:Y:S01]  /*4fa0*/  STG.E desc[UR36][R4.64], R0 ;  /* 0x0000000004007986 */ /* 0x0001e2000c101924 */
[----:B------:R-:W-:Y:S05]  /*4fb0*/  BRA `(.L_x_6723) ;  /* 0x0000000400947947 */ /* 0x000fea0003800000 */
.L_x_6728:
[----:B------:R5:W-:Y:S01]  /*4fc0*/  STG.E.64 desc[UR36][R4.64], R16 ;  /* 0x0000001004007986 */ /* 0x000be2000c101b24 */
[----:B------:R-:W-:Y:S05]  /*4fd0*/  BRA `(.L_x_6723) ;  /* 0x00000004008c7947 */ /* 0x000fea0003800000 */
.L_x_6718:
        /* <DEDUP_REMOVED lines=10> */
.L_x_6732:
[----:B------:R-:W-:-:S05]  /*5080*/  CS2R R18, SRZ ;  /* 0x0000000000127805 */ /* 0x000fca000001ff00 */
[----:B------:R0:W-:Y:S01]  /*5090*/  STG.E.128 desc[UR36][R4.64], R16 ;  /* 0x0000001004007986 */ /* 0x0001e2000c101d24 */
[----:B------:R-:W-:Y:S05]  /*50a0*/  BRA `(.L_x_6723) ;  /* 0x0000000400587947 */ /* 0x000fea0003800000 */
.L_x_6731:
        /* <DEDUP_REMOVED lines=13> */
.L_x_6734:
[C---:B------:R-:W-:Y:S02]  /*5180*/  ISETP.GE.U32.AND P0, PT, R39.reuse, 0x38800000, PT ;  /* 0x388000002700780c */ /* 0x040fe40003f06070 */
[----:B------:R-:W-:Y:S02]  /*5190*/  ISETP.GT.U32.AND P1, PT, R39, 0x477fffff, PT ;  /* 0x477fffff2700780c */ /* 0x000fe40003f24070 */
[----:B------:R-:W-:-:S04]  /*51a0*/  SEL R3, R22, R35, !P0 ;  /* 0x0000002316037207 */ /* 0x000fc80004000000 */
[----:B------:R-:W-:-:S04]  /*51b0*/  SEL R0, R2, R3, P1 ;  /* 0x0000000302007207 */ /* 0x000fc80000800000 */
[----:B------:R-:W-:-:S05]  /*51c0*/  LOP3.LUT R3, R0, R25, RZ, 0xfc, !PT ;  /* 0x0000001900037212 */ /* 0x000fca00078efcff */
[----:B------:R0:W-:Y:S01]  /*51d0*/  STG.E.U8 desc[UR36][R4.64], R3 ;  /* 0x0000000304007986 */ /* 0x0001e2000c101124 */
[----:B------:R-:W-:Y:S05]  /*51e0*/  BRA `(.L_x_6723) ;  /* 0x0000000400087947 */ /* 0x000fea0003800000 */
.L_x_6733:
[----:B------:R-:W-:-:S05]  /*51f0*/  F2FP.BF16.F32.PACK_AB R0, RZ, R30 ;  /* 0x0000001eff00723e */ /* 0x000fca00000010ff */
[----:B------:R0:W-:Y:S01]  /*5200*/  STG.E.U16 desc[UR36][R4.64], R0 ;  /* 0x0000000004007986 */ /* 0x0001e2000c101524 */
[----:B------:R-:W-:Y:S05]  /*5210*/  BRA `(.L_x_6723) ;  /* 0x0000000000fc7947 */ /* 0x000fea0003800000 */
.L_x_6730:
        /* <DEDUP_REMOVED lines=10> */
.L_x_6737:
        /* <DEDUP_REMOVED lines=10> */
.L_x_6738:
[----:B------:R0:W-:Y:S01]  /*5360*/  STG.E.U8 desc[UR36][R4.64], R0 ;  /* 0x0000000004007986 */ /* 0x0001e2000c101124 */
[----:B------:R-:W-:Y:S05]  /*5370*/  BRA `(.L_x_6723) ;  /* 0x0000000000a47947 */ /* 0x000fea0003800000 */
.L_x_6736:
        /* <DEDUP_REMOVED lines=10> */
.L_x_6739:
[----:B------:R0:W-:Y:S01]  /*5420*/  STG.E.U8 desc[UR36][R4.64], R0 ;  /* 0x0000000004007986 */ /* 0x0001e2000c101124 */
[----:B------:R-:W-:Y:S05]  /*5430*/  BRA `(.L_x_6723) ;  /* 0x0000000000747947 */ /* 0x000fea0003800000 */
.L_x_6735:
        /* <DEDUP_REMOVED lines=9> */
.L_x_6722:
        /* <DEDUP_REMOVED lines=16> */
.L_x_6742:
[----:B------:R-:W-:Y:S05]  /*55d0*/  BRA `(.L_x_6723) ;  /* 0x00000000000c7947 */ /* 0x000fea0003800000 */
.L_x_6741:
[----:B------:R0:W-:Y:S01]  /*55e0*/  STG.E.64 desc[UR36][R4.64], R44 ;  /* 0x0000002c04007986 */ /* 0x0001e2000c101b24 */
[----:B------:R-:W-:Y:S05]  /*55f0*/  BRA `(.L_x_6723) ;  /* 0x0000000000047947 */ /* 0x000fea0003800000 */
.L_x_6740:
[----:B------:R0:W-:Y:S02]  /*5600*/  STG.E desc[UR36][R4.64], R40 ;  /* 0x0000002804007986 */ /* 0x0001e4000c101924 */
.L_x_6723:
[----:B------:R-:W-:-:S07]  /*5610*/  VIADD R27, R27, 0x80 ;  /* 0x000000801b1b7836 */ /* 0x000fce0000000000 */
.L_x_6715:
[----:B------:R-:W-:Y:S05]  /*5620*/  BSYNC.RECONVERGENT B6 ;  /* 0x0000000000067941 */ /* 0x000fea0003800200 */
.L_x_6714:
        /* <DEDUP_REMOVED lines=281> */
.L_x_6744:
[----:B------:R-:W-:Y:S01]  /*67c0*/  MOV R4, R0 ;  /* 0x0000000000047202 */ /* 0x000fe20000000f00 */
[----:B------:R-:W-:-:S07]  /*67d0*/  IMAD.MOV.U32 R5, RZ, RZ, RZ ;  /* 0x000000ffff057224 */ /* 0x000fce00078e00ff */
.L_x_6743:
        /* <DEDUP_REMOVED lines=16> */
.L_x_6748:
[----:B------:R-:W-:Y:S01]  /*68e0*/  STG.E.U8 desc[UR36][R4.64], R29 ;  /* 0x0000001d04007986 */ /* 0x000fe2000c101124 */
[----:B------:R-:W-:Y:S05]  /*68f0*/  EXIT ;  /* 0x000000000000794d */ /* 0x000fea0003800000 */
.L_x_6747:
        /* <DEDUP_REMOVED lines=8> */
.L_x_6751:
[----:B------:R-:W-:Y:S01]  /*6980*/  STG.E desc[UR36][R4.64], R40 ;  /* 0x0000002804007986 */ /* 0x000fe2000c101924 */
[----:B------:R-:W-:Y:S05]  /*6990*/  EXIT ;  /* 0x000000000000794d */ /* 0x000fea0003800000 */
.L_x_6750:
[----:B------:R-:W-:Y:S01]  /*69a0*/  STG.E.U16 desc[UR36][R4.64], R42 ;  /* 0x0000002a04007986 */ /* 0x000fe2000c101524 */
[----:B------:R-:W-:Y:S05]  /*69b0*/  EXIT ;  /* 0x000000000000794d */ /* 0x000fea0003800000 */
.L_x_6746:
        /* <DEDUP_REMOVED lines=8> */
.L_x_6753:
[----:B------:R-:W-:-:S05]  /*6a40*/  F2FP.F16.F32.PACK_AB R30, RZ, R30 ;  /* 0x0000001eff1e723e */ /* 0x000fca00000000ff */
[----:B------:R-:W-:Y:S01]  /*6a50*/  STG.E.U16 desc[UR36][R4.64], R30 ;  /* 0x0000001e04007986 */ /* 0x000fe2000c101524 */
[----:B------:R-:W-:Y:S05]  /*6a60*/  EXIT ;  /* 0x000000000000794d */ /* 0x000fea0003800000 */
.L_x_6752:
        /* <DEDUP_REMOVED lines=9> */
.L_x_6755:
[----:B------:R-:W-:-:S04]  /*6b00*/  F2FP.F16.F32.PACK_AB R30, RZ, R30 ;  /* 0x0000001eff1e723e */ /* 0x000fc800000000ff */
[----:B------:R-:W-:-:S05]  /*6b10*/  PRMT R30, R30, 0x5410, RZ ;  /* 0x000054101e1e7816 */ /* 0x000fca00000000ff */
[----:B------:R-:W-:Y:S01]  /*6b20*/  STG.E desc[UR36][R4.64], R30 ;  /* 0x0000001e04007986 */ /* 0x000fe2000c101924 */
[----:B------:R-:W-:Y:S05]  /*6b30*/  EXIT ;  /* 0x000000000000794d */ /* 0x000fea0003800000 */
.L_x_6754:
[----:B------:R-:W-:Y:S01]  /*6b40*/  STG.E.64 desc[UR36][R4.64], R16 ;  /* 0x0000001004007986 */ /* 0x000fe2000c101b24 */
[----:B------:R-:W-:Y:S05]  /*6b50*/  EXIT ;  /* 0x000000000000794d */ /* 0x000fea0003800000 */
.L_x_6745:
        /* <DEDUP_REMOVED lines=10> */
.L_x_6758:
[----:B------:R-:W-:-:S05]  /*6c00*/  CS2R R18, SRZ ;  /* 0x0000000000127805 */ /* 0x000fca000001ff00 */
[----:B------:R-:W-:Y:S01]  /*6c10*/  STG.E.128 desc[UR36][R4.64], R16 ;  /* 0x0000001004007986 */ /* 0x000fe2000c101d24 */
[----:B------:R-:W-:Y:S05]  /*6c20*/  EXIT ;  /* 0x000000000000794d */ /* 0x000fea0003800000 */
.L_x_6757:
        /* <DEDUP_REMOVED lines=13> */
.L_x_6760:
[C---:B------:R-:W-:Y:S02]  /*6d00*/  ISETP.GT.U32.AND P1, PT, R39.reuse, 0x477fffff, PT ;  /* 0x477fffff2700780c */ /* 0x040fe40003f24070 */
[----:B------:R-:W-:-:S11]  /*6d10*/  ISETP.GE.U32.AND P0, PT, R39, 0x38800000, PT ;  /* 0x388000002700780c */ /* 0x000fd60003f06070 */
[----:B------:R-:W-:-:S04]  /*6d20*/  @!P1 SEL R2, R22, R35, !P0 ;  /* 0x0000002316029207 */ /* 0x000fc80004000000 */
[----:B------:R-:W-:-:S05]  /*6d30*/  LOP3.LUT R25, R2, R25, RZ, 0xfc, !PT ;  /* 0x0000001902197212 */ /* 0x000fca00078efcff */
[----:B------:R-:W-:Y:S01]  /*6d40*/  STG.E.U8 desc[UR36][R4.64], R25 ;  /* 0x0000001904007986 */ /* 0x000fe2000c101124 */
[----:B------:R-:W-:Y:S05]  /*6d50*/  EXIT ;  /* 0x000000000000794d */ /* 0x000fea0003800000 */
.L_x_6759:
[----:B------:R-:W-:-:S05]  /*6d60*/  F2FP.BF16.F32.PACK_AB R30, RZ, R30 ;  /* 0x0000001eff1e723e */ /* 0x000fca00000010ff */
[----:B------:R-:W-:Y:S01]  /*6d70*/  STG.E.U16 desc[UR36][R4.64], R30 ;  /* 0x0000001e04007986 */ /* 0x000fe2000c101524 */
[----:B------:R-:W-:Y:S05]  /*6d80*/  EXIT ;  /* 0x000000000000794d */ /* 0x000fea0003800000 */
.L_x_6756:
        /* <DEDUP_REMOVED lines=10> */
.L_x_6763:
        /* <DEDUP_REMOVED lines=10> */
.L_x_6764:
[----:B------:R-:W-:Y:S01]  /*6ed0*/  STG.E.U8 desc[UR36][R4.64], R2 ;  /* 0x0000000204007986 */ /* 0x000fe2000c101124 */
[----:B------:R-:W-:Y:S05]  /*6ee0*/  EXIT ;  /* 0x000000000000794d */ /* 0x000fea0003800000 */
.L_x_6762:
        /* <DEDUP_REMOVED lines=10> */
.L_x_6765:
[----:B------:R-:W-:Y:S01]  /*6f90*/  STG.E.U8 desc[UR36][R4.64], R2 ;  /* 0x0000000204007986 */ /* 0x000fe2000c101124 */
[----:B------:R-:W-:Y:S05]  /*6fa0*/  EXIT ;  /* 0x000000000000794d */ /* 0x000fea0003800000 */
.L_x_6761:
        /* <DEDUP_REMOVED lines=9> */
.L_x_6749:
        /* <DEDUP_REMOVED lines=16> */
.L_x_6768:
[----:B------:R-:W-:Y:S05]  /*7140*/  EXIT ;  /* 0x000000000000794d */ /* 0x000fea0003800000 */
.L_x_6767:
[----:B------:R-:W-:Y:S01]  /*7150*/  STG.E.64 desc[UR36][R4.64], R44 ;  /* 0x0000002c04007986 */ /* 0x000fe2000c101b24 */
[----:B------:R-:W-:Y:S05]  /*7160*/  EXIT ;  /* 0x000000000000794d */ /* 0x000fea0003800000 */
.L_x_6766:
[----:B------:R-:W-:Y:S01]  /*7170*/  STG.E desc[UR36][R4.64], R40 ;  /* 0x0000002804007986 */ /* 0x000fe2000c101924 */
[----:B------:R-:W-:Y:S05]  /*7180*/  EXIT ;  /* 0x000000000000794d */ /* 0x000fea0003800000 */
.L_x_6769:
        /* <DEDUP_REMOVED lines=15> */
.L_x_7400:


//--------------------- .text._ZN2at6native27unrolled_elementwise_kernelINS0_11FillFunctorIaEESt5arrayIPcLm1EELi4E23TrivialOffsetCalculatorILi0EjES7_ILi1EjENS0_6memory12LoadWithCastILi0EEENSA_13StoreWithCastILi1EEEEEviT_T0_T2_T3_T4_T5_ --------------------------
	.section	.text._ZN2at6native27unrolled_elementwise_kernelINS0_11FillFunctorIaEESt5arrayIPcLm1EELi4E23TrivialOffsetCalculatorILi0EjES7_ILi1EjENS0_6memory12LoadWithCastILi0EEENSA_13StoreWithCastILi1EEEEEviT_T0_T2_T3_T4_T5_,"ax",@progbits
	.align	128
        .global         _ZN2at6native27unrolled_elementwise_kernelINS0_11FillFunctorIaEESt5arrayIPcLm1EELi4E23TrivialOffsetCalculatorILi0EjES7_ILi1EjENS0_6memory12LoadWithCastILi0EEENSA_13StoreWithCastILi1EEEEEviT_T0_T2_T3_T4_T5_
        .type           _ZN2at6native27unrolled_elementwise_kernelINS0_11FillFunctorIaEESt5arrayIPcLm1EELi4E23TrivialOffsetCalculatorILi0EjES7_ILi1EjENS0_6memory12LoadWithCastILi0EEENSA_13StoreWithCastILi1EEEEEviT_T0_T2_T3_T4_T5_,@function
        .size           _ZN2at6native27unrolled_elementwise_kernelINS0_11FillFunctorIaEESt5arrayIPcLm1EELi4E23TrivialOffsetCalculatorILi0EjES7_ILi1EjENS0_6memory12LoadWithCastILi0EEENSA_13StoreWithCastILi1EEEEEviT_T0_T2_T3_T4_T5_,(.L_x_7401 - _ZN2at6native27unrolled_elementwise_kernelINS0_11FillFunctorIaEESt5arrayIPcLm1EELi4E23TrivialOffsetCalculatorILi0EjES7_ILi1EjENS0_6memory12LoadWithCastILi0EEENSA_13StoreWithCastILi1EEEEEviT_T0_T2_T3_T4_T5_)
        .other          _ZN2at6native27unrolled_elementwise_kernelINS0_11FillFunctorIaEESt5arrayIPcLm1EELi4E23TrivialOffsetCalculatorILi0EjES7_ILi1EjENS0_6memory12LoadWithCastILi0EEENSA_13StoreWithCastILi1EEEEEviT_T0_T2_T3_T4_T5_,@"STO_CUDA_ENTRY STV_DEFAULT"
_ZN2at6native27unrolled_elementwise_kernelINS0_11FillFunctorIaEESt5arrayIPcLm1EELi4E23TrivialOffsetCalculatorILi0EjES7_ILi1EjENS0_6memory12LoadWithCastILi0EEENSA_13StoreWithCastILi1EEEEEviT_T0_T2_T3_T4_T5_:
.text._ZN2at6native27unrolled_elementwise_kernelINS0_11FillFunctorIaEESt5arrayIPcLm1EELi4E23TrivialOffsetCalculatorILi0EjES7_ILi1EjENS0_6memory12LoadWithCastILi0EEENSA_13StoreWithCastILi1EEEEEviT_T0_T2_T3_T4_T5_:
        /* <DEDUP_REMOVED lines=31> */
.L_x_6775:
[----:B------:R3:W-:Y:S01]  /*01f0*/  STG.E.U8 desc[UR36][R2.64], R17 ;  /* 0x0000001102007986 */ /* 0x0007e2000c101124 */
[----:B------:R-:W-:Y:S05]  /*0200*/  BRA `(.L_x_6771) ;  /* 0x0000000c00447947 */ /* 0x000fea0003800000 */
.L_x_6774:
        /* <DEDUP_REMOVED lines=10> */
.L_x_6778:
[----:B------:R-:W-:-:S05]  /*02b0*/  PRMT R5, R17, 0x8880, RZ ;  /* 0x0000888011057816 */ /* 0x000fca00000000ff */
[----:B------:R1:W-:Y:S01]  /*02c0*/  STG.E desc[UR36][R2.64], R5 ;  /* 0x0000000502007986 */ /* 0x0003e2000c101924 */
[----:B------:R-:W-:Y:S05]  /*02d0*/  BRA `(.L_x_6771) ;  /* 0x0000000c00107947 */ /* 0x000fea0003800000 */
.L_x_6777:
[----:B------:R-:W-:-:S04]  /*02e0*/  PRMT R5, R17, 0x8880, RZ ;  /* 0x0000888011057816 */ /* 0x000fc800000000ff */
[----:B------:R-:W-:-:S05]  /*02f0*/  PRMT R5, R5, 0x7710, RZ ;  /* 0x0000771005057816 */ /* 0x000fca00000000ff */
[----:B------:R2:W-:Y:S01]  /*0300*/  STG.E.U16 desc[UR36][R2.64], R5 ;  /* 0x0000000502007986 */ /* 0x0005e2000c101524 */
[----:B------:R-:W-:Y:S05]  /*0310*/  BRA `(.L_x_6771) ;  /* 0x0000000c00007947 */ /* 0x000fea0003800000 */
.L_x_6773:
        /* <DEDUP_REMOVED lines=9> */
.L_x_6780:
[----:B------:R-:W0:Y:S02]  /*03b0*/  I2F.S8 R0, R17 ;  /* 0x0000001100007306 */ /* 0x000e240000001400 */
[----:B0-----:R-:W-:-:S05]  /*03c0*/  F2FP.F16.F32.PACK_AB R0, RZ, R0 ;  /* 0x00000000ff00723e */ /* 0x001fca00000000ff */
[----:B------:R0:W-:Y:S01]  /*03d0*/  STG.E.U16 desc[UR36][R2.64], R0 ;  /* 0x0000000002007986 */ /* 0x0001e2000c101524 */
[----:B------:R-:W-:Y:S05]  /*03e0*/  BRA `(.L_x_6771) ;  /* 0x0000000800cc7947 */ /* 0x000fea0003800000 */
.L_x_6779:
        /* <DEDUP_REMOVED lines=10> */
.L_x_6782:
[----:B------:R-:W0:Y:S02]  /*0490*/  I2F.S8 R0, R17 ;  /* 0x0000001100007306 */ /* 0x000e240000001400 */
[----:B0-----:R-:W-:-:S04]  /*04a0*/  F2FP.F16.F32.PACK_AB R5, RZ, R0 ;  /* 0x00000000ff05723e */ /* 0x001fc800000000ff */
[----:B------:R-:W-:-:S05]  /*04b0*/  PRMT R5, R5, 0x5410, RZ ;  /* 0x0000541005057816 */ /* 0x000fca00000000ff */
[----:B------:R0:W-:Y:S01]  /*04c0*/  STG.E desc[UR36][R2.64], R5 ;  /* 0x0000000502007986 */ /* 0x0001e2000c101924 */
[----:B------:R-:W-:Y:S05]  /*04d0*/  BRA `(.L_x_6771) ;  /* 0x0000000800907947 */ /* 0x000fea0003800000 */
.L_x_6781:
[----:B------:R-:W-:-:S04]  /*04e0*/  PRMT R4, R17, 0x8880, RZ ;  /* 0x0000888011047816 */ /* 0x000fc800000000ff */
[----:B------:R-:W-:-:S06]  /*04f0*/  PRMT R4, R4, 0x7710, RZ ;  /* 0x0000771004047816 */ /* 0x000fcc00000000ff */
[----:B------:R-:W0:Y:S02]  /*0500*/  I2F.F64.S16 R4, R4 ;  /* 0x0000000400047312 */ /* 0x000e240000101c00 */
[----:B0-----:R5:W-:Y:S01]  /*0510*/  STG.E.64 desc[UR36][R2.64], R4 ;  /* 0x0000000402007986 */ /* 0x001be2000c101b24 */
[----:B------:R-:W-:Y:S05]  /*0520*/  BRA `(.L_x_6771) ;  /* 0x00000008007c7947 */ /* 0x000fea0003800000 */
.L_x_6772:
        /* <DEDUP_REMOVED lines=12> */
.L_x_6785:
[----:B------:R-:W-:Y:S02]  /*05f0*/  PRMT R4, R17, 0x8880, RZ ;  /* 0x0000888011047816 */ /* 0x000fe400000000ff */
[----:B------:R-:W-:Y:S02]  /*0600*/  CS2R R6, SRZ ;  /* 0x0000000000067805 */ /* 0x000fe4000001ff00 */
[----:B------:R-:W-:-:S06]  /*0610*/  PRMT R4, R4, 0x7710, RZ ;  /* 0x0000771004047816 */ /* 0x000fcc00000000ff */
[----:B------:R-:W0:Y:S02]  /*0620*/  I2F.F64.S16 R4, R4 ;  /* 0x0000000400047312 */ /* 0x000e240000101c00 */
[----:B0-----:R0:W-:Y:S01]  /*0630*/  STG.E.128 desc[UR36][R2.64], R4 ;  /* 0x0000000402007986 */ /* 0x0011e2000c101d24 */
[----:B------:R-:W-:Y:S05]  /*0640*/  BRA `(.L_x_6771) ;  /* 0x0000000800347947 */ /* 0x000fea0003800000 */
.L_x_6784:
        /* <DEDUP_REMOVED lines=18> */
.L_x_6788:
[----:B------:R-:W-:-:S05]  /*0770*/  LOP3.LUT R7, R4, 0x80, R7, 0xf8, !PT ;  /* 0x0000008004077812 */ /* 0x000fca00078ef807 */
[----:B------:R0:W-:Y:S01]  /*0780*/  STG.E.U8 desc[UR36][R2.64], R7 ;  /* 0x0000000702007986 */ /* 0x0001e2000c101124 */
[----:B------:R-:W-:Y:S05]  /*0790*/  BRA `(.L_x_6771) ;  /* 0x0000000400e07947 */ /* 0x000fea0003800000 */
.L_x_6787:
        /* <DEDUP_REMOVED lines=14> */
.L_x_6789:
[----:B------:R-:W-:-:S05]  /*0880*/  LOP3.LUT R5, R0, 0x80, R7, 0xf8, !PT ;  /* 0x0000008000057812 */ /* 0x000fca00078ef807 */
[----:B------:R0:W-:Y:S01]  /*0890*/  STG.E.U8 desc[UR36][R2.64], R5 ;  /* 0x0000000502007986 */ /* 0x0001e2000c101124 */
[----:B------:R-:W-:Y:S05]  /*08a0*/  BRA `(.L_x_6771) ;  /* 0x00000004009c7947 */ /* 0x000fea0003800000 */
.L_x_6786:
[----:B------:R-:W0:Y:S02]  /*08b0*/  I2F.S8 R0, R17 ;  /* 0x0000001100007306 */ /* 0x000e240000001400 */
[----:B0-----:R-:W-:-:S05]  /*08c0*/  F2FP.BF16.F32.PACK_AB R0, RZ, R0 ;  /* 0x00000000ff00723e */ /* 0x001fca00000010ff */
[----:B------:R0:W-:Y:S01]  /*08d0*/  STG.E.U16 desc[UR36][R2.64], R0 ;  /* 0x0000000002007986 */ /* 0x0001e2000c101524 */
[----:B------:R-:W-:Y:S05]  /*08e0*/  BRA `(.L_x_6771) ;  /* 0x00000004008c7947 */ /* 0x000fea0003800000 */
.L_x_6783:
        /* <DEDUP_REMOVED lines=12> */
.L_x_6792:
        /* <DEDUP_REMOVED lines=12> */
.L_x_6794:
[----:B------:R-:W-:-:S04]  /*0a70*/  SHF.R.U32.HI R0, RZ, 0x14, R5 ;  /* 0x00000014ff007819 */ /* 0x000fc80000011605 */
[----:B------:R-:W-:-:S04]  /*0a80*/  LOP3.LUT R0, R0, 0x1, RZ, 0xc0, !PT ;  /* 0x0000000100007812 */ /* 0x000fc800078ec0ff */
[----:B------:R-:W-:-:S04]  /*0a90*/  IADD3 R0, PT, PT, R5, 0x487ffff, R0 ;  /* 0x0487ffff05007810 */ /* 0x000fc80007ffe000 */
[----:B------:R-:W-:-:S04]  /*0aa0*/  SHF.R.U32.HI R0, RZ, 0x14, R0 ;  /* 0x00000014ff007819 */ /* 0x000fc80000011600 */
[----:B------:R-:W-:-:S07]  /*0ab0*/  LOP3.LUT R4, R0, 0xff, RZ, 0xc0, !PT ;  /* 0x000000ff00047812 */ /* 0x000fce00078ec0ff */
.L_x_6795:
[----:B------:R-:W-:-:S04]  /*0ac0*/  SHF.R.U32.HI R5, RZ, 0x18, R5 ;  /* 0x00000018ff057819 */ /* 0x000fc80000011605 */
[----:B------:R-:W-:-:S04]  /*0ad0*/  LOP3.LUT R4, R4, 0x80, R5, 0xf8, !PT ;  /* 0x0000008004047812 */ /* 0x000fc800078ef805 */
[----:B------:R-:W-:-:S07]  /*0ae0*/  PRMT R0, R4, 0x7610, R0 ;  /* 0x0000761004007816 */ /* 0x000fce0000000000 */
.L_x_6793:
[----:B------:R0:W-:Y:S01]  /*0af0*/  STG.E.U8 desc[UR36][R2.64], R0 ;  /* 0x0000000002007986 */ /* 0x0001e2000c101124 */
[----:B------:R-:W-:Y:S05]  /*0b00*/  BRA `(.L_x_6771) ;  /* 0x0000000400047947 */ /* 0x000fea0003800000 */
.L_x_6791:
        /* <DEDUP_REMOVED lines=12> */
.L_x_6797:
[----:B------:R-:W-:-:S04]  /*0bd0*/  SHF.R.U32.HI R0, RZ, 0x15, R5 ;  /* 0x00000015ff007819 */ /* 0x000fc80000011605 */
[----:B------:R-:W-:-:S04]  /*0be0*/  LOP3.LUT R0, R0, 0x1, RZ, 0xc0, !PT ;  /* 0x0000000100007812 */ /* 0x000fc800078ec0ff */
[----:B------:R-:W-:-:S04]  /*0bf0*/  IADD3 R0, PT, PT, R5, 0x88fffff, R0 ;  /* 0x088fffff05007810 */ /* 0x000fc80007ffe000 */
[----:B------:R-:W-:-:S04]  /*0c00*/  SHF.R.U32.HI R0, RZ, 0x15, R0 ;  /* 0x00000015ff007819 */ /* 0x000fc80000011600 */
[----:B------:R-:W-:-:S07]  /*0c10*/  LOP3.LUT R4, R0, 0xff, RZ, 0xc0, !PT ;  /* 0x000000ff00047812 */ /* 0x000fce00078ec0ff */
.L_x_6798:
[----:B------:R-:W-:-:S04]  /*0c20*/  SHF.R.U32.HI R5, RZ, 0x18, R5 ;  /* 0x00000018ff057819 */ /* 0x000fc80000011605 */
[----:B------:R-:W-:-:S04]  /*0c30*/  LOP3.LUT R4, R4, 0x80, R5, 0xf8, !PT ;  /* 0x0000008004047812 */ /* 0x000fc800078ef805 */
[----:B------:R-:W-:-:S07]  /*0c40*/  PRMT R0, R4, 0x7610, R0 ;  /* 0x0000761004007816 */ /* 0x000fce0000000000 */
.L_x_6796:
[----:B------:R0:W-:Y:S01]  /*0c50*/  STG.E.U8 desc[UR36][R2.64], R0 ;  /* 0x0000000002007986 */ /* 0x0001e2000c101124 */
[----:B------:R-:W-:Y:S05]  /*0c60*/  BRA `(.L_x_6771) ;  /* 0x0000000000ac7947 */ /* 0x000fea0003800000 */
.L_x_6790:
[----:B------:R-:W-:-:S09]  /*0c70*/  UISETP.NE.AND UP0, UPT, UR4, 0x1c, UPT ;  /* 0x0000001c0400788c */ /* 0x000fd2000bf05270 */
[----:B------:R-:W-:Y:S05]  /*0c80*/  BRA.U !UP0, `(.L_x_6799) ;  /* 0x00000001089c7547 */ /* 0x000fea000b800000 */
[----:B------:R-:W-:-:S09]  /*0c90*/  UISETP.NE.AND UP0, UPT, UR4, 0x1d, UPT ;  /* 0x0000001d0400788c */ /* 0x000fd2000bf05270 */
[----:B------:R-:W-:Y:S05]  /*0ca0*/  BRA.U !UP0, `(.L_x_6800) ;  /* 0x0000000108847547 */ /* 0x000fea000b800000 */
[----:B------:R-:W-:-:S09]  /*0cb0*/  UISETP.NE.AND UP0, UPT, UR4, 0x2c, UPT ;  /* 0x0000002c0400788c */ /* 0x000fd2000bf05270 */
[----:B------:R-:W-:Y:S05]  /*0cc0*/  BRA.U !UP0, `(.L_x_6801) ;  /* 0x0000000108447547 */ /* 0x000fea000b800000 */
.L_x_6776:
        /* <DEDUP_REMOVED lines=16> */
.L_x_6802:
[----:B------:R-:W-:Y:S05]  /*0dd0*/  BRA `(.L_x_6771) ;  /* 0x0000000000507947 */ /* 0x000fea0003800000 */
.L_x_6801:
        /* <DEDUP_REMOVED lines=12> */
.L_x_6803:
[----:B------:R0:W-:Y:S01]  /*0ea0*/  STG.E.U8 desc[UR36][R2.64], R5 ;  /* 0x0000000502007986 */ /* 0x0001e2000c101124 */
[----:B------:R-:W-:Y:S05]  /*0eb0*/  BRA `(.L_x_6771) ;  /* 0x0000000000187947 */ /* 0x000fea0003800000 */
.L_x_6800:
[----:B------:R-:W-:-:S04]  /*0ec0*/  PRMT R4, R17, 0x8880, RZ ;  /* 0x0000888011047816 */ /* 0x000fc800000000ff */
[----:B------:R-:W-:-:S05]  /*0ed0*/  SHF.R.S32.HI R5, RZ, 0x1f, R4 ;  /* 0x0000001fff057819 */ /* 0x000fca0000011404 */
[----:B------:R0:W-:Y:S01]  /*0ee0*/  STG.E.64 desc[UR36][R2.64], R4 ;  /* 0x0000000402007986 */ /* 0x0001e2000c101b24 */
[----:B------:R-:W-:Y:S05]  /*0ef0*/  BRA `(.L_x_6771) ;  /* 0x0000000000087947 */ /* 0x000fea0003800000 */
.L_x_6799:
[----:B------:R-:W-:-:S05]  /*0f00*/  PRMT R5, R17, 0x8880, RZ ;  /* 0x0000888011057816 */ /* 0x000fca00000000ff */
[----:B------:R0:W-:Y:S02]  /*0f10*/  STG.E desc[UR36][R2.64], R5 ;  /* 0x0000000502007986 */ /* 0x0001e4000c101924 */
.L_x_6771:
[----:B------:R-:W-:Y:S05]  /*0f20*/  BSYNC.RECONVERGENT B6 ;  /* 0x0000000000067941 */ /* 0x000fea0003800200 */
.L_x_6770:
        /* <DEDUP_REMOVED lines=22> */
.L_x_6809:
[----:B------:R0:W-:Y:S01]  /*1090*/  STG.E.U8 desc[UR36][R2.64], R17 ;  /* 0x0000001102007986 */ /* 0x0001e2000c101124 */
[----:B------:R-:W-:Y:S05]  /*10a0*/  BRA `(.L_x_6811) ;  /* 0x0000000c00407947 */ /* 0x000fea0003800000 */
.L_x_6808:
        /* <DEDUP_REMOVED lines=10> */
.L_x_6813:
[----:B------:R-:W-:-:S05]  /*1150*/  PRMT R5, R17, 0x8880, RZ ;  /* 0x0000888011057816 */ /* 0x000fca00000000ff */
[----:B------:R0:W-:Y:S01]  /*1160*/  STG.E desc[UR36][R2.64], R5 ;  /* 0x0000000502007986 */ /* 0x0001e2000c101924 */
[----:B------:R-:W-:Y:S05]  /*1170*/  BRA `(.L_x_6811) ;  /* 0x0000000c000c7947 */ /* 0x000fea0003800000 */
.L_x_6812:
[----:B------:R-:W-:-:S04]  /*1180*/  PRMT R5, R17, 0x8880, RZ ;  /* 0x0000888011057816 */ /* 0x000fc800000000ff */
[----:B------:R-:W-:-:S05]  /*1190*/  PRMT R5, R5, 0x7710, RZ ;  /* 0x0000771005057816 */ /* 0x000fca00000000ff */
[----:B------:R0:W-:Y:S01]  /*11a0*/  STG.E.U16 desc[UR36][R2.64], R5 ;  /* 0x0000000502007986 */ /* 0x0001e2000c101524 */
[----:B------:R-:W-:Y:S05]  /*11b0*/  BRA `(.L_x_6811) ;  /* 0x0000000800fc7947 */ /* 0x000fea0003800000 */
.L_x_6807:
        /* <DEDUP_REMOVED lines=9> */
.L_x_6815:
[----:B------:R-:W0:Y:S02]  /*1250*/  I2F.S8 R0, R17 ;  /* 0x0000001100007306 */ /* 0x000e240000001400 */
[----:B0-----:R-:W-:-:S05]  /*1260*/  F2FP.F16.F32.PACK_AB R0, RZ, R0 ;  /* 0x00000000ff00723e */ /* 0x001fca00000000ff */
[----:B------:R0:W-:Y:S01]  /*1270*/  STG.E.U16 desc[UR36][R2.64], R0 ;  /* 0x0000000002007986 */ /* 0x0001e2000c101524 */
[----:B------:R-:W-:Y:S05]  /*1280*/  BRA `(.L_x_6811) ;  /* 0x0000000800c87947 */ /* 0x000fea0003800000 */
.L_x_6814:
        /* <DEDUP_REMOVED lines=10> */
.L_x_6817:
[----:B------:R-:W0:Y:S02]  /*1330*/  I2F.S8 R0, R17 ;  /* 0x0000001100007306 */ /* 0x000e240000001400 */
[----:B0-----:R-:W-:-:S04]  /*1340*/  F2FP.F16.F32.PACK_AB R0, RZ, R0 ;  /* 0x00000000ff00723e */ /* 0x001fc800000000ff */
[----:B------:R-:W-:-:S05]  /*1350*/  PRMT R0, R0, 0x5410, RZ ;  /* 0x0000541000007816 */ /* 0x000fca00000000ff */
[----:B------:R0:W-:Y:S01]  /*1360*/  STG.E desc[UR36][R2.64], R0 ;  /* 0x0000000002007986 */ /* 0x0001e2000c101924 */
[----:B------:R-:W-:Y:S05]  /*1370*/  BRA `(.L_x_6811) ;  /* 0x00000008008c7947 */ /* 0x000fea0003800000 */
.L_x_6816:
[----:B------:R-:W-:-:S04]  /*1380*/  PRMT R4, R17, 0x8880, RZ ;  /* 0x0000888011047816 */ /* 0x000fc800000000ff */
[----:B------:R-:W-:-:S06]  /*1390*/  PRMT R4, R4, 0x7710, RZ ;  /* 0x0000771004047816 */ /* 0x000fcc00000000ff */
[----:B------:R-:W0:Y:S02]  /*13a0*/  I2F.F64.S16 R4, R4 ;  /* 0x0000000400047312 */ /* 0x000e240000101c00 */
[----:B0-----:R0:W-:Y:S01]  /*13b0*/  STG.E.64 desc[UR36][R2.64], R4 ;  /* 0x0000000402007986 */ /* 0x0011e2000c101b24 */
[----:B------:R-:W-:Y:S05]  /*13c0*/  BRA `(.L_x_6811) ;  /* 0x0000000800787947 */ /* 0x000fea0003800000 */
.L_x_6806:
        /* <DEDUP_REMOVED lines=14> */
.L_x_6821:
        /* <DEDUP_REMOVED lines=17> */
.L_x_6823:
[----:B------:R-:W-:-:S04]  /*15c0*/  SHF.R.U32.HI R5, RZ, 0x18, R4 ;  /* 0x00000018ff057819 */ /* 0x000fc80000011604 */
[----:B------:R-:W-:-:S07]  /*15d0*/  LOP3.LUT R0, R0, 0x80, R5, 0xf8, !PT ;  /* 0x0000008000007812 */ /* 0x000fce00078ef805 */
.L_x_6822:
[----:B------:R4:W-:Y:S01]  /*15e0*/  STG.E.U8 desc[UR36][R2.64], R0 ;  /* 0x0000000002007986 */ /* 0x0009e2000c101124 */
[----:B------:R-:W-:Y:S05]  /*15f0*/  BRA `(.L_x_6811) ;  /* 0x0000000400ec7947 */ /* 0x000fea0003800000 */
.L_x_6820:
        /* <DEDUP_REMOVED lines=17> */
.L_x_6825:
[----:B------:R-:W-:-:S04]  /*1710*/  SHF.R.U32.HI R5, RZ, 0x18, R4 ;  /* 0x00000018ff057819 */ /* 0x000fc80000011604 */
[----:B------:R-:W-:-:S07]  /*1720*/  LOP3.LUT R0, R0, 0x80, R5, 0xf8, !PT ;  /* 0x0000008000007812 */ /* 0x000fce00078ef805 */
.L_x_6824:
[----:B------:R3:W-:Y:S01]  /*1730*/  STG.E.U8 desc[UR36][R2.64], R0 ;  /* 0x0000000002007986 */ /* 0x0007e2000c101124 */
[----:B------:R-:W-:Y:S05]  /*1740*/  BRA `(.L_x_6811) ;  /* 0x0000000400987947 */ /* 0x000fea0003800000 */
.L_x_6819:
        /* <DEDUP_REMOVED lines=18> */
.L_x_6828:
[----:B------:R2:W-:Y:S01]  /*1870*/  STG.E.U8 desc[UR36][R2.64], R0 ;  /* 0x0000000002007986 */ /* 0x0005e2000c101124 */
[----:B------:R-:W-:Y:S05]  /*1880*/  BRA `(.L_x_6811) ;  /* 0x0000000400487947 */ /* 0x000fea0003800000 */
.L_x_6827:
[----:B------:R-:W-:-:S04]  /*1890*/  PRMT R4, R17, 0x8880, RZ ;  /* 0x0000888011047816 */ /* 0x000fc800000000ff */
[----:B------:R-:W-:-:S05]  /*18a0*/  SHF.R.S32.HI R5, RZ, 0x1f, R4 ;  /* 0x0000001fff057819 */ /* 0x000fca0000011404 */
[----:B------:R1:W-:Y:S01]  /*18b0*/  STG.E.64 desc[UR36][R2.64], R4 ;  /* 0x0000000402007986 */ /* 0x0003e2000c101b24 */
[----:B------:R-:W-:Y:S05]  /*18c0*/  BRA `(.L_x_6811) ;  /* 0x0000000400387947 */ /* 0x000fea0003800000 */
.L_x_6826:
[----:B------:R-:W-:-:S05]  /*18d0*/  PRMT R5, R17, 0x8880, RZ ;  /* 0x0000888011057816 */ /* 0x000fca00000000ff */
[----:B------:R0:W-:Y:S01]  /*18e0*/  STG.E desc[UR36][R2.64], R5 ;  /* 0x0000000502007986 */ /* 0x0001e2000c101924 */
[----:B------:R-:W-:Y:S05]  /*18f0*/  BRA `(.L_x_6811) ;  /* 0x00000004002c7947 */ /* 0x000fea0003800000 */
.L_x_6818:
        /* <DEDUP_REMOVED lines=10> */
.L_x_6830:
[----:B------:R-:W-:Y:S02]  /*19a0*/  PRMT R4, R17, 0x8880, RZ ;  /* 0x0000888011047816 */ /* 0x000fe400000000ff */
[----:B------:R-:W-:Y:S02]  /*19b0*/  CS2R R6, SRZ ;  /* 0x0000000000067805 */ /* 0x000fe4000001ff00 */
[----:B------:R-:W-:-:S06]  /*19c0*/  PRMT R4, R4, 0x7710, RZ ;  /* 0x0000771004047816 */ /* 0x000fcc00000000ff */
[----:B------:R-:W0:Y:S02]  /*19d0*/  I2F.F64.S16 R4, R4 ;  /* 0x0000000400047312 */ /* 0x000e240000101c00 */
[----:B0-----:R0:W-:Y:S01]  /*19e0*/  STG.E.128 desc[UR36][R2.64], R4 ;  /* 0x0000000402007986 */ /* 0x0011e2000c101d24 */
[----:B------:R-:W-:Y:S05]  /*19f0*/  BRA `(.L_x_6811) ;  /* 0x0000000000ec7947 */ /* 0x000fea0003800000 */
.L_x_6829:
[----:B------:R-:W-:-:S09]  /*1a00*/  UISETP.NE.AND UP0, UPT, UR4, 0xf, UPT ;  /* 0x0000000f0400788c */ /* 0x000fd2000bf05270 */
[----:B------:R-:W-:Y:S05]  /*1a10*/  BRA.U !UP0, `(.L_x_6831) ;  /* 0x0000000108d87547 */ /* 0x000fea000b800000 */
[----:B------:R-:W-:-:S09]  /*1a20*/  UISETP.NE.AND UP0, UPT, UR4, 0x17, UPT ;  /* 0x000000170400788c */ /* 0x000fd2000bf05270 */
[----:B------:R-:W-:Y:S05]  /*1a30*/  BRA.U !UP0, `(.L_x_6832) ;  /* 0x0000000108887547 */ /* 0x000fea000b800000 */
[----:B------:R-:W-:-:S09]  /*1a40*/  UISETP.NE.AND UP0, UPT, UR4, 0x18, UPT ;  /* 0x000000180400788c */ /* 0x000fd2000bf05270 */
[----:B------:R-:W-:Y:S05]  /*1a50*/  BRA.U !UP0, `(.L_x_6833) ;  /* 0x0000000108447547 */ /* 0x000fea000b800000 */
.L_x_6810:
        /* <DEDUP_REMOVED lines=16> */
.L_x_6834:
[----:B------:R-:W-:Y:S05]  /*1b60*/  BRA `(.L_x_6811) ;  /* 0x0000000000907947 */ /* 0x000fea0003800000 */
.L_x_6833:
        /* <DEDUP_REMOVED lines=12> */
.L_x_6835:
[----:B------:R-:W-:-:S05]  /*1c30*/  LOP3.LUT R5, R0, 0x80, R9, 0xf8, !PT ;  /* 0x0000008000057812 */ /* 0x000fca00078ef809 */
[----:B------:R0:W-:Y:S01]  /*1c40*/  STG.E.U8 desc[UR36][R2.64], R5 ;  /* 0x0000000502007986 */ /* 0x0001e2000c101124 */
[----:B------:R-:W-:Y:S05]  /*1c50*/  BRA `(.L_x_6811) ;  /* 0x0000000000547947 */ /* 0x000fea0003800000 */
.L_x_6832:
        /* <DEDUP_REMOVED lines=11> */
.L_x_6836:
[----:B------:R-:W-:Y:S01]  /*1d10*/  IMAD.MOV.U32 R0, RZ, RZ, 0x7f ;  /* 0x0000007fff007424 */ /* 0x000fe200078e00ff */
[----:B------:R-:W-:-:S04]  /*1d20*/  ISETP.GT.U32.AND P0, PT, R5, 0x7f800000, PT ;  /* 0x7f8000000500780c */ /* 0x000fc80003f04070 */
[----:B------:R-:W-:-:S09]  /*1d30*/  SEL R0, R0, 0x7c, P0 ;  /* 0x0000007c00007807 */ /* 0x000fd20000000000 */
.L_x_6837:
[----:B------:R-:W-:-:S04]  /*1d40*/  SHF.R.U32.HI R5, RZ, 0x18, R4 ;  /* 0x00000018ff057819 */ /* 0x000fc80000011604 */
[----:B------:R-:W-:-:S05]  /*1d50*/  LOP3.LUT R5, R0, 0x80, R5, 0xf8, !PT ;  /* 0x0000008000057812 */ /* 0x000fca00078ef805 */
[----:B------:R0:W-:Y:S01]  /*1d60*/  STG.E.U8 desc[UR36][R2.64], R5 ;  /* 0x0000000502007986 */ /* 0x0001e2000c101124 */
[----:B------:R-:W-:Y:S05]  /*1d70*/  BRA `(.L_x_6811) ;  /* 0x00000000000c7947 */ /* 0x000fea0003800000 */
.L_x_6831:
[----:B------:R-:W0:Y:S02]  /*1d80*/  I2F.S8 R0, R17 ;  /* 0x0000001100007306 */ /* 0x000e240000001400 */
[----:B0-----:R-:W-:-:S05]  /*1d90*/  F2FP.BF16.F32.PACK_AB R0, RZ, R0 ;  /* 0x00000000ff00723e */ /* 0x001fca00000010ff */
[----:B------:R0:W-:Y:S02]  /*1da0*/  STG.E.U16 desc[UR36][R2.64], R0 ;  /* 0x0000000002007986 */ /* 0x0001e4000c101524 */
.L_x_6811:
        /* <DEDUP_REMOVED lines=22> */
.L_x_6841:
[----:B------:R3:W-:Y:S01]  /*1f10*/  STG.E.U8 desc[UR36][R2.64], R17 ;  /* 0x0000001102007986 */ /* 0x0007e2000c101124 */
[----:B------:R-:W-:Y:S05]  /*1f20*/  BRA `(.L_x_6843) ;  /* 0x0000000c00407947 */ /* 0x000fea0003800000 */
.L_x_6840:
        /* <DEDUP_REMOVED lines=10> */
.L_x_6845:
[----:B------:R-:W-:-:S05]  /*1fd0*/  PRMT R5, R17, 0x8880, RZ ;  /* 0x0000888011057816 */ /* 0x000fca00000000ff */
[----:B------:R1:W-:Y:S01]  /*1fe0*/  STG.E desc[UR36][R2.64], R5 ;  /* 0x0000000502007986 */ /* 0x0003e2000c101924 */
[----:B------:R-:W-:Y:S05]  /*1ff0*/  BRA `(.L_x_6843) ;  /* 0x0000000c000c7947 */ /* 0x000fea0003800000 */
.L_x_6844:
[----:B------:R-:W-:-:S04]  /*2000*/  PRMT R5, R17, 0x8880, RZ ;  /* 0x0000888011057816 */ /* 0x000fc800000000ff */
[----:B------:R-:W-:-:S05]  /*2010*/  PRMT R5, R5, 0x7710, RZ ;  /* 0x0000771005057816 */ /* 0x000fca00000000ff */
[----:B------:R2:W-:Y:S01]  /*2020*/  STG.E.U16 desc[UR36][R2.64], R5 ;  /* 0x0000000502007986 */ /* 0x0005e2000c101524 */
[----:B------:R-:W-:Y:S05]  /*2030*/  BRA `(.L_x_6843) ;  /* 0x0000000800fc7947 */ /* 0x000fea0003800000 */
.L_x_6839:
        /* <DEDUP_REMOVED lines=9> */
.L_x_6847:
[----:B------:R-:W0:Y:S02]  /*20d0*/  I2F.S8 R0, R17 ;  /* 0x0000001100007306 */ /* 0x000e240000001400 */
[----:B0-----:R-:W-:-:S05]  /*20e0*/  F2FP.F16.F32.PACK_AB R0, RZ, R0 ;  /* 0x00000000ff00723e */ /* 0x001fca00000000ff */
[----:B------:R0:W-:Y:S01]  /*20f0*/  STG.E.U16 desc[UR36][R2.64], R0 ;  /* 0x0000000002007986 */ /* 0x0001e2000c101524 */
[----:B------:R-:W-:Y:S05]  /*2100*/  BRA `(.L_x_6843) ;  /* 0x0000000800c87947 */ /* 0x000fea0003800000 */
.L_x_6846:
        /* <DEDUP_REMOVED lines=10> */
.L_x_6849:
[----:B------:R-:W0:Y:S02]  /*21b0*/  I2F.S8 R0, R17 ;  /* 0x0000001100007306 */ /* 0x000e240000001400 */
[----:B0-----:R-:W-:-:S04]  /*21c0*/  F2FP.F16.F32.PACK_AB R0, RZ, R0 ;  /* 0x00000000ff00723e */ /* 0x001fc800000000ff */
[----:B------:R-:W-:-:S05]  /*21d0*/  PRMT R0, R0, 0x5410, RZ ;  /* 0x0000541000007816 */ /* 0x000fca00000000ff */
[----:B------:R0:W-:Y:S01]  /*21e0*/  STG.E desc[UR36][R2.64], R0 ;  /* 0x0000000002007986 */ /* 0x0001e2000c101924 */
[----:B------:R-:W-:Y:S05]  /*21f0*/  BRA `(.L_x_6843) ;  /* 0x00000008008c7947 */ /* 0x000fea0003800000 */
.L_x_6848:
[----:B------:R-:W-:-:S04]  /*2200*/  PRMT R4, R17, 0x8880, RZ ;  /* 0x0000888011047816 */ /* 0x000fc800000000ff */
[----:B------:R-:W-:-:S06]  /*2210*/  PRMT R4, R4, 0x7710, RZ ;  /* 0x0000771004047816 */ /* 0x000fcc00000000ff */
[----:B------:R-:W0:Y:S02]  /*2220*/  I2F.F64.S16 R4, R4 ;  /* 0x0000000400047312 */ /* 0x000e240000101c00 */
[----:B0-----:R5:W-:Y:S01]  /*2230*/  STG.E.64 desc[UR36][R2.64], R4 ;  /* 0x0000000402007986 */ /* 0x001be2000c101b24 */
[----:B------:R-:W-:Y:S05]  /*2240*/  BRA `(.L_x_6843) ;  /* 0x0000000800787947 */ /* 0x000fea0003800000 */
.L_x_6838:
        /* <DEDUP_REMOVED lines=14> */
.L_x_6853:
        /* <DEDUP_REMOVED lines=17> */
.L_x_6855:
[----:B------:R-:W-:-:S04]  /*2440*/  SHF.R.U32.HI R5, RZ, 0x18, R4 ;  /* 0x00000018ff057819 */ /* 0x000fc80000011604 */
[----:B------:R-:W-:-:S07]  /*2450*/  LOP3.LUT R0, R0, 0x80, R5, 0xf8, !PT ;  /* 0x0000008000007812 */ /* 0x000fce00078ef805 */
.L_x_6854:
[----:B------:R0:W-:Y:S01]  /*2460*/  STG.E.U8 desc[UR36][R2.64], R0 ;  /* 0x0000000002007986 */ /* 0x0001e2000c101124 */
[----:B------:R-:W-:Y:S05]  /*2470*/  BRA `(.L_x_6843) ;  /* 0x0000000400ec7947 */ /* 0x000fea0003800000 */
.L_x_6852:
        /* <DEDUP_REMOVED lines=17> */
.L_x_6857:
[----:B------:R-:W-:-:S04]  /*2590*/  SHF.R.U32.HI R5, RZ, 0x18, R4 ;  /* 0x00000018ff057819 */ /* 0x000fc80000011604 */
[----:B------:R-:W-:-:S07]  /*25a0*/  LOP3.LUT R0, R0, 0x80, R5, 0xf8, !PT ;  /* 0x0000008000007812 */ /* 0x000fce00078ef805 */
.L_x_6856:
[----:B------:R0:W-:Y:S01]  /*25b0*/  STG.E.U8 desc[UR36][R2.64], R0 ;  /* 0x0000000002007986 */ /* 0x0001e2000c101124 */
[----:B------:R-:W-:Y:S05]  /*25c0*/  BRA `(.L_x_6843) ;  /* 0x0000000400987947 */ /* 0x000fea0003800000 */
.L_x_6851:
        /* <DEDUP_REMOVED lines=18> */
.L_x_6860:
[----:B------:R0:W-:Y:S01]  /*26f0*/  STG.E.U8 desc[UR36][R2.64], R0 ;  /* 0x0000000002007986 */ /* 0x0001e2000c101124 */
[----:B------:R-:W-:Y:S05]  /*2700*/  BRA `(.L_x_6843) ;  /* 0x0000000400487947 */ /* 0x000fea0003800000 */
.L_x_6859:
[----:B------:R-:W-:-:S04]  /*2710*/  PRMT R4, R17, 0x8880, RZ ;  /* 0x0000888011047816 */ /* 0x000fc800000000ff */
[----:B------:R-:W-:-:S05]  /*2720*/  SHF.R.S32.HI R5, RZ, 0x1f, R4 ;  /* 0x0000001fff057819 */ /* 0x000fca0000011404 */
[----:B------:R0:W-:Y:S01]  /*2730*/  STG.E.64 desc[UR36][R2.64], R4 ;  /* 0x0000000402007986 */ /* 0x0001e2000c101b24 */
[----:B------:R-:W-:Y:S05]  /*2740*/  BRA `(.L_x_6843) ;  /* 0x0000000400387947 */ /* 0x000fea0003800000 */
.L_x_6858:
[----:B------:R-:W-:-:S05]  /*2750*/  PRMT R5, R17, 0x8880, RZ ;  /* 0x0000888011057816 */ /* 0x000fca00000000ff */
[----:B------:R0:W-:Y:S01]  /*2760*/  STG.E desc[UR36][R2.64], R5 ;  /* 0x0000000502007986 */ /* 0x0001e2000c101924 */
[----:B------:R-:W-:Y:S05]  /*2770*/  BRA `(.L_x_6843) ;  /* 0x00000004002c7947 */ /* 0x000fea0003800000 */
.L_x_6850:
        /* <DEDUP_REMOVED lines=10> */
.L_x_6862:
[----:B------:R-:W-:Y:S02]  /*2820*/  PRMT R4, R17, 0x8880, RZ ;  /* 0x0000888011047816 */ /* 0x000fe400000000ff */
[----:B------:R-:W-:Y:S02]  /*2830*/  CS2R R6, SRZ ;  /* 0x0000000000067805 */ /* 0x000fe4000001ff00 */
[----:B------:R-:W-:-:S06]  /*2840*/  PRMT R4, R4, 0x7710, RZ ;  /* 0x0000771004047816 */ /* 0x000fcc00000000ff */
[----:B------:R-:W0:Y:S02]  /*2850*/  I2F.F64.S16 R4, R4 ;  /* 0x0000000400047312 */ /* 0x000e240000101c00 */
[----:B0-----:R0:W-:Y:S01]  /*2860*/  STG.E.128 desc[UR36][R2.64], R4 ;  /* 0x0000000402007986 */ /* 0x0011e2000c101d24 */
[----:B------:R-:W-:Y:S05]  /*2870*/  BRA `(.L_x_6843) ;  /* 0x0000000000ec7947 */ /* 0x000fea0003800000 */
.L_x_6861:
[----:B------:R-:W-:-:S09]  /*2880*/  UISETP.NE.AND UP0, UPT, UR4, 0xf, UPT ;  /* 0x0000000f0400788c */ /* 0x000fd2000bf05270 */
[----:B------:R-:W-:Y:S05]  /*2890*/  BRA.U !UP0, `(.L_x_6863) ;  /* 0x0000000108d87547 */ /* 0x000fea000b800000 */
[----:B------:R-:W-:-:S09]  /*28a0*/  UISETP.NE.AND UP0, UPT, UR4, 0x17, UPT ;  /* 0x000000170400788c */ /* 0x000fd2000bf05270 */
[----:B------:R-:W-:Y:S05]  /*28b0*/  BRA.U !UP0, `(.L_x_6864) ;  /* 0x0000000108887547 */ /* 0x000fea000b800000 */
[----:B------:R-:W-:-:S09]  /*28c0*/  UISETP.NE.AND UP0, UPT, UR4, 0x18, UPT ;  /* 0x000000180400788c */ /* 0x000fd2000bf05270 */
[----:B------:R-:W-:Y:S05]  /*28d0*/  BRA.U !UP0, `(.L_x_6865) ;  /* 0x0000000108447547 */ /* 0x000fea000b800000 */
.L_x_6842:
        /* <DEDUP_REMOVED lines=16> */
.L_x_6866:
[----:B------:R-:W-:Y:S05]  /*29e0*/  BRA `(.L_x_6843) ;  /* 0x0000000000907947 */ /* 0x000fea0003800000 */
.L_x_6865:
        /* <DEDUP_REMOVED lines=12> */
.L_x_6867:
[----:B------:R-:W-:-:S05]  /*2ab0*/  LOP3.LUT R5, R0, 0x80, R9, 0xf8, !PT ;  /* 0x0000008000057812 */ /* 0x000fca00078ef809 */
[----:B------:R0:W-:Y:S01]  /*2ac0*/  STG.E.U8 desc[UR36][R2.64], R5 ;  /* 0x0000000502007986 */ /* 0x0001e2000c101124 */
[----:B------:R-:W-:Y:S05]  /*2ad0*/  BRA `(.L_x_6843) ;  /* 0x0000000000547947 */ /* 0x000fea0003800000 */
.L_x_6864:
        /* <DEDUP_REMOVED lines=11> */
.L_x_6868:
[----:B------:R-:W-:Y:S01]  /*2b90*/  IMAD.MOV.U32 R0, RZ, RZ, 0x7f ;  /* 0x0000007fff007424 */ /* 0x000fe200078e00ff */
[----:B------:R-:W-:-:S04]  /*2ba0*/  ISETP.GT.U32.AND P0, PT, R5, 0x7f800000, PT ;  /* 0x7f8000000500780c */ /* 0x000fc80003f04070 */
[----:B------:R-:W-:-:S09]  /*2bb0*/  SEL R0, R0, 0x7c, P0 ;  /* 0x0000007c00007807 */ /* 0x000fd20000000000 */
.L_x_6869:
[----:B------:R-:W-:-:S04]  /*2bc0*/  SHF.R.U32.HI R5, RZ, 0x18, R4 ;  /* 0x00000018ff057819 */ /* 0x000fc80000011604 */
[----:B------:R-:W-:-:S05]  /*2bd0*/  LOP3.LUT R5, R0, 0x80, R5, 0xf8, !PT ;  /* 0x0000008000057812 */ /* 0x000fca00078ef805 */
[----:B------:R0:W-:Y:S01]  /*2be0*/  STG.E.U8 desc[UR36][R2.64], R5 ;  /* 0x0000000502007986 */ /* 0x0001e2000c101124 */
[----:B------:R-:W-:Y:S05]  /*2bf0*/  BRA `(.L_x_6843) ;  /* 0x00000000000c7947 */ /* 0x000fea0003800000 */
.L_x_6863:
[----:B------:R-:W0:Y:S02]  /*2c00*/  I2F.S8 R0, R17 ;  /* 0x0000001100007306 */ /* 0x000e240000001400 */
[----:B0-----:R-:W-:-:S05]  /*2c10*/  F2FP.BF16.F32.PACK_AB R0, RZ, R0 ;  /* 0x00000000ff00723e */ /* 0x001fca00000010ff */
[----:B------:R0:W-:Y:S02]  /*2c20*/  STG.E.U16 desc[UR36][R2.64], R0 ;  /* 0x0000000002007986 */ /* 0x0001e4000c101524 */
.L_x_6843:
[----:B------:R-:W-:-:S07]  /*2c30*/  VIADD R19, R19, 0x80 ;  /* 0x0000008013137836 */ /* 0x000fce0000000000 */
.L_x_6805:
[----:B------:R-:W-:Y:S05]  /*2c40*/  BSYNC.RECONVERGENT B6 ;  /* 0x0000000000067941 */ /* 0x000fea0003800200 */
.L_x_6804:
        /* <DEDUP_REMOVED lines=21> */
.L_x_6873:
[----:B------:R-:W-:Y:S01]  /*2da0*/  STG.E.U8 desc[UR36][R2.64], R17 ;  /* 0x0000001102007986 */ /* 0x000fe2000c101124 */
[----:B------:R-:W-:Y:S05]  /*2db0*/  EXIT ;  /* 0x000000000000794d */ /* 0x000fea0003800000 */
.L_x_6872:
        /* <DEDUP_REMOVED lines=10> */
.L_x_6876:
[----:B------:R-:W-:-:S05]  /*2e60*/  PRMT R5, R17, 0x8880, RZ ;  /* 0x0000888011057816 */ /* 0x000fca00000000ff */
[----:B------:R-:W-:Y:S01]  /*2e70*/  STG.E desc[UR36][R2.64], R5 ;  /* 0x0000000502007986 */ /* 0x000fe2000c101924 */
[----:B------:R-:W-:Y:S05]  /*2e80*/  EXIT ;  /* 0x000000000000794d */ /* 0x000fea0003800000 */
.L_x_6875:
[----:B------:R-:W-:-:S04]  /*2e90*/  PRMT R5, R17, 0x8880, RZ ;  /* 0x0000888011057816 */ /* 0x000fc800000000ff */
[----:B------:R-:W-:-:S05]  /*2ea0*/  PRMT R5, R5, 0x7710, RZ ;  /* 0x0000771005057816 */ /* 0x000fca00000000ff */
[----:B------:R-:W-:Y:S01]  /*2eb0*/  STG.E.U16 desc[UR36][R2.64], R5 ;  /* 0x0000000502007986 */ /* 0x000fe2000c101524 */
[----:B------:R-:W-:Y:S05]  /*2ec0*/  EXIT ;  /* 0x000000000000794d */ /* 0x000fea0003800000 */
.L_x_6871:
        /* <DEDUP_REMOVED lines=9> */
.L_x_6878:
[----:B------:R-:W0:Y:S02]  /*2f60*/  I2F.S8 R17, R17 ;  /* 0x0000001100117306 */ /* 0x000e240000001400 */
[----:B0-----:R-:W-:-:S05]  /*2f70*/  F2FP.F16.F32.PACK_AB R0, RZ, R17 ;  /* 0x00000011ff00723e */ /* 0x001fca00000000ff */
[----:B------:R-:W-:Y:S01]  /*2f80*/  STG.E.U16 desc[UR36][R2.64], R0 ;  /* 0x0000000002007986 */ /* 0x000fe2000c101524 */
[----:B------:R-:W-:Y:S05]  /*2f90*/  EXIT ;  /* 0x000000000000794d */ /* 0x000fea0003800000 */
.L_x_6877:
        /* <DEDUP_REMOVED lines=10> */
.L_x_6880:
[----:B------:R-:W0:Y:S02]  /*3040*/  I2F.S8 R17, R17 ;  /* 0x0000001100117306 */ /* 0x000e240000001400 */
[----:B0-----:R-:W-:-:S04]  /*3050*/  F2FP.F16.F32.PACK_AB R0, RZ, R17 ;  /* 0x00000011ff00723e */ /* 0x001fc800000000ff */
[----:B------:R-:W-:-:S05]  /*3060*/  PRMT R0, R0, 0x5410, RZ ;  /* 0x0000541000007816 */ /* 0x000fca00000000ff */
[----:B------:R-:W-:Y:S01]  /*3070*/  STG.E desc[UR36][R2.64], R0 ;  /* 0x0000000002007986 */ /* 0x000fe2000c101924 */
[----:B------:R-:W-:Y:S05]  /*3080*/  EXIT ;  /* 0x000000000000794d */ /* 0x000fea0003800000 */
.L_x_6879:
[----:B------:R-:W-:-:S04]  /*3090*/  PRMT R4, R17, 0x8880, RZ ;  /* 0x0000888011047816 */ /* 0x000fc800000000ff */
[----:B------:R-:W-:-:S06]  /*30a0*/  PRMT R4, R4, 0x7710, RZ ;  /* 0x0000771004047816 */ /* 0x000fcc00000000ff */
[----:B------:R-:W0:Y:S02]  /*30b0*/  I2F.F64.S16 R4, R4 ;  /* 0x0000000400047312 */ /* 0x000e240000101c00 */
[----:B0-----:R-:W-:Y:S01]  /*30c0*/  STG.E.64 desc[UR36][R2.64], R4 ;  /* 0x0000000402007986 */ /* 0x001fe2000c101b24 */
[----:B------:R-:W-:Y:S05]  /*30d0*/  EXIT ;  /* 0x000000000000794d */ /* 0x000fea0003800000 */
.L_x_6870:
        /* <DEDUP_REMOVED lines=14> */
.L_x_6884:
        /* <DEDUP_REMOVED lines=17> */
.L_x_6886:
[----:B------:R-:W-:-:S04]  /*32d0*/  SHF.R.U32.HI R17, RZ, 0x18, R17 ;  /* 0x00000018ff117819 */ /* 0x000fc80000011611 */
[----:B------:R-:W-:-:S07]  /*32e0*/  LOP3.LUT R0, R0, 0x80, R17, 0xf8, !PT ;  /* 0x0000008000007812 */ /* 0x000fce00078ef811 */
.L_x_6885:
[----:B------:R-:W-:Y:S01]  /*32f0*/  STG.E.U8 desc[UR36][R2.64], R0 ;  /* 0x0000000002007986 */ /* 0x000fe2000c101124 */
[----:B------:R-:W-:Y:S05]  /*3300*/  EXIT ;  /* 0x000000000000794d */ /* 0x000fea0003800000 */
.L_x_6883:
        /* <DEDUP_REMOVED lines=17> */
.L_x_6888:
[----:B------:R-:W-:-:S04]  /*3420*/  SHF.R.U32.HI R17, RZ, 0x18, R17 ;  /* 0x00000018ff117819 */ /* 0x000fc80000011611 */
[----:B------:R-:W-:-:S07]  /*3430*/  LOP3.LUT R0, R0, 0x80, R17, 0xf8, !PT ;  /* 0x0000008000007812 */ /* 0x000fce00078ef811 */
.L_x_6887:
[----:B------:R-:W-:Y:S01]  /*3440*/  STG.E.U8 desc[UR36][R2.64], R0 ;  /* 0x0000000002007986 */ /* 0x000fe2000c101124 */
[----:B------:R-:W-:Y:S05]  /*3450*/  EXIT ;  /* 0x000000000000794d */ /* 0x000fea0003800000 */
.L_x_6882:
        /* <DEDUP_REMOVED lines=18> */
.L_x_6891:
[----:B------:R-:W-:Y:S01]  /*3580*/  STG.E.U8 desc[UR36][R2.64], R0 ;  /* 0x0000000002007986 */ /* 0x000fe2000c101124 */
[----:B------:R-:W-:Y:S05]  /*3590*/  EXIT ;  /* 0x000000000000794d */ /* 0x000fea0003800000 */
.L_x_6890:
[----:B------:R-:W-:-:S04]  /*35a0*/  PRMT R4, R17, 0x8880, RZ ;  /* 0x0000888011047816 */ /* 0x000fc800000000ff */
[----:B------:R-:W-:-:S05]  /*35b0*/  SHF.R.S32.HI R5, RZ, 0x1f, R4 ;  /* 0x0000001fff057819 */ /* 0x000fca0000011404 */
[----:B------:R-:W-:Y:S01]  /*35c0*/  STG.E.64 desc[UR36][R2.64], R4 ;  /* 0x0000000402007986 */ /* 0x000fe2000c101b24 */
[----:B------:R-:W-:Y:S05]  /*35d0*/  EXIT ;  /* 0x000000000000794d */ /* 0x000fea0003800000 */
.L_x_6889:
[----:B------:R-:W-:-:S05]  /*35e0*/  PRMT R5, R17, 0x8880, RZ ;  /* 0x0000888011057816 */ /* 0x000fca00000000ff */
[----:B------:R-:W-:Y:S01]  /*35f0*/  STG.E desc[UR36][R2.64], R5 ;  /* 0x0000000502007986 */ /* 0x000fe2000c101924 */
[----:B------:R-:W-:Y:S05]  /*3600*/  EXIT ;  /* 0x000000000000794d */ /* 0x000fea0003800000 */
.L_x_6881:
        /* <DEDUP_REMOVED lines=10> */
.L_x_6893:
[----:B------:R-:W-:Y:S02]  /*36b0*/  PRMT R4, R17, 0x8880, RZ ;  /* 0x0000888011047816 */ /* 0x000fe400000000ff */
[----:B------:R-:W-:Y:S02]  /*36c0*/  CS2R R6, SRZ ;  /* 0x0000000000067805 */ /* 0x000fe4000001ff00 */
[----:B------:R-:W-:-:S06]  /*36d0*/  PRMT R4, R4, 0x7710, RZ ;  /* 0x0000771004047816 */ /* 0x000fcc00000000ff */
[----:B------:R-:W0:Y:S02]  /*36e0*/  I2F.F64.S16 R4, R4 ;  /* 0x0000000400047312 */ /* 0x000e240000101c00 */
[----:B0-----:R-:W-:Y:S01]  /*36f0*/  STG.E.128 desc[UR36][R2.64], R4 ;  /* 0x0000000402007986 */ /* 0x001fe2000c101d24 */
[----:B------:R-:W-:Y:S05]  /*3700*/  EXIT ;  /* 0x000000000000794d */ /* 0x000fea0003800000 */
.L_x_6892:
[----:B------:R-:W-:-:S09]  /*3710*/  UISETP.NE.AND UP0, UPT, UR4, 0xf, UPT ;  /* 0x0000000f0400788c */ /* 0x000fd2000bf05270 */
[----:B------:R-:W-:Y:S05]  /*3720*/  BRA.U !UP0, `(.L_x_6894) ;  /* 0x0000000108d87547 */ /* 0x000fea000b800000 */
[----:B------:R-:W-:-:S09]  /*3730*/  UISETP.NE.AND UP0, UPT, UR4, 0x17, UPT ;  /* 0x000000170400788c */ /* 0x000fd2000bf05270 */
[----:B------:R-:W-:Y:S05]  /*3740*/  BRA.U !UP0, `(.L_x_6895) ;  /* 0x0000000108887547 */ /* 0x000fea000b800000 */
[----:B------:R-:W-:-:S09]  /*3750*/  UISETP.NE.AND UP0, UPT, UR4, 0x18, UPT ;  /* 0x000000180400788c */ /* 0x000fd2000bf05270 */
[----:B------:R-:W-:Y:S05]  /*3760*/  BRA.U !UP0, `(.L_x_6896) ;  /* 0x0000000108447547 */ /* 0x000fea000b800000 */
.L_x_6874:
        /* <DEDUP_REMOVED lines=16> */
.L_x_6897:
[----:B------:R-:W-:Y:S05]  /*3870*/  EXIT ;  /* 0x000000000000794d */ /* 0x000fea0003800000 */
.L_x_6896:
        /* <DEDUP_REMOVED lines=12> */
.L_x_6898:
[----:B------:R-:W-:-:S05]  /*3940*/  LOP3.LUT R5, R0, 0x80, R5, 0xf8, !PT ;  /* 0x0000008000057812 */ /* 0x000fca00078ef805 */
[----:B------:R-:W-:Y:S01]  /*3950*/  STG.E.U8 desc[UR36][R2.64], R5 ;  /* 0x0000000502007986 */ /* 0x000fe2000c101124 */
[----:B------:R-:W-:Y:S05]  /*3960*/  EXIT ;  /* 0x000000000000794d */ /* 0x000fea0003800000 */
.L_x_6895:
        /* <DEDUP_REMOVED lines=11> */
.L_x_6899:
[----:B------:R-:W-:Y:S01]  /*3a20*/  IMAD.MOV.U32 R0, RZ, RZ, 0x7f ;  /* 0x0000007fff007424 */ /* 0x000fe200078e00ff */
[----:B------:R-:W-:-:S04]  /*3a30*/  ISETP.GT.U32.AND P0, PT, R4, 0x7f800000, PT ;  /* 0x7f8000000400780c */ /* 0x000fc80003f04070 */
[----:B------:R-:W-:-:S09]  /*3a40*/  SEL R0, R0, 0x7c, P0 ;  /* 0x0000007c00007807 */ /* 0x000fd20000000000 */
.L_x_6900:
[----:B------:R-:W-:-:S04]  /*3a50*/  SHF.R.U32.HI R5, RZ, 0x18, R17 ;  /* 0x00000018ff057819 */ /* 0x000fc80000011611 */
[----:B------:R-:W-:-:S05]  /*3a60*/  LOP3.LUT R5, R0, 0x80, R5, 0xf8, !PT ;  /* 0x0000008000057812 */ /* 0x000fca00078ef805 */
[----:B------:R-:W-:Y:S01]  /*3a70*/  STG.E.U8 desc[UR36][R2.64], R5 ;  /* 0x0000000502007986 */ /* 0x000fe2000c101124 */
[----:B------:R-:W-:Y:S05]  /*3a80*/  EXIT ;  /* 0x000000000000794d */ /* 0x000fea0003800000 */
.L_x_6894:
[----:B------:R-:W0:Y:S02]  /*3a90*/  I2F.S8 R17, R17 ;  /* 0x0000001100117306 */ /* 0x000e240000001400 */
[----:B0-----:R-:W-:-:S05]  /*3aa0*/  F2FP.BF16.F32.PACK_AB R0, RZ, R17 ;  /* 0x00000011ff00723e */ /* 0x001fca00000010ff */
[----:B------:R-:W-:Y:S01]  /*3ab0*/  STG.E.U16 desc[UR36][R2.64], R0 ;  /* 0x0000000002007986 */ /* 0x000fe2000c101524 */
[----:B------:R-:W-:Y:S05]  /*3ac0*/  EXIT ;  /* 0x000000000000794d */ /* 0x000fea0003800000 */
.L_x_6901:
        /* <DEDUP_REMOVED lines=11> */
.L_x_7401:


//--------------------- .text._ZN2at6native18elementwise_kernelILi128ELi4EZNS0_22gpu_kernel_impl_nocastINS0_11FillFunctorIaEEEEvRNS_18TensorIteratorBaseERKT_EUliE_EEviT1_ --------------------------
	.section	.text._ZN2at6native18elementwise_kernelILi128ELi4EZNS0_22gpu_kernel_impl_nocastINS0_11FillFunctorIaEEEEvRNS_18TensorIteratorBaseERKT_EUliE_EEviT1_,"ax",@progbits
	.align	128
        .global         _ZN2at6native18elementwise_kernelILi128ELi4EZNS0_22gpu_kernel_impl_nocastINS0_11FillFunctorIaEEEEvRNS_18TensorIteratorBaseERKT_EUliE_EEviT1_
        .type           _ZN2at6native18elementwise_kernelILi128ELi4EZNS0_22gpu_kernel_impl_nocastINS0_11FillFunctorIaEEEEvRNS_18TensorIteratorBaseERKT_EUliE_EEviT1_,@function
        .size           _ZN2at6native18elementwise_kernelILi128ELi4EZNS0_22gpu_kernel_impl_nocastINS0_11FillFunctorIaEEEEvRNS_18TensorIteratorBaseERKT_EUliE_EEviT1_,(.L_x_7402 - _ZN2at6native18elementwise_kernelILi128ELi4EZNS0_22gpu_kernel_impl_nocastINS0_11FillFunctorIaEEEEvRNS_18TensorIteratorBaseERKT_EUliE_EEviT1_)
        .other          _ZN2at6native18elementwise_kernelILi128ELi4EZNS0_22gpu_kernel_impl_nocastINS0_11FillFunctorIaEEEEvRNS_18TensorIteratorBaseERKT_EUliE_EEviT1_,@"STO_CUDA_ENTRY STV_DEFAULT"
_ZN2at6native18elementwise_kernelILi128ELi4EZNS0_22gpu_kernel_impl_nocastINS0_11FillFunctorIaEEEEvRNS_18TensorIteratorBaseERKT_EUliE_EEviT1_:
.text._ZN2at6native18elementwise_kernelILi128ELi4EZNS0_22gpu_kernel_impl_nocastINS0_11FillFunctorIaEEEEvRNS_18TensorIteratorBaseERKT_EUliE_EEviT1_:
        /* <DEDUP_REMOVED lines=16> */
.L_x_6902:
        /* <DEDUP_REMOVED lines=282> */
.L_x_6906:
        /* <DEDUP_REMOVED lines=281> */
.L_x_6908:
[----:B------:R-:W0:Y:S01]  /*2430*/  LDCU.64 UR10, c[0x0][0x520] ;  /* 0x0000a400ff0a77ac */ /* 0x000e220008000a00 */
[----:B------:R-:W-:Y:S02]  /*2440*/  IADD3 R3, PT, PT, R3, 0x80, RZ ;  /* 0x0000008003037810 */ /* 0x000fe40007ffe0ff */
[----:B0-----:R-:W-:-:S04]  /*2450*/  IADD3 R4, P0, PT, R2, UR10, RZ ;  /* 0x0000000a02047c10 */ /* 0x001fc8000ff1e0ff */
[----:B------:R-:W-:-:S05]  /*2460*/  IADD3.X R5, PT, PT, RZ, UR11, RZ, P0, !PT ;  /* 0x0000000bff057c10 */ /* 0x000fca00087fe4ff */
[----:B------:R0:W-:Y:S04]  /*2470*/  STG.E.U8 desc[UR6][R4.64], R0 ;  /* 0x0000000004007986 */ /* 0x0001e8000c101106 */
.L_x_6905:
[----:B------:R-:W-:-:S13]  /*2480*/  ISETP.GE.AND P0, PT, R3, UR8, PT ;  /* 0x0000000803007c0c */ /* 0x000fda000bf06270 */
[----:B------:R-:W-:Y:S05]  /*2490*/  @P0 BREAK.RELIABLE B1 ;  /* 0x0000000000010942 */ /* 0x000fea0003800100 */
[----:B------:R-:W-:Y:S05]  /*24a0*/  @P0 BRA `(.L_x_6907) ;  /* 0x00000010005c0947 */ /* 0x000fea0003800000 */
[----:B------:R-:W-:Y:S05]  /*24b0*/  BSYNC.RELIABLE B1 ;  /* 0x0000000000017941 */ /* 0x000fea0003800100 */
.L_x_6904:
        /* <DEDUP_REMOVED lines=273> */
.L_x_6909:
[----:B------:R-:W0:Y:S01]  /*35d0*/  LDCU.64 UR10, c[0x0][0x520] ;  /* 0x0000a400ff0a77ac */ /* 0x000e220008000a00 */
[----:B------:R-:W-:Y:S02]  /*35e0*/  IADD3 R3, PT, PT, R3, 0x80, RZ ;  /* 0x0000008003037810 */ /* 0x000fe40007ffe0ff */
[----:B0-----:R-:W-:-:S04]  /*35f0*/  IADD3 R4, P0, PT, R2, UR10, RZ ;  /* 0x0000000a02047c10 */ /* 0x001fc8000ff1e0ff */
[----:B------:R-:W-:-:S05]  /*3600*/  IADD3.X R5, PT, PT, RZ, UR11, RZ, P0, !PT ;  /* 0x0000000bff057c10 */ /* 0x000fca00087fe4ff */
[----:B----4-:R1:W-:Y:S04]  /*3610*/  STG.E.U8 desc[UR6][R4.64], R0 ;  /* 0x0000000004007986 */ /* 0x0103e8000c101106 */
.L_x_6907:
[----:B------:R-:W-:Y:S05]  /*3620*/  BSYNC.RECONVERGENT B0 ;  /* 0x0000000000007941 */ /* 0x000fea0003800200 */
.L_x_6903:
        /* <DEDUP_REMOVED lines=276> */
.L_x_6910:
[----:B------:R-:W0:Y:S02]  /*4770*/  LDCU.64 UR8, c[0x0][0x520] ;  /* 0x0000a400ff0877ac */ /* 0x000e240008000a00 */
[----:B0-----:R-:W-:-:S04]  /*4780*/  IADD3 R2, P0, PT, R2, UR8, RZ ;  /* 0x0000000802027c10 */ /* 0x001fc8000ff1e0ff */
[----:B------:R-:W-:-:S05]  /*4790*/  IADD3.X R3, PT, PT, RZ, UR9, RZ, P0, !PT ;  /* 0x00000009ff037c10 */ /* 0x000fca00087fe4ff */
[----:B----4-:R-:W-:Y:S01]  /*47a0*/  STG.E.U8 desc[UR6][R2.64], R0 ;  /* 0x0000000002007986 */ /* 0x010fe2000c101106 */
[----:B------:R-:W-:Y:S05]  /*47b0*/  EXIT ;  /* 0x000000000000794d */ /* 0x000fea0003800000 */
.L_x_6911:
        /* <DEDUP_REMOVED lines=12> */
.L_x_7402:


//--------------------- .text._ZN2at6native27unrolled_elementwise_kernelINS0_11FillFunctorIaEESt5arrayIPcLm1EELi4E23TrivialOffsetCalculatorILi0EjES7_ILi1EjENS0_6memory15LoadWithoutCastENSA_16StoreWithoutCastEEEviT_T0_T2_T3_T4_T5_ --------------------------
	.section	.text._ZN2at6native27unrolled_elementwise_kernelINS0_11FillFunctorIaEESt5arrayIPcLm1EELi4E23TrivialOffsetCalculatorILi0EjES7_ILi1EjENS0_6memory15LoadWithoutCastENSA_16StoreWithoutCastEEEviT_T0_T2_T3_T4_T5_,"ax",@progbits
	.align	128
        .global         _ZN2at6native27unrolled_elementwise_kernelINS0_11FillFunctorIaEESt5arrayIPcLm1EELi4E23TrivialOffsetCalculatorILi0EjES7_ILi1EjENS0_6memory15LoadWithoutCastENSA_16StoreWithoutCastEEEviT_T0_T2_T3_T4_T5_
        .type           _ZN2at6native27unrolled_elementwise_kernelINS0_11FillFunctorIaEESt5arrayIPcLm1EELi4E23TrivialOffsetCalculatorILi0EjES7_ILi1EjENS0_6memory15LoadWithoutCastENSA_16StoreWithoutCastEEEviT_T0_T2_T3_T4_T5_,@function
        .size           _ZN2at6native27unrolled_elementwise_kernelINS0_11FillFunctorIaEESt5arrayIPcLm1EELi4E23TrivialOffsetCalculatorILi0EjES7_ILi1EjENS0_6memory15LoadWithoutCastENSA_16StoreWithoutCastEEEviT_T0_T2_T3_T4_T5_,(.L_x_7403 - _ZN2at6native27unrolled_elementwise_kernelINS0_11FillFunctorIaEESt5arrayIPcLm1EELi4E23TrivialOffsetCalculatorILi0EjES7_ILi1EjENS0_6memory15LoadWithoutCastENSA_16StoreWithoutCastEEEviT_T0_T2_T3_T4_T5_)
        .other          _ZN2at6native27unrolled_elementwise_kernelINS0_11FillFunctorIaEESt5arrayIPcLm1EELi4E23TrivialOffsetCalculatorILi0EjES7_ILi1EjENS0_6memory15LoadWithoutCastENSA_16StoreWithoutCastEEEviT_T0_T2_T3_T4_T5_,@"STO_CUDA_ENTRY STV_DEFAULT"
_ZN2at6native27unrolled_elementwise_kernelINS0_11FillFunctorIaEESt5arrayIPcLm1EELi4E23TrivialOffsetCalculatorILi0EjES7_ILi1EjENS0_6memory15LoadWithoutCastENSA_16StoreWithoutCastEEEviT_T0_T2_T3_T4_T5_:
.text._ZN2at6native27unrolled_elementwise_kernelINS0_11FillFunctorIaEESt5arrayIPcLm1EELi4E23TrivialOffsetCalculatorILi0EjES7_ILi1EjENS0_6memory15LoadWithoutCastENSA_16StoreWithoutCastEEEviT_T0_T2_T3_T4_T5_:
        /* <DEDUP_REMOVED lines=30> */
.L_x_6913:
[----:B------:R-:W-:Y:S05]  /*01e0*/  BSYNC.RECONVERGENT B0 ;  /* 0x0000000000007941 */ /* 0x000fea0003800200 */
.L_x_6912:
        /* <DEDUP_REMOVED lines=8> */
.L_x_6914:
        /* <DEDUP_REMOVED lines=9> */
.L_x_7403:


//--------------------- .text._ZN2at6native29vectorized_elementwise_kernelILi2ENS0_11FillFunctorIaEESt5arrayIPcLm1EEEEviT0_T1_ --------------------------
	.section	.text._ZN2at6native29vectorized_elementwise_kernelILi2ENS0_11FillFunctorIaEESt5arrayIPcLm1EEEEviT0_T1_,"ax",@progbits
	.align	128
        .global         _ZN2at6native29vectorized_elementwise_kernelILi2ENS0_11FillFunctorIaEESt5arrayIPcLm1EEEEviT0_T1_
        .type           _ZN2at6native29vectorized_elementwise_kernelILi2ENS0_11FillFunctorIaEESt5arrayIPcLm1EEEEviT0_T1_,@function
        .size           _ZN2at6native29vectorized_elementwise_kernelILi2ENS0_11FillFunctorIaEESt5arrayIPcLm1EEEEviT0_T1_,(.L_x_7404 - _ZN2at6native29vectorized_elementwise_kernelILi2ENS0_11FillFunctorIaEESt5arrayIPcLm1EEEEviT0_T1_)
        .other          _ZN2at6native29vectorized_elementwise_kernelILi2ENS0_11FillFunctorIaEESt5arrayIPcLm1EEEEviT0_T1_,@"STO_CUDA_ENTRY STV_DEFAULT"
_ZN2at6native29vectorized_elementwise_kernelILi2ENS0_11FillFunctorIaEESt5arrayIPcLm1EEEEviT0_T1_:
.text._ZN2at6native29vectorized_elementwise_kernelILi2ENS0_11FillFunctorIaEESt5arrayIPcLm1EEEEviT0_T1_:
        /* <DEDUP_REMOVED lines=36> */
.L_x_6918:
        /* <DEDUP_REMOVED lines=8> */
.L_x_6919:
        /* <DEDUP_REMOVED lines=8> */
.L_x_6920:
        /* <DEDUP_REMOVED lines=8> */
.L_x_6921:
        /* <DEDUP_REMOVED lines=8> */
.L_x_6922:
        /* <DEDUP_REMOVED lines=8> */
.L_x_6923:
        /* <DEDUP_REMOVED lines=8> */
.L_x_6924:
        /* <DEDUP_REMOVED lines=8> */
.L_x_6925:
        /* <DEDUP_REMOVED lines=8> */
.L_x_6926:
        /* <DEDUP_REMOVED lines=8> */
.L_x_6927:
        /* <DEDUP_REMOVED lines=8> */
.L_x_6928:
        /* <DEDUP_REMOVED lines=9> */
.L_x_6929:
[----:B------:R-:W-:Y:S05]  /*07d0*/  BSYNC.RELIABLE B1 ;  /* 0x0000000000017941 */ /* 0x000fea0003800100 */
.L_x_6917:
[----:B------:R-:W-:-:S13]  /*07e0*/  ISETP.GE.U32.AND P0, PT, R2, UR5, PT ;  /* 0x0000000502007c0c */ /* 0x000fda000bf06070 */
[----:B------:R-:W0:Y:S02]  /*07f0*/  @!P0 LDC.64 R6, c[0x0][0x388] ;  /* 0x0000e200ff068b82 */ /* 0x000e240000000a00 */
[C---:B012345:R-:W-:Y:S01]  /*0800*/  @!P0 IADD3 R5, PT, PT, R2.reuse, UR4, RZ ;  /* 0x0000000402058c10 */ /* 0x07ffe2000fffe0ff */
[----:B------:R-:W-:-:S03]  /*0810*/  @!P0 VIADD R2, R2, 0x80 ;  /* 0x0000008002028836 */ /* 0x000fc60000000000 */
[----:B------:R-:W-:-:S05]  /*0820*/  @!P0 IADD3 R4, P1, PT, R5, R6, RZ ;  /* 0x0000000605048210 */ /* 0x000fca0007f3e0ff */
[----:B------:R-:W-:-:S05]  /*0830*/  @!P0 IMAD.X R5, RZ, RZ, R7, P1 ;  /* 0x000000ffff058224 */ /* 0x000fca00008e0607 */
[----:B------:R0:W-:Y:S03]  /*0840*/  @!P0 STG.E.U8 desc[UR8][R4.64], R0 ;  /* 0x0000000004008986 */ /* 0x0001e6000c101108 */
.L_x_6930:
[----:B------:R-:W-:Y:S05]  /*0850*/  BSYNC.RECONVERGENT B0 ;  /* 0x0000000000007941 */ /* 0x000fea0003800200 */
.L_x_6916:
        /* <DEDUP_REMOVED lines=9> */
.L_x_6915:
        /* <DEDUP_REMOVED lines=17> */
.L_x_6931:
        /* <DEDUP_REMOVED lines=16> */
.L_x_7404:


//--------------------- .text._ZN2at6native29vectorized_elementwise_kernelILi4ENS0_11FillFunctorIaEESt5arrayIPcLm1EEEEviT0_T1_ --------------------------
	.section	.text._ZN2at6native29vectorized_elementwise_kernelILi4ENS0_11FillFunctorIaEESt5arrayIPcLm1EEEEviT0_T1_,"ax",@progbits
	.align	128
        .global         _ZN2at6native29vectorized_elementwise_kernelILi4ENS0_11FillFunctorIaEESt5arrayIPcLm1EEEEviT0_T1_
        .type           _ZN2at6native29vectorized_elementwise_kernelILi4ENS0_11FillFunctorIaEESt5arrayIPcLm1EEEEviT0_T1_,@function
        .size           _ZN2at6native29vectorized_elementwise_kernelILi4ENS0_11FillFunctorIaEESt5arrayIPcLm1EEEEviT0_T1_,(.L_x_7405 - _ZN2at6native29vectorized_elementwise_kernelILi4ENS0_11FillFunctorIaEESt5arrayIPcLm1EEEEviT0_T1_)
        .other          _ZN2at6native29vectorized_elementwise_kernelILi4ENS0_11FillFunctorIaEESt5arrayIPcLm1EEEEviT0_T1_,@"STO_CUDA_ENTRY STV_DEFAULT"
_ZN2at6native29vectorized_elementwise_kernelILi4ENS0_11FillFunctorIaEESt5arrayIPcLm1EEEEviT0_T1_:
.text._ZN2at6native29vectorized_elementwise_kernelILi4ENS0_11FillFunctorIaEESt5arrayIPcLm1EEEEviT0_T1_:
        /* <DEDUP_REMOVED lines=36> */
.L_x_6935:
        /* <DEDUP_REMOVED lines=8> */
.L_x_6936:
        /* <DEDUP_REMOVED lines=8> */
.L_x_6937:
        /* <DEDUP_REMOVED lines=8> */
.L_x_6938:
        /* <DEDUP_REMOVED lines=8> */
.L_x_6939:
        /* <DEDUP_REMOVED lines=8> */
.L_x_6940:
        /* <DEDUP_REMOVED lines=8> */
.L_x_6941:
        /* <DEDUP_REMOVED lines=8> */
.L_x_6942:
        /* <DEDUP_REMOVED lines=8> */
.L_x_6943:
        /* <DEDUP_REMOVED lines=8> */
.L_x_6944:
        /* <DEDUP_REMOVED lines=8> */
.L_x_6945:
        /* <DEDUP_REMOVED lines=9> */
.L_x_6946:
[----:B------:R-:W-:Y:S05]  /*07d0*/  BSYNC.RELIABLE B1 ;  /* 0x0000000000017941 */ /* 0x000fea0003800100 */
.L_x_6934:
[----:B------:R-:W-:-:S13]  /*07e0*/  ISETP.GE.U32.AND P0, PT, R2, UR5, PT ;  /* 0x0000000502007c0c */ /* 0x000fda000bf06070 */
[----:B------:R-:W0:Y:S02]  /*07f0*/  @!P0 LDC.64 R6, c[0x0][0x388] ;  /* 0x0000e200ff068b82 */ /* 0x000e240000000a00 */
[C---:B012345:R-:W-:Y:S01]  /*0800*/  @!P0 IADD3 R5, PT, PT, R2.reuse, UR4, RZ ;  /* 0x0000000402058c10 */ /* 0x07ffe2000fffe0ff */
[----:B------:R-:W-:-:S03]  /*0810*/  @!P0 VIADD R2, R2, 0x80 ;  /* 0x0000008002028836 */ /* 0x000fc60000000000 */
[----:B------:R-:W-:-:S05]  /*0820*/  @!P0 IADD3 R4, P1, PT, R5, R6, RZ ;  /* 0x0000000605048210 */ /* 0x000fca0007f3e0ff */
[----:B------:R-:W-:-:S05]  /*0830*/  @!P0 IMAD.X R5, RZ, RZ, R7, P1 ;  /* 0x000000ffff058224 */ /* 0x000fca00008e0607 */
[----:B------:R0:W-:Y:S03]  /*0840*/  @!P0 STG.E.U8 desc[UR8][R4.64], R0 ;  /* 0x0000000004008986 */ /* 0x0001e6000c101108 */
.L_x_6947:
[----:B------:R-:W-:Y:S05]  /*0850*/  BSYNC.RECONVERGENT B0 ;  /* 0x0000000000007941 */ /* 0x000fea0003800200 */
.L_x_6933:
        /* <DEDUP_REMOVED lines=9> */
.L_x_6932:
        /* <DEDUP_REMOVED lines=14> */
.L_x_6948:
        /* <DEDUP_REMOVED lines=11> */
.L_x_7405:


//--------------------- .text._ZN2at6native29vectorized_elementwise_kernelILi8ENS0_11FillFunctorIaEESt5arrayIPcLm1EEEEviT0_T1_ --------------------------
	.section	.text._ZN2at6native29vectorized_elementwise_kernelILi8ENS0_11FillFunctorIaEESt5arrayIPcLm1EEEEviT0_T1_,"ax",@progbits
	.align	128
        .global         _ZN2at6native29vectorized_elementwise_kernelILi8ENS0_11FillFunctorIaEESt5arrayIPcLm1EEEEviT0_T1_
        .type           _ZN2at6native29vectorized_elementwise_kernelILi8ENS0_11FillFunctorIaEESt5arrayIPcLm1EEEEviT0_T1_,@function
        .size           _ZN2at6native29vectorized_elementwise_kernelILi8ENS0_11FillFunctorIaEESt5arrayIPcLm1EEEEviT0_T1_,(.L_x_7406 - _ZN2at6native29vectorized_elementwise_kernelILi8ENS0_11FillFunctorIaEESt5arrayIPcLm1EEEEviT0_T1_)
        .other          _ZN2at6native29vectorized_elementwise_kernelILi8ENS0_11FillFunctorIaEESt5arrayIPcLm1EEEEviT0_T1_,@"STO_CUDA_ENTRY STV_DEFAULT"
_ZN2at6native29vectorized_elementwise_kernelILi8ENS0_11FillFunctorIaEESt5arrayIPcLm1EEEEviT0_T1_:
.text._ZN2at6native29vectorized_elementwise_kernelILi8ENS0_11FillFunctorIaEESt5arrayIPcLm1EEEEviT0_T1_:
        /* <DEDUP_REMOVED lines=36> */
.L_x_6952:
        /* <DEDUP_REMOVED lines=8> */
.L_x_6953:
        /* <DEDUP_REMOVED lines=8> */
.L_x_6954:
        /* <DEDUP_REMOVED lines=8> */
.L_x_6955:
        /* <DEDUP_REMOVED lines=8> */
.L_x_6956:
        /* <DEDUP_REMOVED lines=8> */
.L_x_6957:
        /* <DEDUP_REMOVED lines=8> */
.L_x_6958:
        /* <DEDUP_REMOVED lines=8> */
.L_x_6959:
        /* <DEDUP_REMOVED lines=8> */
.L_x_6960:
        /* <DEDUP_REMOVED lines=8> */
.L_x_6961:
        /* <DEDUP_REMOVED lines=8> */
.L_x_6962:
        /* <DEDUP_REMOVED lines=9> */
.L_x_6963:
[----:B------:R-:W-:Y:S05]  /*07d0*/  BSYNC.RELIABLE B1 ;  /* 0x0000000000017941 */ /* 0x000fea0003800100 */
.L_x_6951:
[----:B------:R-:W-:-:S13]  /*07e0*/  ISETP.GE.U32.AND P0, PT, R2, UR5, PT ;  /* 0x0000000502007c0c */ /* 0x000fda000bf06070 */
[----:B------:R-:W0:Y:S02]  /*07f0*/  @!P0 LDC.64 R6, c[0x0][0x388] ;  /* 0x0000e200ff068b82 */ /* 0x000e240000000a00 */
[C---:B012345:R-:W-:Y:S02]  /*0800*/  @!P0 VIADD R5, R2.reuse, UR4 ;  /* 0x0000000402058c36 */ /* 0x07ffe40008000000 */
[----:B------:R-:W-:-:S03]  /*0810*/  @!P0 VIADD R2, R2, 0x80 ;  /* 0x0000008002028836 */ /* 0x000fc60000000000 */
[----:B------:R-:W-:-:S05]  /*0820*/  @!P0 IADD3 R4, P1, PT, R5, R6, RZ ;  /* 0x0000000605048210 */ /* 0x000fca0007f3e0ff */
[----:B------:R-:W-:-:S05]  /*0830*/  @!P0 IMAD.X R5, RZ, RZ, R7, P1 ;  /* 0x000000ffff058224 */ /* 0x000fca00008e0607 */
[----:B------:R0:W-:Y:S03]  /*0840*/  @!P0 STG.E.U8 desc[UR8][R4.64], R0 ;  /* 0x0000000004008986 */ /* 0x0001e6000c101108 */
.L_x_6964:
[----:B------:R-:W-:Y:S05]  /*0850*/  BSYNC.RECONVERGENT B0 ;  /* 0x0000000000007941 */ /* 0x000fea0003800200 */
.L_x_6950:
        /* <DEDUP_REMOVED lines=9> */
.L_x_6949:
        /* <DEDUP_REMOVED lines=15> */
.L_x_6965:
        /* <DEDUP_REMOVED lines=10> */
.L_x_7406:


//--------------------- .text._ZN2at6native18elementwise_kernelILi128ELi4EZNS0_15gpu_kernel_implINS0_11FillFunctorIhEEEEvRNS_18TensorIteratorBaseERKT_EUliE_EEviT1_ --------------------------
	.section	.text._ZN2at6native18elementwise_kernelILi128ELi4EZNS0_15gpu_kernel_implINS0_11FillFunctorIhEEEEvRNS_18TensorIteratorBaseERKT_EUliE_EEviT1_,"ax",@progbits
	.align	128
        .global         _ZN2at6native18elementwise_kernelILi128ELi4EZNS0_15gpu_kernel_implINS0_11FillFunctorIhEEEEvRNS_18TensorIteratorBaseERKT_EUliE_EEviT1_
        .type           _ZN2at6native18elementwise_kernelILi128ELi4EZNS0_15gpu_kernel_implINS0_11FillFunctorIhEEEEvRNS_18TensorIteratorBaseERKT_EUliE_EEviT1_,@function
        .size           _ZN2at6native18elementwise_kernelILi128ELi4EZNS0_15gpu_kernel_implINS0_11FillFunctorIhEEEEvRNS_18TensorIteratorBaseERKT_EUliE_EEviT1_,(.L_x_7407 - _ZN2at6native18elementwise_kernelILi128ELi4EZNS0_15gpu_kernel_implINS0_11FillFunctorIhEEEEvRNS_18TensorIteratorBaseERKT_EUliE_EEviT1_)
        .other          _ZN2at6native18elementwise_kernelILi128ELi4EZNS0_15gpu_kernel_implINS0_11FillFunctorIhEEEEvRNS_18TensorIteratorBaseERKT_EUliE_EEviT1_,@"STO_CUDA_ENTRY STV_DEFAULT"
_ZN2at6native18elementwise_kernelILi128ELi4EZNS0_15gpu_kernel_implINS0_11FillFunctorIhEEEEvRNS_18TensorIteratorBaseERKT_EUliE_EEviT1_:
.text._ZN2at6native18elementwise_kernelILi128ELi4EZNS0_15gpu_kernel_implINS0_11FillFunctorIhEEEEvRNS_18TensorIteratorBaseERKT_EUliE_EEviT1_:
[----:B------:R-:W0:Y:S08]  /*0000*/  LDC R1, c[0x0][0x37c] ;  /* 0x0000df00ff017b82 */ /* 0x000e300000000800 */
[----:B------:R-:W1:Y:S01]  /*0010*/  LDC.U8 R2, c[0x0][0x528] ;  /* 0x00014a00ff027b82 */ /* 0x000e620000000000 */
        /* <DEDUP_REMOVED lines=11> */
[----:B------:R1:W3:Y:S01]  /*00d0*/  I2F.F64.U16 R16, R2 ;  /* 0x0000000200107312 */ /* 0x0002e20000101800 */
[----:B------:R-:W-:Y:S01]  /*00e0*/  ISETP.NE.AND P2, PT, R2, RZ, PT ;  /* 0x000000ff0200720c */ /* 0x000fe20003f45270 */
[----:B------:R-:W-:Y:S01]  /*00f0*/  UISETP.LT.U32.AND UP0, UPT, UR40, 0x18, UPT ;  /* 0x000000182800788c */ /* 0x000fe2000bf01070 */
[--C-:B------:R-:W-:Y:S01]  /*0100*/  SHF.R.U32.HI R39, RZ, 0x17, R28.reuse ;  /* 0x00000017ff277819 */ /* 0x100fe2000001161c */
[----:B------:R-:W-:Y:S01]  /*0110*/  FADD.FTZ R36, R28, 8192 ;  /* 0x460000001c247421 */ /* 0x000fe20000010000 */
[--C-:B------:R-:W-:Y:S01]  /*0120*/  SHF.R.U32.HI R0, RZ, 0x16, R28.reuse ;  /* 0x00000016ff007819 */ /* 0x100fe2000001161c */
[----:B------:R-:W-:Y:S01]  /*0130*/  USEL UR38, UR40, 0x18, UP0 ;  /* 0x0000001828267887 */ /* 0x000fe20008000000 */
[C-C-:B------:R-:W-:Y:S01]  /*0140*/  LOP3.LUT P0, RZ, R39.reuse, 0x3fffff, R28.reuse, 0xf8, !PT ;  /* 0x003fffff27ff7812 */ /* 0x140fe2000780f81c */
        /* <DEDUP_REMOVED lines=11> */
[----:B------:R-:W-:Y:S01]  /*0200*/  SEL R25, RZ, 0x1, !P2 ;  /* 0x00000001ff197807 */ /* 0x000fe20005000000 */
[----:B------:R-:W-:Y:S01]  /*0210*/  IMAD.MOV.U32 R40, RZ, RZ, R2 ;  /* 0x000000ffff287224 */ /* 0x000fe200078e0002 */
[----:B----4-:R-:W-:-:S02]  /*0220*/  ISETP.GE.AND P2, PT, R23, UR5, PT ;  /* 0x0000000517007c0c */ /* 0x010fc4000bf46270 */
        /* <DEDUP_REMOVED lines=295> */
.L_x_6969:
[----:B------:R-:W-:Y:S01]  /*14a0*/  MOV R4, R0 ;  /* 0x0000000000047202 */ /* 0x000fe20000000f00 */
[----:B------:R-:W-:-:S07]  /*14b0*/  IMAD.MOV.U32 R5, RZ, RZ, RZ ;  /* 0x000000ffff057224 */ /* 0x000fce00078e00ff */
.L_x_6968:
        /* <DEDUP_REMOVED lines=16> */
.L_x_6973:
[----:B------:R0:W-:Y:S01]  /*15c0*/  STG.E.U8 desc[UR36][R4.64], R2 ;  /* 0x0000000204007986 */ /* 0x0001e2000c101124 */
[----:B------:R-:W-:Y:S05]  /*15d0*/  BRA `(.L_x_6975) ;  /* 0x0000000800187947 */ /* 0x000fea0003800000 */
.L_x_6972:
        /* <DEDUP_REMOVED lines=8> */
.L_x_6977:
[----:B------:R0:W-:Y:S01]  /*1660*/  STG.E desc[UR36][R4.64], R2 ;  /* 0x0000000204007986 */ /* 0x0001e2000c101924 */
[----:B------:R-:W-:Y:S05]  /*1670*/  BRA `(.L_x_6975) ;  /* 0x0000000400f07947 */ /* 0x000fea0003800000 */
.L_x_6976:
[----:B------:R0:W-:Y:S01]  /*1680*/  STG.E.U16 desc[UR36][R4.64], R2 ;  /* 0x0000000204007986 */ /* 0x0001e2000c101524 */
[----:B------:R-:W-:Y:S05]  /*1690*/  BRA `(.L_x_6975) ;  /* 0x0000000400e87947 */ /* 0x000fea0003800000 */
.L_x_6971:
        /* <DEDUP_REMOVED lines=8> */
.L_x_6979:
[----:B------:R-:W-:-:S05]  /*1720*/  F2FP.F16.F32.PACK_AB R0, RZ, R28 ;  /* 0x0000001cff00723e */ /* 0x000fca00000000ff */
[----:B------:R0:W-:Y:S01]  /*1730*/  STG.E.U16 desc[UR36][R4.64], R0 ;  /* 0x0000000004007986 */ /* 0x0001e2000c101524 */
[----:B------:R-:W-:Y:S05]  /*1740*/  BRA `(.L_x_6975) ;  /* 0x0000000400bc7947 */ /* 0x000fea0003800000 */
.L_x_6978:
        /* <DEDUP_REMOVED lines=9> */
.L_x_6981:
[----:B------:R-:W-:-:S04]  /*17e0*/  F2FP.F16.F32.PACK_AB R3, RZ, R28 ;  /* 0x0000001cff03723e */ /* 0x000fc800000000ff */
[----:B------:R-:W-:-:S05]  /*17f0*/  PRMT R3, R3, 0x5410, RZ ;  /* 0x0000541003037816 */ /* 0x000fca00000000ff */
[----:B------:R0:W-:Y:S01]  /*1800*/  STG.E desc[UR36][R4.64], R3 ;  /* 0x0000000304007986 */ /* 0x0001e2000c101924 */
[----:B------:R-:W-:Y:S05]  /*1810*/  BRA `(.L_x_6975) ;  /* 0x0000000400887947 */ /* 0x000fea0003800000 */
.L_x_6980:
[----:B------:R0:W-:Y:S01]  /*1820*/  STG.E.64 desc[UR36][R4.64], R16 ;  /* 0x0000001004007986 */ /* 0x0001e2000c101b24 */
[----:B------:R-:W-:Y:S05]  /*1830*/  BRA `(.L_x_6975) ;  /* 0x0000000400807947 */ /* 0x000fea0003800000 */
.L_x_6970:
        /* <DEDUP_REMOVED lines=10> */
.L_x_6984:
[----:B------:R-:W-:-:S05]  /*18e0*/  CS2R R18, SRZ ;  /* 0x0000000000127805 */ /* 0x000fca000001ff00 */
[----:B------:R0:W-:Y:S01]  /*18f0*/  STG.E.128 desc[UR36][R4.64], R16 ;  /* 0x0000001004007986 */ /* 0x0001e2000c101d24 */
[----:B------:R-:W-:Y:S05]  /*1900*/  BRA `(.L_x_6975) ;  /* 0x00000004004c7947 */ /* 0x000fea0003800000 */
.L_x_6983:
        /* <DEDUP_REMOVED lines=12> */
.L_x_6986:
[C---:B------:R-:W-:Y:S02]  /*19d0*/  ISETP.GE.U32.AND P1, PT, R28.reuse, 0x38800000, PT ;  /* 0x388000001c00780c */ /* 0x040fe40003f26070 */
[----:B------:R-:W-:Y:S02]  /*19e0*/  ISETP.GT.U32.AND P0, PT, R28, 0x477fffff, PT ;  /* 0x477fffff1c00780c */ /* 0x000fe40003f04070 */
[----:B------:R-:W-:-:S04]  /*19f0*/  SEL R3, R24, R27, !P1 ;  /* 0x0000001b18037207 */ /* 0x000fc80004800000 */
[----:B------:R-:W-:-:S05]  /*1a00*/  SEL R3, R26, R3, P0 ;  /* 0x000000031a037207 */ /* 0x000fca0000000000 */
[----:B------:R0:W-:Y:S01]  /*1a10*/  STG.E.U8 desc[UR36][R4.64], R3 ;  /* 0x0000000304007986 */ /* 0x0001e2000c101124 */
[----:B------:R-:W-:Y:S05]  /*1a20*/  BRA `(.L_x_6975) ;  /* 0x0000000400047947 */ /* 0x000fea0003800000 */
.L_x_6985:
[----:B------:R-:W-:-:S05]  /*1a30*/  F2FP.BF16.F32.PACK_AB R0, RZ, R28 ;  /* 0x0000001cff00723e */ /* 0x000fca00000010ff */
[----:B------:R0:W-:Y:S01]  /*1a40*/  STG.E.U16 desc[UR36][R4.64], R0 ;  /* 0x0000000004007986 */ /* 0x0001e2000c101524 */
[----:B------:R-:W-:Y:S05]  /*1a50*/  BRA `(.L_x_6975) ;  /* 0x0000000000f87947 */ /* 0x000fea0003800000 */
.L_x_6982:
        /* <DEDUP_REMOVED lines=10> */
.L_x_6989:
        /* <DEDUP_REMOVED lines=9> */
.L_x_6990:
[----:B------:R4:W-:Y:S01]  /*1b90*/  STG.E.U8 desc[UR36][R4.64], R0 ;  /* 0x0000000004007986 */ /* 0x0009e2000c101124 */
[----:B------:R-:W-:Y:S05]  /*1ba0*/  BRA `(.L_x_6975) ;  /* 0x0000000000a47947 */ /* 0x000fea0003800000 */
.L_x_6988:
        /* <DEDUP_REMOVED lines=9> */
.L_x_6991:
[----:B------:R5:W-:Y:S01]  /*1c40*/  STG.E.U8 desc[UR36][R4.64], R0 ;  /* 0x0000000004007986 */ /* 0x000be2000c101124 */
[----:B------:R-:W-:Y:S05]  /*1c50*/  BRA `(.L_x_6975) ;  /* 0x0000000000787947 */ /* 0x000fea0003800000 */
.L_x_6987:
[----:B------:R-:W-:-:S13]  /*1c60*/  ISETP.NE.AND P0, PT, R0, 0x1c, PT ;  /* 0x0000001c0000780c */ /* 0x000fda0003f05270 */
[----:B------:R-:W-:Y:S05]  /*1c70*/  @!P0 BRA `(.L_x_6992) ;  /* 0x00000000006c8947 */ /* 0x000fea0003800000 */
[----:B------:R-:W-:-:S13]  /*1c80*/  ISETP.NE.AND P0, PT, R0, 0x1d, PT ;  /* 0x0000001d0000780c */ /* 0x000fda0003f05270 */
[----:B------:R-:W-:Y:S05]  /*1c90*/  @!P0 BRA `(.L_x_6993) ;  /* 0x00000000005c8947 */ /* 0x000fea0003800000 */
[----:B------:R-:W-:-:S13]  /*1ca0*/  ISETP.NE.AND P0, PT, R0, 0x2c, PT ;  /* 0x0000002c0000780c */ /* 0x000fda0003f05270 */
[----:B------:R-:W-:Y:S05]  /*1cb0*/  @!P0 BRA `(.L_x_6994) ;  /* 0x0000000000448947 */ /* 0x000fea0003800000 */
.L_x_6974:
        /* <DEDUP_REMOVED lines=16> */
.L_x_6995:
[----:B------:R-:W-:Y:S05]  /*1dc0*/  BRA `(.L_x_6975) ;  /* 0x00000000001c7947 */ /* 0x000fea0003800000 */
.L_x_6994:
[----:B------:R-:W-:-:S04]  /*1dd0*/  ISETP.NE.AND P0, PT, R39, 0xff, PT ;  /* 0x000000ff2700780c */ /* 0x000fc80003f05270 */
[----:B------:R-:W-:-:S05]  /*1de0*/  SEL R3, R38, 0xffff, P0 ;  /* 0x0000ffff26037807 */ /* 0x000fca0000000000 */
[----:B------:R2:W-:Y:S01]  /*1df0*/  STG.E.U8 desc[UR36][R4.64], R3 ;  /* 0x0000000304007986 */ /* 0x0005e2000c101124 */
[----:B------:R-:W-:Y:S05]  /*1e00*/  BRA `(.L_x_6975) ;  /* 0x00000000000c7947 */ /* 0x000fea0003800000 */
.L_x_6993:
[----:B------:R1:W-:Y:S01]  /*1e10*/  STG.E.64 desc[UR36][R4.64], R40 ;  /* 0x0000002804007986 */ /* 0x0003e2000c101b24 */
[----:B------:R-:W-:Y:S05]  /*1e20*/  BRA `(.L_x_6975) ;  /* 0x0000000000047947 */ /* 0x000fea0003800000 */
.L_x_6992:
[----:B------:R0:W-:Y:S02]  /*1e30*/  STG.E desc[UR36][R4.64], R2 ;  /* 0x0000000204007986 */ /* 0x0001e4000c101924 */
.L_x_6975:
[----:B------:R-:W-:-:S07]  /*1e40*/  VIADD R23, R23, 0x80 ;  /* 0x0000008017177836 */ /* 0x000fce0000000000 */
.L_x_6967:
[----:B------:R-:W-:Y:S05]  /*1e50*/  BSYNC.RECONVERGENT B6 ;  /* 0x0000000000067941 */ /* 0x000fea0003800200 */
.L_x_6966:
        /* <DEDUP_REMOVED lines=282> */
.L_x_6999:
[----:B------:R-:W-:Y:S01]  /*3000*/  MOV R4, R0 ;  /* 0x0000000000047202 */ /* 0x000fe20000000f00 */
[----:B------:R-:W-:-:S07]  /*3010*/  IMAD.MOV.U32 R5, RZ, RZ, RZ ;  /* 0x000000ffff057224 */ /* 0x000fce00078e00ff */
.L_x_6998:
        /* <DEDUP_REMOVED lines=16> */
.L_x_7003:
[----:B------:R0:W-:Y:S01]  /*3120*/  STG.E.U8 desc[UR36][R4.64], R2 ;  /* 0x0000000204007986 */ /* 0x0001e2000c101124 */
[----:B------:R-:W-:Y:S05]  /*3130*/  BRA `(.L_x_7005) ;  /* 0x0000000800147947 */ /* 0x000fea0003800000 */
.L_x_7002:
        /* <DEDUP_REMOVED lines=8> */
.L_x_7007:
[----:B------:R0:W-:Y:S01]  /*31c0*/  STG.E desc[UR36][R4.64], R2 ;  /* 0x0000000204007986 */ /* 0x0001e2000c101924 */
[----:B------:R-:W-:Y:S05]  /*31d0*/  BRA `(.L_x_7005) ;  /* 0x0000000400ec7947 */ /* 0x000fea0003800000 */
.L_x_7006:
[----:B------:R0:W-:Y:S01]  /*31e0*/  STG.E.U16 desc[UR36][R4.64], R2 ;  /* 0x0000000204007986 */ /* 0x0001e2000c101524 */
[----:B------:R-:W-:Y:S05]  /*31f0*/  BRA `(.L_x_7005) ;  /* 0x0000000400e47947 */ /* 0x000fea0003800000 */
.L_x_7001:
        /* <DEDUP_REMOVED lines=8> */
.L_x_7009:
[----:B------:R-:W-:-:S05]  /*3280*/  F2FP.F16.F32.PACK_AB R0, RZ, R28 ;  /* 0x0000001cff00723e */ /* 0x000fca00000000ff */
[----:B------:R0:W-:Y:S01]  /*3290*/  STG.E.U16 desc[UR36][R4.64], R0 ;  /* 0x0000000004007986 */ /* 0x0001e2000c101524 */
[----:B------:R-:W-:Y:S05]  /*32a0*/  BRA `(.L_x_7005) ;  /* 0x0000000400b87947 */ /* 0x000fea0003800000 */
.L_x_7008:
        /* <DEDUP_REMOVED lines=9> */
.L_x_7011:
[----:B------:R-:W-:-:S04]  /*3340*/  F2FP.F16.F32.PACK_AB R0, RZ, R28 ;  /* 0x0000001cff00723e */ /* 0x000fc800000000ff */
[----:B------:R-:W-:-:S05]  /*3350*/  PRMT R0, R0, 0x5410, RZ ;  /* 0x0000541000007816 */ /* 0x000fca00000000ff */
[----:B------:R0:W-:Y:S01]  /*3360*/  STG.E desc[UR36][R4.64], R0 ;  /* 0x0000000004007986 */ /* 0x0001e2000c101924 */
[----:B------:R-:W-:Y:S05]  /*3370*/  BRA `(.L_x_7005) ;  /* 0x0000000400847947 */ /* 0x000fea0003800000 */
.L_x_7010:
[----:B------:R0:W-:Y:S01]  /*3380*/  STG.E.64 desc[UR36][R4.64], R16 ;  /* 0x0000001004007986 */ /* 0x0001e2000c101b24 */
[----:B------:R-:W-:Y:S05]  /*3390*/  BRA `(.L_x_7005) ;  /* 0x00000004007c7947 */ /* 0x000fea0003800000 */
.L_x_7000:
        /* <DEDUP_REMOVED lines=10> */
.L_x_7014:
[----:B------:R-:W-:-:S05]  /*3440*/  CS2R R18, SRZ ;  /* 0x0000000000127805 */ /* 0x000fca000001ff00 */
[----:B------:R0:W-:Y:S01]  /*3450*/  STG.E.128 desc[UR36][R4.64], R16 ;  /* 0x0000001004007986 */ /* 0x0001e2000c101d24 */
[----:B------:R-:W-:Y:S05]  /*3460*/  BRA `(.L_x_7005) ;  /* 0x0000000400487947 */ /* 0x000fea0003800000 */
.L_x_7013:
        /* <DEDUP_REMOVED lines=12> */
.L_x_7016:
[C---:B------:R-:W-:Y:S02]  /*3530*/  ISETP.GE.U32.AND P0, PT, R28.reuse, 0x38800000, PT ;  /* 0x388000001c00780c */ /* 0x040fe40003f06070 */
[----:B------:R-:W-:Y:S02]  /*3540*/  ISETP.GT.U32.AND P1, PT, R28, 0x477fffff, PT ;  /* 0x477fffff1c00780c */ /* 0x000fe40003f24070 */
[----:B------:R-:W-:-:S04]  /*3550*/  SEL R3, R24, R27, !P0 ;  /* 0x0000001b18037207 */ /* 0x000fc80004000000 */
[----:B------:R-:W-:-:S05]  /*3560*/  SEL R3, R26, R3, P1 ;  /* 0x000000031a037207 */ /* 0x000fca0000800000 */
[----:B------:R0:W-:Y:S01]  /*3570*/  STG.E.U8 desc[UR36][R4.64], R3 ;  /* 0x0000000304007986 */ /* 0x0001e2000c101124 */
[----:B------:R-:W-:Y:S05]  /*3580*/  BRA `(.L_x_7005) ;  /* 0x0000000400007947 */ /* 0x000fea0003800000 */
.L_x_7015:
[----:B------:R-:W-:-:S05]  /*3590*/  F2FP.BF16.F32.PACK_AB R0, RZ, R28 ;  /* 0x0000001cff00723e */ /* 0x000fca00000010ff */
[----:B------:R0:W-:Y:S01]  /*35a0*/  STG.E.U16 desc[UR36][R4.64], R0 ;  /* 0x0000000004007986 */ /* 0x0001e2000c101524 */
[----:B------:R-:W-:Y:S05]  /*35b0*/  BRA `(.L_x_7005) ;  /* 0x0000000000f47947 */ /* 0x000fea0003800000 */
.L_x_7012:
        /* <DEDUP_REMOVED lines=10> */
.L_x_7019:
        /* <DEDUP_REMOVED lines=9> */
.L_x_7020:
[----:B------:R4:W-:Y:S01]  /*36f0*/  STG.E.U8 desc[UR36][R4.64], R0 ;  /* 0x0000000004007986 */ /* 0x0009e2000c101124 */
[----:B------:R-:W-:Y:S05]  /*3700*/  BRA `(.L_x_7005) ;  /* 0x0000000000a07947 */ /* 0x000fea0003800000 */
.L_x_7018:
        /* <DEDUP_REMOVED lines=9> */
.L_x_7021:
[----:B------:R5:W-:Y:S01]  /*37a0*/  STG.E.U8 desc[UR36][R4.64], R0 ;  /* 0x0000000004007986 */ /* 0x000be2000c101124 */
[----:B------:R-:W-:Y:S05]  /*37b0*/  BRA `(.L_x_7005) ;  /* 0x0000000000747947 */ /* 0x000fea0003800000 */
.L_x_7017:
        /* <DEDUP_REMOVED lines=9> */
.L_x_7004:
        /* <DEDUP_REMOVED lines=16> */
.L_x_7024:
[----:B------:R-:W-:Y:S05]  /*3950*/  BRA `(.L_x_7005) ;  /* 0x00000000000c7947 */ /* 0x000fea0003800000 */
.L_x_7023:
[----:B------:R1:W-:Y:S01]  /*3960*/  STG.E.64 desc[UR36][R4.64], R40 ;  /* 0x0000002804007986 */ /* 0x0003e2000c101b24 */
[----:B------:R-:W-:Y:S05]  /*3970*/  BRA `(.L_x_7005) ;  /* 0x0000000000047947 */ /* 0x000fea0003800000 */
.L_x_7022:
[----:B------:R0:W-:Y:S02]  /*3980*/  STG.E desc[UR36][R4.64], R2 ;  /* 0x0000000204007986 */ /* 0x0001e4000c101924 */
.L_x_7005:
[----:B------:R-:W-:-:S07]  /*3990*/  VIADD R23, R23, 0x80 ;  /* 0x0000008017177836 */ /* 0x000fce0000000000 */
.L_x_6997:
[----:B------:R-:W-:Y:S05]  /*39a0*/  BSYNC.RECONVERGENT B6 ;  /* 0x0000000000067941 */ /* 0x000fea0003800200 */
.L_x_6996:
        /* <DEDUP_REMOVED lines=282> */
.L_x_7028:
[----:B------:R-:W-:Y:S01]  /*4b50*/  MOV R4, R0 ;  /* 0x0000000000047202 */ /* 0x000fe20000000f00 */
[----:B------:R-:W-:-:S07]  /*4b60*/  IMAD.MOV.U32 R5, RZ, RZ, RZ ;  /* 0x000000ffff057224 */ /* 0x000fce00078e00ff */
.L_x_7027:
        /* <DEDUP_REMOVED lines=16> */
.L_x_7032:
[----:B------:R3:W-:Y:S01]  /*4c70*/  STG.E.U8 desc[UR36][R4.64], R2 ;  /* 0x0000000204007986 */ /* 0x0007e2000c101124 */
[----:B------:R-:W-:Y:S05]  /*4c80*/  BRA `(.L_x_7034) ;  /* 0x0000000800147947 */ /* 0x000fea0003800000 */
.L_x_7031:
        /* <DEDUP_REMOVED lines=8> */
.L_x_7036:
[----:B------:R1:W-:Y:S01]  /*4d10*/  STG.E desc[UR36][R4.64], R2 ;  /* 0x0000000204007986 */ /* 0x0003e2000c101924 */
[----:B------:R-:W-:Y:S05]  /*4d20*/  BRA `(.L_x_7034) ;  /* 0x0000000400ec7947 */ /* 0x000fea0003800000 */
.L_x_7035:
[----:B------:R2:W-:Y:S01]  /*4d30*/  STG.E.U16 desc[UR36][R4.64], R2 ;  /* 0x0000000204007986 */ /* 0x0005e2000c101524 */
[----:B------:R-:W-:Y:S05]  /*4d40*/  BRA `(.L_x_7034) ;  /* 0x0000000400e47947 */ /* 0x000fea0003800000 */
.L_x_7030:
        /* <DEDUP_REMOVED lines=8> */
.L_x_7038:
[----:B------:R-:W-:-:S05]  /*4dd0*/  F2FP.F16.F32.PACK_AB R0, RZ, R28 ;  /* 0x0000001cff00723e */ /* 0x000fca00000000ff */
[----:B------:R0:W-:Y:S01]  /*4de0*/  STG.E.U16 desc[UR36][R4.64], R0 ;  /* 0x0000000004007986 */ /* 0x0001e2000c101524 */
[----:B------:R-:W-:Y:S05]  /*4df0*/  BRA `(.L_x_7034) ;  /* 0x0000000400b87947 */ /* 0x000fea0003800000 */
.L_x_7037:
        /* <DEDUP_REMOVED lines=9> */
.L_x_7040:
[----:B------:R-:W-:-:S04]  /*4e90*/  F2FP.F16.F32.PACK_AB R0, RZ, R28 ;  /* 0x0000001cff00723e */ /* 0x000fc800000000ff */
[----:B------:R-:W-:-:S05]  /*4ea0*/  PRMT R0, R0, 0x5410, RZ ;  /* 0x0000541000007816 */ /* 0x000fca00000000ff */
[----:B------:R0:W-:Y:S01]  /*4eb0*/  STG.E desc[UR36][R4.64], R0 ;  /* 0x0000000004007986 */ /* 0x0001e2000c101924 */
[----:B------:R-:W-:Y:S05]  /*4ec0*/  BRA `(.L_x_7034) ;  /* 0x0000000400847947 */ /* 0x000fea0003800000 */
.L_x_7039:
[----:B------:R5:W-:Y:S01]  /*4ed0*/  STG.E.64 desc[UR36][R4.64], R16 ;  /* 0x0000001004007986 */ /* 0x000be2000c101b24 */
[----:B------:R-:W-:Y:S05]  /*4ee0*/  BRA `(.L_x_7034) ;  /* 0x00000004007c7947 */ /* 0x000fea0003800000 */
.L_x_7029:
        /* <DEDUP_REMOVED lines=10> */
.L_x_7043:
[----:B------:R-:W-:-:S05]  /*4f90*/  CS2R R18, SRZ ;  /* 0x0000000000127805 */ /* 0x000fca000001ff00 */
[----:B------:R0:W-:Y:S01]  /*4fa0*/  STG.E.128 desc[UR36][R4.64], R16 ;  /* 0x0000001004007986 */ /* 0x0001e2000c101d24 */
[----:B------:R-:W-:Y:S05]  /*4fb0*/  BRA `(.L_x_7034) ;  /* 0x0000000400487947 */ /* 0x000fea0003800000 */
.L_x_7042:
        /* <DEDUP_REMOVED lines=12> */
.L_x_7045:
[C---:B------:R-:W-:Y:S02]  /*5080*/  ISETP.GE.U32.AND P0, PT, R28.reuse, 0x38800000, PT ;  /* 0x388000001c00780c */ /* 0x040fe40003f06070 */
[----:B------:R-:W-:Y:S02]  /*5090*/  ISETP.GT.U32.AND P1, PT, R28, 0x477fffff, PT ;  /* 0x477fffff1c00780c */ /* 0x000fe40003f24070 */
[----:B------:R-:W-:-:S04]  /*50a0*/  SEL R3, R24, R27, !P0 ;  /* 0x0000001b18037207 */ /* 0x000fc80004000000 */
[----:B------:R-:W-:-:S05]  /*50b0*/  SEL R3, R26, R3, P1 ;  /* 0x000000031a037207 */ /* 0x000fca0000800000 */
[----:B------:R0:W-:Y:S01]  /*50c0*/  STG.E.U8 desc[UR36][R4.64], R3 ;  /* 0x0000000304007986 */ /* 0x0001e2000c101124 */
[----:B------:R-:W-:Y:S05]  /*50d0*/  BRA `(.L_x_7034) ;  /* 0x0000000400007947 */ /* 0x000fea0003800000 */
.L_x_7044:
[----:B------:R-:W-:-:S05]  /*50e0*/  F2FP.BF16.F32.PACK_AB R0, RZ, R28 ;  /* 0x0000001cff00723e */ /* 0x000fca00000010ff */
[----:B------:R0:W-:Y:S01]  /*50f0*/  STG.E.U16 desc[UR36][R4.64], R0 ;  /* 0x0000000004007986 */ /* 0x0001e2000c101524 */
[----:B------:R-:W-:Y:S05]  /*5100*/  BRA `(.L_x_7034) ;  /* 0x0000000000f47947 */ /* 0x000fea0003800000 */
.L_x_7041:
        /* <DEDUP_REMOVED lines=10> */
.L_x_7048:
        /* <DEDUP_REMOVED lines=9> */
.L_x_7049:
[----:B------:R0:W-:Y:S01]  /*5240*/  STG.E.U8 desc[UR36][R4.64], R0 ;  /* 0x0000000004007986 */ /* 0x0001e2000c101124 */
[----:B------:R-:W-:Y:S05]  /*5250*/  BRA `(.L_x_7034) ;  /* 0x0000000000a07947 */ /* 0x000fea0003800000 */
.L_x_7047:
        /* <DEDUP_REMOVED lines=9> */
.L_x_7050:
[----:B------:R0:W-:Y:S01]  /*52f0*/  STG.E.U8 desc[UR36][R4.64], R0 ;  /* 0x0000000004007986 */ /* 0x0001e2000c101124 */
[----:B------:R-:W-:Y:S05]  /*5300*/  BRA `(.L_x_7034) ;  /* 0x0000000000747947 */ /* 0x000fea0003800000 */
.L_x_7046:
        /* <DEDUP_REMOVED lines=9> */
.L_x_7033:
        /* <DEDUP_REMOVED lines=16> */
.L_x_7053:
[----:B------:R-:W-:Y:S05]  /*54a0*/  BRA `(.L_x_7034) ;  /* 0x00000000000c7947 */ /* 0x000fea0003800000 */
.L_x_7052:
[----:B------:R0:W-:Y:S01]  /*54b0*/  STG.E.64 desc[UR36][R4.64], R40 ;  /* 0x0000002804007986 */ /* 0x0001e2000c101b24 */
[----:B------:R-:W-:Y:S05]  /*54c0*/  BRA `(.L_x_7034) ;  /* 0x0000000000047947 */ /* 0x000fea0003800000 */
.L_x_7051:
[----:B------:R0:W-:Y:S02]  /*54d0*/  STG.E desc[UR36][R4.64], R2 ;  /* 0x0000000204007986 */ /* 0x0001e4000c101924 */
.L_x_7034:
[----:B------:R-:W-:-:S07]  /*54e0*/  VIADD R23, R23, 0x80 ;  /* 0x0000008017177836 */ /* 0x000fce0000000000 */
.L_x_7026:
[----:B------:R-:W-:Y:S05]  /*54f0*/  BSYNC.RECONVERGENT B6 ;  /* 0x0000000000067941 */ /* 0x000fea0003800200 */
.L_x_7025:
        /* <DEDUP_REMOVED lines=281> */
.L_x_7055:
[----:B------:R-:W-:Y:S02]  /*6690*/  HFMA2 R5, -RZ, RZ, 0, 0 ;  /* 0x00000000ff057431 */ /* 0x000fe400000001ff */
[----:B------:R-:W-:-:S07]  /*66a0*/  IMAD.MOV.U32 R4, RZ, RZ, R0 ;  /* 0x000000ffff047224 */ /* 0x000fce00078e0000 */
.L_x_7054:
        /* <DEDUP_REMOVED lines=16> */
.L_x_7059:
[----:B------:R-:W-:Y:S01]  /*67b0*/  STG.E.U8 desc[UR36][R4.64], R2 ;  /* 0x0000000204007986 */ /* 0x000fe2000c101124 */
[----:B------:R-:W-:Y:S05]  /*67c0*/  EXIT ;  /* 0x000000000000794d */ /* 0x000fea0003800000 */
.L_x_7058:
        /* <DEDUP_REMOVED lines=8> */
.L_x_7062:
[----:B------:R-:W-:Y:S01]  /*6850*/  STG.E desc[UR36][R4.64], R2 ;  /* 0x0000000204007986 */ /* 0x000fe2000c101924 */
[----:B------:R-:W-:Y:S05]  /*6860*/  EXIT ;  /* 0x000000000000794d */ /* 0x000fea0003800000 */
.L_x_7061:
[----:B------:R-:W-:Y:S01]  /*6870*/  STG.E.U16 desc[UR36][R4.64], R2 ;  /* 0x0000000204007986 */ /* 0x000fe2000c101524 */
[----:B------:R-:W-:Y:S05]  /*6880*/  EXIT ;  /* 0x000000000000794d */ /* 0x000fea0003800000 */
.L_x_7057:
        /* <DEDUP_REMOVED lines=8> */
.L_x_7064:
[----:B------:R-:W-:-:S05]  /*6910*/  F2FP.F16.F32.PACK_AB R28, RZ, R28 ;  /* 0x0000001cff1c723e */ /* 0x000fca00000000ff */
[----:B------:R-:W-:Y:S01]  /*6920*/  STG.E.U16 desc[UR36][R4.64], R28 ;  /* 0x0000001c04007986 */ /* 0x000fe2000c101524 */
[----:B------:R-:W-:Y:S05]  /*6930*/  EXIT ;  /* 0x000000000000794d */ /* 0x000fea0003800000 */
.L_x_7063:
        /* <DEDUP_REMOVED lines=9> */
.L_x_7066:
[----:B------:R-:W-:-:S04]  /*69d0*/  F2FP.F16.F32.PACK_AB R28, RZ, R28 ;  /* 0x0000001cff1c723e */ /* 0x000fc800000000ff */
[----:B------:R-:W-:-:S05]  /*69e0*/  PRMT R28, R28, 0x5410, RZ ;  /* 0x000054101c1c7816 */ /* 0x000fca00000000ff */
[----:B------:R-:W-:Y:S01]  /*69f0*/  STG.E desc[UR36][R4.64], R28 ;  /* 0x0000001c04007986 */ /* 0x000fe2000c101924 */
[----:B------:R-:W-:Y:S05]  /*6a00*/  EXIT ;  /* 0x000000000000794d */ /* 0x000fea0003800000 */
.L_x_7065:
[----:B------:R-:W-:Y:S01]  /*6a10*/  STG.E.64 desc[UR36][R4.64], R16 ;  /* 0x0000001004007986 */ /* 0x000fe2000c101b24 */
[----:B------:R-:W-:Y:S05]  /*6a20*/  EXIT ;  /* 0x000000000000794d */ /* 0x000fea0003800000 */
.L_x_7056:
        /* <DEDUP_REMOVED lines=10> */
.L_x_7069:
[----:B------:R-:W-:-:S05]  /*6ad0*/  CS2R R18, SRZ ;  /* 0x0000000000127805 */ /* 0x000fca000001ff00 */
[----:B------:R-:W-:Y:S01]  /*6ae0*/  STG.E.128 desc[UR36][R4.64], R16 ;  /* 0x0000001004007986 */ /* 0x000fe2000c101d24 */
[----:B------:R-:W-:Y:S05]  /*6af0*/  EXIT ;  /* 0x000000000000794d */ /* 0x000fea0003800000 */
.L_x_7068:
        /* <DEDUP_REMOVED lines=12> */
.L_x_7071:
[C---:B------:R-:W-:Y:S02]  /*6bc0*/  ISETP.GT.U32.AND P1, PT, R28.reuse, 0x477fffff, PT ;  /* 0x477fffff1c00780c */ /* 0x040fe40003f24070 */
[----:B------:R-:W-:-:S11]  /*6bd0*/  ISETP.GE.U32.AND P0, PT, R28, 0x38800000, PT ;  /* 0x388000001c00780c */ /* 0x000fd60003f06070 */
[----:B------:R-:W-:-:S05]  /*6be0*/  @!P1 SEL R26, R24, R27, !P0 ;  /* 0x0000001b181a9207 */ /* 0x000fca0004000000 */
[----:B------:R-:W-:Y:S01]  /*6bf0*/  STG.E.U8 desc[UR36][R4.64], R26 ;  /* 0x0000001a04007986 */ /* 0x000fe2000c101124 */
[----:B------:R-:W-:Y:S05]  /*6c00*/  EXIT ;  /* 0x000000000000794d */ /* 0x000fea0003800000 */
.L_x_7070:
[----:B------:R-:W-:-:S05]  /*6c10*/  F2FP.BF16.F32.PACK_AB R28, RZ, R28 ;  /* 0x0000001cff1c723e */ /* 0x000fca00000010ff */
[----:B------:R-:W-:Y:S01]  /*6c20*/  STG.E.U16 desc[UR36][R4.64], R28 ;  /* 0x0000001c04007986 */ /* 0x000fe2000c101524 */
[----:B------:R-:W-:Y:S05]  /*6c30*/  EXIT ;  /* 0x000000000000794d */ /* 0x000fea0003800000 */
.L_x_7067:
        /* <DEDUP_REMOVED lines=10> */
.L_x_7074:
[----:B------:R-:W-:Y:S02]  /*6ce0*/  ISETP.GT.U32.AND P0, PT, R28, 0x437fffff, PT ;  /* 0x437fffff1c00780c */ /* 0x000fe40003f04070 */
[----:B------:R-:W-:-:S11]  /*6cf0*/  MOV R2, 0x80 ;  /* 0x0000008000027802 */ /* 0x000fd60000000f00 */
[----:B------:R-:W-:Y:S05]  /*6d00*/  @P0 BRA `(.L_x_7075) ;  /* 0x0000000000180947 */ /* 0x000fea0003800000 */
[----:B------:R-:W-:Y:S02]  /*6d10*/  ISETP.NE.AND P0, PT, R35, RZ, PT ;  /* 0x000000ff2300720c */ /* 0x000fe40003f05270 */
[C---:B------:R-:W-:Y:S02]  /*6d20*/  ISETP.GT.U32.AND P1, PT, R28.reuse, 0x3bffffff, PT ;  /* 0x3bffffff1c00780c */ /* 0x040fe40003f24070 */
[----:B------:R-:W-:Y:S02]  /*6d30*/  ISETP.LT.U32.AND P0, PT, R28, 0x3c000000, !P0 ;  /* 0x3c0000001c00780c */ /* 0x000fe40004701070 */
[----:B------:R-:W-:Y:S02]  /*6d40*/  PRMT R2, RZ, 0x7610, R2 ;  /* 0x00007610ff027816 */ /* 0x000fe40000000002 */
[----:B------:R-:W-:-:S09]  /*6d50*/  SEL R36, R37, R36, P1 ;  /* 0x0000002425247207 */ /* 0x000fd20000800000 */
[----:B------:R-:W-:-:S07]  /*6d60*/  @!P0 PRMT R2, R36, 0x7610, R2 ;  /* 0x0000761024028816 */ /* 0x000fce0000000002 */
.L_x_7075:
[----:B------:R-:W-:Y:S01]  /*6d70*/  STG.E.U8 desc[UR36][R4.64], R2 ;  /* 0x0000000204007986 */ /* 0x000fe2000c101124 */
[----:B------:R-:W-:Y:S05]  /*6d80*/  EXIT ;  /* 0x000000000000794d */ /* 0x000fea0003800000 */
.L_x_7073:
        /* <DEDUP_REMOVED lines=9> */
.L_x_7076:
[----:B------:R-:W-:Y:S01]  /*6e20*/  STG.E.U8 desc[UR36][R4.64], R2 ;  /* 0x0000000204007986 */ /* 0x000fe2000c101124 */
[----:B------:R-:W-:Y:S05]  /*6e30*/  EXIT ;  /* 0x000000000000794d */ /* 0x000fea0003800000 */
.L_x_7072:
        /* <DEDUP_REMOVED lines=9> */
.L_x_7060:
        /* <DEDUP_REMOVED lines=16> */
.L_x_7079:
[----:B------:R-:W-:Y:S05]  /*6fd0*/  EXIT ;  /* 0x000000000000794d */ /* 0x000fea0003800000 */
.L_x_7078:
[----:B------:R-:W-:Y:S01]  /*6fe0*/  STG.E.64 desc[UR36][R4.64], R40 ;  /* 0x0000002804007986 */ /* 0x000fe2000c101b24 */
[----:B------:R-:W-:Y:S05]  /*6ff0*/  EXIT ;  /* 0x000000000000794d */ /* 0x000fea0003800000 */
.L_x_7077:
[----:B------:R-:W-:Y:S01]  /*7000*/  STG.E desc[UR36][R4.64], R2 ;  /* 0x0000000204007986 */ /* 0x000fe2000c101924 */
[----:B------:R-:W-:Y:S05]  /*7010*/  EXIT ;  /* 0x000000000000794d */ /* 0x000fea0003800000 */
.L_x_7080:
        /* <DEDUP_REMOVED lines=14> */
.L_x_7407:


//--------------------- .text._ZN2at6native27unrolled_elementwise_kernelINS0_11FillFunctorIhEESt5arrayIPcLm1EELi4E23TrivialOffsetCalculatorILi0EjES7_ILi1EjENS0_6memory12LoadWithCastILi0EEENSA_13StoreWithCastILi1EEEEEviT_T0_T2_T3_T4_T5_ --------------------------
	.section	.text._ZN2at6native27unrolled_elementwise_kernelINS0_11FillFunctorIhEESt5arrayIPcLm1EELi4E23TrivialOffsetCalculatorILi0EjES7_ILi1EjENS0_6memory12LoadWithCastILi0EEENSA_13StoreWithCastILi1EEEEEviT_T0_T2_T3_T4_T5_,"ax",@progbits
	.align	128
        .global         _ZN2at6native27unrolled_elementwise_kernelINS0_11FillFunctorIhEESt5arrayIPcLm1EELi4E23TrivialOffsetCalculatorILi0EjES7_ILi1EjENS0_6memory12LoadWithCastILi0EEENSA_13StoreWithCastILi1EEEEEviT_T0_T2_T3_T4_T5_
        .type           _ZN2at6native27unrolled_elementwise_kernelINS0_11FillFunctorIhEESt5arrayIPcLm1EELi4E23TrivialOffsetCalculatorILi0EjES7_ILi1EjENS0_6memory12LoadWithCastILi0EEENSA_13StoreWithCastILi1EEEEEviT_T0_T2_T3_T4_T5_,@function
        .size           _ZN2at6native27unrolled_elementwise_kernelINS0_11FillFunctorIhEESt5arrayIPcLm1EELi4E23TrivialOffsetCalculatorILi0EjES7_ILi1EjENS0_6memory12LoadWithCastILi0EEENSA_13StoreWithCastILi1EEEEEviT_T0_T2_T3_T4_T5_,(.L_x_7408 - _ZN2at6native27unrolled_elementwise_kernelINS0_11FillFunctorIhEESt5arrayIPcLm1EELi4E23TrivialOffsetCalculatorILi0EjES7_ILi1EjENS0_6memory12LoadWithCastILi0EEENSA_13StoreWithCastILi1EEEEEviT_T0_T2_T3_T4_T5_)
        .other          _ZN2at6native27unrolled_elementwise_kernelINS0_11FillFunctorIhEESt5arrayIPcLm1EELi4E23TrivialOffsetCalculatorILi0EjES7_ILi1EjENS0_6memory12LoadWithCastILi0EEENSA_13StoreWithCastILi1EEEEEviT_T0_T2_T3_T4_T5_,@"STO_CUDA_ENTRY STV_DEFAULT"
_ZN2at6native27unrolled_elementwise_kernelINS0_11FillFunctorIhEESt5arrayIPcLm1EELi4E23TrivialOffsetCalculatorILi0EjES7_ILi1EjENS0_6memory12LoadWithCastILi0EEENSA_13StoreWithCastILi1EEEEEviT_T0_T2_T3_T4_T5_:
.text._ZN2at6native27unrolled_elementwise_kernelINS0_11FillFunctorIhEESt5arrayIPcLm1EELi4E23TrivialOffsetCalculatorILi0EjES7_ILi1EjENS0_6memory12LoadWithCastILi0EEENSA_13StoreWithCastILi1EEEEEviT_T0_T2_T3_T4_T5_:
        /* <DEDUP_REMOVED lines=31> */
.L_x_7086:
[----:B------:R3:W-:Y:S01]  /*01f0*/  STG.E.U8 desc[UR36][R2.64], R17 ;  /* 0x0000001102007986 */ /* 0x0007e2000c101124 */
[----:B------:R-:W-:Y:S05]  /*0200*/  BRA `(.L_x_7082) ;  /* 0x0000000800f07947 */ /* 0x000fea0003800000 */
.L_x_7085:
[----:B------:R-:W-:-:S09]  /*0210*/  UISETP.NE.AND UP0, UPT, UR4, 0x2, UPT ;  /* 0x000000020400788c */ /* 0x000fd2000bf05270 */
[----:B------:R-:W-:Y:S05]  /*0220*/  BRA.U !UP0, `(.L_x_7088) ;  /* 0x0000000108287547 */ /* 0x000fea000b800000 */
[----:B------:R-:W-:-:S09]  /*0230*/  UISETP.NE.AND UP0, UPT, UR4, 0x3, UPT ;  /* 0x000000030400788c */ /* 0x000fd2000bf05270 */
[----:B------:R-:W-:Y:S05]  /*0240*/  BRA.U !UP0, `(.L_x_7089) ;  /* 0x0000000108187547 */ /* 0x000fea000b800000 */
[----:B------:R-:W-:-:S09]  /*0250*/  UISETP.NE.AND UP0, UPT, UR4, 0x4, UPT ;  /* 0x000000040400788c */ /* 0x000fd2000bf05270 */
[----:B------:R-:W-:Y:S05]  /*0260*/  BRA.U UP0, `(.L_x_7087) ;  /* 0x00000009004c7547 */ /* 0x000fea000b800000 */
[----:B------:R-:W-:Y:S01]  /*0270*/  LOP3.LUT R4, R17, 0xff, RZ, 0xc0, !PT ;  /* 0x000000ff11047812 */ /* 0x000fe200078ec0ff */
[----:B------:R-:W-:-:S05]  /*0280*/  IMAD.MOV.U32 R5, RZ, RZ, RZ ;  /* 0x000000ffff057224 */ /* 0x000fca00078e00ff */
[----:B------:R0:W-:Y:S01]  /*0290*/  STG.E.64 desc[UR36][R2.64], R4 ;  /* 0x0000000402007986 */ /* 0x0001e2000c101b24 */
[----:B------:R-:W-:Y:S05]  /*02a0*/  BRA `(.L_x_7082) ;  /* 0x0000000800c87947 */ /* 0x000fea0003800000 */
.L_x_7089:
[----:B------:R1:W-:Y:S01]  /*02b0*/  STG.E desc[UR36][R2.64], R17 ;  /* 0x0000001102007986 */ /* 0x0003e2000c101924 */
[----:B------:R-:W-:Y:S05]  /*02c0*/  BRA `(.L_x_7082) ;  /* 0x0000000800c07947 */ /* 0x000fea0003800000 */
.L_x_7088:
[----:B------:R2:W-:Y:S01]  /*02d0*/  STG.E.U16 desc[UR36][R2.64], R17 ;  /* 0x0000001102007986 */ /* 0x0005e2000c101524 */
[----:B------:R-:W-:Y:S05]  /*02e0*/  BRA `(.L_x_7082) ;  /* 0x0000000800b87947 */ /* 0x000fea0003800000 */
.L_x_7084:
[----:B------:R-:W-:-:S09]  /*02f0*/  UISETP.GT.AND UP0, UPT, UR4, 0x6, UPT ;  /* 0x000000060400788c */ /* 0x000fd2000bf04270 */
[----:B------:R-:W-:Y:S05]  /*0300*/  BRA.U UP0, `(.L_x_7090) ;  /* 0x00000001002c7547 */ /* 0x000fea000b800000 */
[----:B------:R-:W-:-:S09]  /*0310*/  UISETP.NE.AND UP0, UPT, UR4, 0x5, UPT ;  /* 0x000000050400788c */ /* 0x000fd2000bf05270 */
[----:B------:R-:W-:Y:S05]  /*0320*/  BRA.U !UP0, `(.L_x_7091) ;  /* 0x0000000108147547 */ /* 0x000fea000b800000 */
[----:B------:R-:W-:-:S09]  /*0330*/  UISETP.NE.AND UP0, UPT, UR4, 0x6, UPT ;  /* 0x000000060400788c */ /* 0x000fd2000bf05270 */
[----:B------:R-:W-:Y:S05]  /*0340*/  BRA.U UP0, `(.L_x_7087) ;  /* 0x0000000900147547 */ /* 0x000fea000b800000 */
[----:B------:R-:W-:-:S05]  /*0350*/  I2FP.F32.U32 R5, R17 ;  /* 0x0000001100057245 */ /* 0x000fca0000201000 */
[----:B------:R0:W-:Y:S01]  /*0360*/  STG.E desc[UR36][R2.64], R5 ;  /* 0x0000000502007986 */ /* 0x0001e2000c101924 */
[----:B------:R-:W-:Y:S05]  /*0370*/  BRA `(.L_x_7082) ;  /* 0x0000000800947947 */ /* 0x000fea0003800000 */
.L_x_7091:
[----:B------:R-:W-:-:S04]  /*0380*/  I2FP.F32.U32 R0, R17 ;  /* 0x0000001100007245 */ /* 0x000fc80000201000 */
[----:B------:R-:W-:-:S05]  /*0390*/  F2FP.F16.F32.PACK_AB R0, RZ, R0 ;  /* 0x00000000ff00723e */ /* 0x000fca00000000ff */
[----:B------:R0:W-:Y:S01]  /*03a0*/  STG.E.U16 desc[UR36][R2.64], R0 ;  /* 0x0000000002007986 */ /* 0x0001e2000c101524 */
[----:B------:R-:W-:Y:S05]  /*03b0*/  BRA `(.L_x_7082) ;  /* 0x0000000800847947 */ /* 0x000fea0003800000 */
.L_x_7090:
[----:B------:R-:W-:-:S09]  /*03c0*/  UISETP.NE.AND UP0, UPT, UR4, 0x7, UPT ;  /* 0x000000070400788c */ /* 0x000fd2000bf05270 */
[----:B------:R-:W-:Y:S05]  /*03d0*/  BRA.U !UP0, `(.L_x_7092) ;  /* 0x0000000108347547 */ /* 0x000fea000b800000 */
[----:B------:R-:W-:-:S09]  /*03e0*/  UISETP.NE.AND UP0, UPT, UR4, 0x8, UPT ;  /* 0x000000080400788c */ /* 0x000fd2000bf05270 */
[----:B------:R-:W-:Y:S05]  /*03f0*/  BRA.U !UP0, `(.L_x_7093) ;  /* 0x0000000108187547 */ /* 0x000fea000b800000 */
[----:B------:R-:W-:-:S09]  /*0400*/  UISETP.NE.AND UP0, UPT, UR4, 0x9, UPT ;  /* 0x000000090400788c */ /* 0x000fd2000bf05270 */
[----:B------:R-:W-:Y:S05]  /*0410*/  BRA.U UP0, `(.L_x_7087) ;  /* 0x0000000500e07547 */ /* 0x000fea000b800000 */
[----:B------:R-:W-:Y:S01]  /*0420*/  I2FP.F32.U32 R4, R17 ;  /* 0x0000001100047245 */ /* 0x000fe20000201000 */
[----:B------:R-:W-:-:S05]  /*0430*/  IMAD.MOV.U32 R5, RZ, RZ, RZ ;  /* 0x000000ffff057224 */ /* 0x000fca00078e00ff */
[----:B------:R0:W-:Y:S01]  /*0440*/  STG.E.64 desc[UR36][R2.64], R4 ;  /* 0x0000000402007986 */ /* 0x0001e2000c101b24 */
[----:B------:R-:W-:Y:S05]  /*0450*/  BRA `(.L_x_7082) ;  /* 0x00000008005c7947 */ /* 0x000fea0003800000 */
.L_x_7093:
[----:B------:R-:W-:-:S04]  /*0460*/  I2FP.F32.U32 R0, R17 ;  /* 0x0000001100007245 */ /* 0x000fc80000201000 */
[----:B------:R-:W-:-:S04]  /*0470*/  F2FP.F16.F32.PACK_AB R5, RZ, R0 ;  /* 0x00000000ff05723e */ /* 0x000fc800000000ff */
[----:B------:R-:W-:-:S05]  /*0480*/  PRMT R5, R5, 0x5410, RZ ;  /* 0x0000541005057816 */ /* 0x000fca00000000ff */
[----:B------:R0:W-:Y:S01]  /*0490*/  STG.E desc[UR36][R2.64], R5 ;  /* 0x0000000502007986 */ /* 0x0001e2000c101924 */
[----:B------:R-:W-:Y:S05]  /*04a0*/  BRA `(.L_x_7082) ;  /* 0x0000000800487947 */ /* 0x000fea0003800000 */
.L_x_7092:
[----:B------:R-:W0:Y:S02]  /*04b0*/  I2F.F64.U16 R4, R17 ;  /* 0x0000001100047312 */ /* 0x000e240000101800 */
[----:B0-----:R5:W-:Y:S01]  /*04c0*/  STG.E.64 desc[UR36][R2.64], R4 ;  /* 0x0000000402007986 */ /* 0x001be2000c101b24 */
[----:B------:R-:W-:Y:S05]  /*04d0*/  BRA `(.L_x_7082) ;  /* 0x00000008003c7947 */ /* 0x000fea0003800000 */
.L_x_7083:
        /* <DEDUP_REMOVED lines=12> */
.L_x_7096:
[----:B------:R-:W0:Y:S01]  /*05a0*/  I2F.F64.U16 R4, R17 ;  /* 0x0000001100047312 */ /* 0x000e220000101800 */
[----:B------:R-:W-:-:S05]  /*05b0*/  CS2R R6, SRZ ;  /* 0x0000000000067805 */ /* 0x000fca000001ff00 */
[----:B0-----:R0:W-:Y:S01]  /*05c0*/  STG.E.128 desc[UR36][R2.64], R4 ;  /* 0x0000000402007986 */ /* 0x0011e2000c101d24 */
[----:B------:R-:W-:Y:S05]  /*05d0*/  BRA `(.L_x_7082) ;  /* 0x0000000400fc7947 */ /* 0x000fea0003800000 */
.L_x_7095:
[----:B------:R-:W-:-:S09]  /*05e0*/  UISETP.NE.AND UP0, UPT, UR4, 0xf, UPT ;  /* 0x0000000f0400788c */ /* 0x000fd2000bf05270 */
[----:B------:R-:W-:Y:S05]  /*05f0*/  BRA.U !UP0, `(.L_x_7097) ;  /* 0x0000000108807547 */ /* 0x000fea000b800000 */
[----:B------:R-:W-:-:S09]  /*0600*/  UISETP.NE.AND UP0, UPT, UR4, 0x17, UPT ;  /* 0x000000170400788c */ /* 0x000fd2000bf05270 */
[----:B------:R-:W-:Y:S05]  /*0610*/  BRA.U !UP0, `(.L_x_7098) ;  /* 0x0000000108387547 */ /* 0x000fea000b800000 */
[----:B------:R-:W-:-:S09]  /*0620*/  UISETP.NE.AND UP0, UPT, UR4, 0x18, UPT ;  /* 0x000000180400788c */ /* 0x000fd2000bf05270 */
[----:B------:R-:W-:Y:S05]  /*0630*/  BRA.U UP0, `(.L_x_7087) ;  /* 0x0000000500587547 */ /* 0x000fea000b800000 */
[----:B------:R-:W-:Y:S01]  /*0640*/  I2FP.F32.U32 R7, R17 ;  /* 0x0000001100077245 */ /* 0x000fe20000201000 */
[----:B------:R-:W-:-:S03]  /*0650*/  IMAD.MOV.U32 R5, RZ, RZ, 0x7f ;  /* 0x0000007fff057424 */ /* 0x000fc600078e00ff */
        /* <DEDUP_REMOVED lines=8> */
.L_x_7099:
[----:B------:R0:W-:Y:S01]  /*06e0*/  STG.E.U8 desc[UR36][R2.64], R5 ;  /* 0x0000000502007986 */ /* 0x0001e2000c101124 */
[----:B------:R-:W-:Y:S05]  /*06f0*/  BRA `(.L_x_7082) ;  /* 0x0000000400b47947 */ /* 0x000fea0003800000 */
.L_x_7098:
[----:B------:R-:W-:-:S04]  /*0700*/  I2FP.F32.U32 R7, R17 ;  /* 0x0000001100077245 */ /* 0x000fc80000201000 */
        /* <DEDUP_REMOVED lines=15> */
.L_x_7097:
[----:B------:R-:W-:-:S04]  /*0800*/  I2FP.F32.U32 R0, R17 ;  /* 0x0000001100007245 */ /* 0x000fc80000201000 */
[----:B------:R-:W-:-:S05]  /*0810*/  F2FP.BF16.F32.PACK_AB R0, RZ, R0 ;  /* 0x00000000ff00723e */ /* 0x000fca00000010ff */
[----:B------:R0:W-:Y:S01]  /*0820*/  STG.E.U16 desc[UR36][R2.64], R0 ;  /* 0x0000000002007986 */ /* 0x0001e2000c101524 */
[----:B------:R-:W-:Y:S05]  /*0830*/  BRA `(.L_x_7082) ;  /* 0x0000000400647947 */ /* 0x000fea0003800000 */
.L_x_7094:
        /* <DEDUP_REMOVED lines=8> */
[----:B------:R0:W-:Y:S01]  /*08c0*/  STG.E.U16 desc[UR36][R2.64], R17 ;  /* 0x0000001102007986 */ /* 0x0001e2000c101524 */
[----:B------:R-:W-:Y:S05]  /*08d0*/  BRA `(.L_x_7082) ;  /* 0x00000004003c7947 */ /* 0x000fea0003800000 */
.L_x_7102:
[----:B------:R-:W-:Y:S01]  /*08e0*/  I2FP.F32.U32 R4, R17 ;  /* 0x0000001100047245 */ /* 0x000fe20000201000 */
        /* <DEDUP_REMOVED lines=10> */
.L_x_7104:
[----:B------:R-:W-:-:S04]  /*0990*/  SHF.R.U32.HI R0, RZ, 0x14, R4 ;  /* 0x00000014ff007819 */ /* 0x000fc80000011604 */
[----:B------:R-:W-:-:S04]  /*09a0*/  LOP3.LUT R5, R0, 0x1, RZ, 0xc0, !PT ;  /* 0x0000000100057812 */ /* 0x000fc800078ec0ff */
[----:B------:R-:W-:-:S04]  /*09b0*/  IADD3 R0, PT, PT, R4, 0x487ffff, R5 ;  /* 0x0487ffff04007810 */ /* 0x000fc80007ffe005 */
[----:B------:R-:W-:-:S04]  /*09c0*/  SHF.R.U32.HI R0, RZ, 0x14, R0 ;  /* 0x00000014ff007819 */ /* 0x000fc80000011600 */
[----:B------:R-:W-:-:S07]  /*09d0*/  LOP3.LUT R4, R0, 0xff, RZ, 0xc0, !PT ;  /* 0x000000ff00047812 */ /* 0x000fce00078ec0ff */
.L_x_7105:
[----:B------:R-:W-:-:S07]  /*09e0*/  PRMT R0, R4, 0x7610, R0 ;  /* 0x0000761004007816 */ /* 0x000fce0000000000 */
.L_x_7103:
[----:B------:R0:W-:Y:S01]  /*09f0*/  STG.E.U8 desc[UR36][R2.64], R0 ;  /* 0x0000000002007986 */ /* 0x0001e2000c101124 */
[----:B------:R-:W-:Y:S05]  /*0a00*/  BRA `(.L_x_7082) ;  /* 0x0000000000f07947 */ /* 0x000fea0003800000 */
.L_x_7101:
        /* <DEDUP_REMOVED lines=11> */
.L_x_7107:
[----:B------:R-:W-:-:S04]  /*0ac0*/  SHF.R.U32.HI R0, RZ, 0x15, R4 ;  /* 0x00000015ff007819 */ /* 0x000fc80000011604 */
[----:B------:R-:W-:-:S04]  /*0ad0*/  LOP3.LUT R5, R0, 0x1, RZ, 0xc0, !PT ;  /* 0x0000000100057812 */ /* 0x000fc800078ec0ff */
[----:B------:R-:W-:-:S04]  /*0ae0*/  IADD3 R0, PT, PT, R4, 0x88fffff, R5 ;  /* 0x088fffff04007810 */ /* 0x000fc80007ffe005 */
[----:B------:R-:W-:-:S04]  /*0af0*/  SHF.R.U32.HI R0, RZ, 0x15, R0 ;  /* 0x00000015ff007819 */ /* 0x000fc80000011600 */
[----:B------:R-:W-:-:S07]  /*0b00*/  LOP3.LUT R4, R0, 0xff, RZ, 0xc0, !PT ;  /* 0x000000ff00047812 */ /* 0x000fce00078ec0ff */
.L_x_7108:
[----:B------:R-:W-:-:S07]  /*0b10*/  PRMT R0, R4, 0x7610, R0 ;  /* 0x0000761004007816 */ /* 0x000fce0000000000 */
.L_x_7106:
[----:B------:R0:W-:Y:S01]  /*0b20*/  STG.E.U8 desc[UR36][R2.64], R0 ;  /* 0x0000000002007986 */ /* 0x0001e2000c101124 */
[----:B------:R-:W-:Y:S05]  /*0b30*/  BRA `(.L_x_7082) ;  /* 0x0000000000a47947 */ /* 0x000fea0003800000 */
.L_x_7100:
[----:B------:R-:W-:-:S09]  /*0b40*/  UISETP.NE.AND UP0, UPT, UR4, 0x1c, UPT ;  /* 0x0000001c0400788c */ /* 0x000fd2000bf05270 */
[----:B------:R-:W-:Y:S05]  /*0b50*/  BRA.U !UP0, `(.L_x_7109) ;  /* 0x0000000108987547 */ /* 0x000fea000b800000 */
[----:B------:R-:W-:-:S09]  /*0b60*/  UISETP.NE.AND UP0, UPT, UR4, 0x1d, UPT ;  /* 0x0000001d0400788c */ /* 0x000fd2000bf05270 */
[----:B------:R-:W-:Y:S05]  /*0b70*/  BRA.U !UP0, `(.L_x_7110) ;  /* 0x0000000108807547 */ /* 0x000fea000b800000 */
[----:B------:R-:W-:-:S09]  /*0b80*/  UISETP.NE.AND UP0, UPT, UR4, 0x2c, UPT ;  /* 0x0000002c0400788c */ /* 0x000fd2000bf05270 */
[----:B------:R-:W-:Y:S05]  /*0b90*/  BRA.U !UP0, `(.L_x_7111) ;  /* 0x0000000108447547 */ /* 0x000fea000b800000 */
.L_x_7087:
        /* <DEDUP_REMOVED lines=16> */
.L_x_7112:
[----:B------:R-:W-:Y:S05]  /*0ca0*/  BRA `(.L_x_7082) ;  /* 0x0000000000487947 */ /* 0x000fea0003800000 */
.L_x_7111:
[----:B------:R-:W-:Y:S01]  /*0cb0*/  I2FP.F32.U32 R5, R17 ;  /* 0x0000001100057245 */ /* 0x000fe20000201000 */
[----:B------:R-:W-:-:S03]  /*0cc0*/  IMAD.MOV.U32 R4, RZ, RZ, 0xff ;  /* 0x000000ffff047424 */ /* 0x000fc600078e00ff */
        /* <DEDUP_REMOVED lines=9> */
.L_x_7113:
[----:B------:R0:W-:Y:S01]  /*0d60*/  STG.E.U8 desc[UR36][R2.64], R4 ;  /* 0x0000000402007986 */ /* 0x0001e2000c101124 */
[----:B------:R-:W-:Y:S05]  /*0d70*/  BRA `(.L_x_7082) ;  /* 0x0000000000147947 */ /* 0x000fea0003800000 */
.L_x_7110:
[----:B------:R-:W-:Y:S01]  /*0d80*/  LOP3.LUT R4, R17, 0xff, RZ, 0xc0, !PT ;  /* 0x000000ff11047812 */ /* 0x000fe200078ec0ff */
[----:B------:R-:W-:-:S05]  /*0d90*/  IMAD.MOV.U32 R5, RZ, RZ, RZ ;  /* 0x000000ffff057224 */ /* 0x000fca00078e00ff */
[----:B------:R0:W-:Y:S01]  /*0da0*/  STG.E.64 desc[UR36][R2.64], R4 ;  /* 0x0000000402007986 */ /* 0x0001e2000c101b24 */
[----:B------:R-:W-:Y:S05]  /*0db0*/  BRA `(.L_x_7082) ;  /* 0x0000000000047947 */ /* 0x000fea0003800000 */
.L_x_7109:
[----:B------:R0:W-:Y:S02]  /*0dc0*/  STG.E desc[UR36][R2.64], R17 ;  /* 0x0000001102007986 */ /* 0x0001e4000c101924 */
.L_x_7082:
[----:B------:R-:W-:Y:S05]  /*0dd0*/  BSYNC.RECONVERGENT B6 ;  /* 0x0000000000067941 */ /* 0x000fea0003800200 */
.L_x_7081:
        /* <DEDUP_REMOVED lines=22> */
.L_x_7119:
[----:B------:R3:W-:Y:S01]  /*0f40*/  STG.E.U8 desc[UR36][R2.64], R17 ;  /* 0x0000001102007986 */ /* 0x0007e2000c101124 */
[----:B------:R-:W-:Y:S05]  /*0f50*/  BRA `(.L_x_7121) ;  /* 0x0000000c00147947 */ /* 0x000fea0003800000 */
.L_x_7118:
        /* <DEDUP_REMOVED lines=10> */
.L_x_7123:
[----:B------:R1:W-:Y:S01]  /*1000*/  STG.E desc[UR36][R2.64], R17 ;  /* 0x0000001102007986 */ /* 0x0003e2000c101924 */
[----:B------:R-:W-:Y:S05]  /*1010*/  BRA `(.L_x_7121) ;  /* 0x0000000800e47947 */ /* 0x000fea0003800000 */
.L_x_7122:
[----:B------:R2:W-:Y:S01]  /*1020*/  STG.E.U16 desc[UR36][R2.64], R17 ;  /* 0x0000001102007986 */ /* 0x0005e2000c101524 */
[----:B------:R-:W-:Y:S05]  /*1030*/  BRA `(.L_x_7121) ;  /* 0x0000000800dc7947 */ /* 0x000fea0003800000 */
.L_x_7117:
[----:B------:R-:W-:-:S09]  /*1040*/  UISETP.GT.AND UP0, UPT, UR4, 0x6, UPT ;  /* 0x000000060400788c */ /* 0x000fd2000bf04270 */
[----:B------:R-:W-:Y:S05]  /*1050*/  BRA.U UP0, `(.L_x_7124) ;  /* 0x0000000100347547 */ /* 0x000fea000b800000 */
[----:B------:R-:W-:-:S09]  /*1060*/  UISETP.NE.AND UP0, UPT, UR4, 0x5, UPT ;  /* 0x000000050400788c */ /* 0x000fd2000bf05270 */
[----:B------:R-:W-:Y:S05]  /*1070*/  BRA.U !UP0, `(.L_x_7125) ;  /* 0x0000000108187547 */ /* 0x000fea000b800000 */
[----:B------:R-:W-:-:S09]  /*1080*/  UISETP.NE.AND UP0, UPT, UR4, 0x6, UPT ;  /* 0x000000060400788c */ /* 0x000fd2000bf05270 */
[----:B------:R-:W-:Y:S05]  /*1090*/  BRA.U UP0, `(.L_x_7120) ;  /* 0x0000000500f47547 */ /* 0x000fea000b800000 */
[----:B------:R-:W0:Y:S02]  /*10a0*/  LDCU.U8 UR4, c[0x0][0x384] ;  /* 0x00007080ff0477ac */ /* 0x000e240008000000 */
[----:B0-----:R-:W-:-:S05]  /*10b0*/  I2FP.F32.U32 R5, UR4 ;  /* 0x0000000400057c45 */ /* 0x001fca0008201000 */
[----:B------:R0:W-:Y:S01]  /*10c0*/  STG.E desc[UR36][R2.64], R5 ;  /* 0x0000000502007986 */ /* 0x0001e2000c101924 */
[----:B------:R-:W-:Y:S05]  /*10d0*/  BRA `(.L_x_7121) ;  /* 0x0000000800b47947 */ /* 0x000fea0003800000 */
.L_x_7125:
[----:B------:R-:W0:Y:S02]  /*10e0*/  LDCU.U8 UR4, c[0x0][0x384] ;  /* 0x00007080ff0477ac */ /* 0x000e240008000000 */
[----:B0-----:R-:W-:-:S04]  /*10f0*/  I2FP.F32.U32 R0, UR4 ;  /* 0x0000000400007c45 */ /* 0x001fc80008201000 */
[----:B------:R-:W-:-:S05]  /*1100*/  F2FP.F16.F32.PACK_AB R0, RZ, R0 ;  /* 0x00000000ff00723e */ /* 0x000fca00000000ff */
[----:B------:R0:W-:Y:S01]  /*1110*/  STG.E.U16 desc[UR36][R2.64], R0 ;  /* 0x0000000002007986 */ /* 0x0001e2000c101524 */
[----:B------:R-:W-:Y:S05]  /*1120*/  BRA `(.L_x_7121) ;  /* 0x0000000800a07947 */ /* 0x000fea0003800000 */
.L_x_7124:
[----:B------:R-:W-:-:S09]  /*1130*/  UISETP.NE.AND UP0, UPT, UR4, 0x7, UPT ;  /* 0x000000070400788c */ /* 0x000fd2000bf05270 */
[----:B------:R-:W-:Y:S05]  /*1140*/  BRA.U !UP0, `(.L_x_7126) ;  /* 0x00000001083c7547 */ /* 0x000fea000b800000 */
[----:B------:R-:W-:-:S09]  /*1150*/  UISETP.NE.AND UP0, UPT, UR4, 0x8, UPT ;  /* 0x000000080400788c */ /* 0x000fd2000bf05270 */
[----:B------:R-:W-:Y:S05]  /*1160*/  BRA.U !UP0, `(.L_x_7127) ;  /* 0x00000001081c7547 */ /* 0x000fea000b800000 */
[----:B------:R-:W-:-:S09]  /*1170*/  UISETP.NE.AND UP0, UPT, UR4, 0x9, UPT ;  /* 0x000000090400788c */ /* 0x000fd2000bf05270 */
[----:B------:R-:W-:Y:S05]  /*1180*/  BRA.U UP0, `(.L_x_7120) ;  /* 0x0000000500b87547 */ /* 0x000fea000b800000 */
[----:B------:R-:W0:Y:S01]  /*1190*/  LDCU.U8 UR4, c[0x0][0x384] ;  /* 0x00007080ff0477ac */ /* 0x000e220008000000 */
[----:B------:R-:W-:Y:S01]  /*11a0*/  IMAD.MOV.U32 R5, RZ, RZ, RZ ;  /* 0x000000ffff057224 */ /* 0x000fe200078e00ff */
[----:B0-----:R-:W-:-:S05]  /*11b0*/  I2FP.F32.U32 R4, UR4 ;  /* 0x0000000400047c45 */ /* 0x001fca0008201000 */
[----:B------:R0:W-:Y:S01]  /*11c0*/  STG.E.64 desc[UR36][R2.64], R4 ;  /* 0x0000000402007986 */ /* 0x0001e2000c101b24 */
[----:B------:R-:W-:Y:S05]  /*11d0*/  BRA `(.L_x_7121) ;  /* 0x0000000800747947 */ /* 0x000fea0003800000 */
.L_x_7127:
[----:B------:R-:W0:Y:S02]  /*11e0*/  LDCU.U8 UR4, c[0x0][0x384] ;  /* 0x00007080ff0477ac */ /* 0x000e240008000000 */
[----:B0-----:R-:W-:-:S04]  /*11f0*/  I2FP.F32.U32 R0, UR4 ;  /* 0x0000000400007c45 */ /* 0x001fc80008201000 */
[----:B------:R-:W-:-:S04]  /*1200*/  F2FP.F16.F32.PACK_AB R0, RZ, R0 ;  /* 0x00000000ff00723e */ /* 0x000fc800000000ff */
[----:B------:R-:W-:-:S05]  /*1210*/  PRMT R0, R0, 0x5410, RZ ;  /* 0x0000541000007816 */ /* 0x000fca00000000ff */
[----:B------:R0:W-:Y:S01]  /*1220*/  STG.E desc[UR36][R2.64], R0 ;  /* 0x0000000002007986 */ /* 0x0001e2000c101924 */
[----:B------:R-:W-:Y:S05]  /*1230*/  BRA `(.L_x_7121) ;  /* 0x00000008005c7947 */ /* 0x000fea0003800000 */
.L_x_7126:
[----:B------:R-:W0:Y:S02]  /*1240*/  I2F.F64.U16 R4, R17 ;  /* 0x0000001100047312 */ /* 0x000e240000101800 */
[----:B0-----:R5:W-:Y:S01]  /*1250*/  STG.E.64 desc[UR36][R2.64], R4 ;  /* 0x0000000402007986 */ /* 0x001be2000c101b24 */
[----:B------:R-:W-:Y:S05]  /*1260*/  BRA `(.L_x_7121) ;  /* 0x0000000800507947 */ /* 0x000fea0003800000 */
.L_x_7116:
        /* <DEDUP_REMOVED lines=12> */
.L_x_7131:
[----:B------:R-:W0:Y:S01]  /*1330*/  LDCU.U8 UR4, c[0x0][0x384] ;  /* 0x00007080ff0477ac */ /* 0x000e220008000000 */
        /* <DEDUP_REMOVED lines=16> */
.L_x_7132:
[----:B------:R0:W-:Y:S01]  /*1440*/  STG.E.U8 desc[UR36][R2.64], R0 ;  /* 0x0000000002007986 */ /* 0x0001e2000c101124 */
[----:B------:R-:W-:Y:S05]  /*1450*/  BRA `(.L_x_7121) ;  /* 0x0000000400d47947 */ /* 0x000fea0003800000 */
.L_x_7130:
        /* <DEDUP_REMOVED lines=17> */
.L_x_7133:
[----:B------:R0:W-:Y:S01]  /*1570*/  STG.E.U8 desc[UR36][R2.64], R0 ;  /* 0x0000000002007986 */ /* 0x0001e2000c101124 */
[----:B------:R-:W-:Y:S05]  /*1580*/  BRA `(.L_x_7121) ;  /* 0x0000000400887947 */ /* 0x000fea0003800000 */
.L_x_7129:
[----:B------:R-:W-:-:S09]  /*1590*/  UISETP.NE.AND UP0, UPT, UR4, 0x1c, UPT ;  /* 0x0000001c0400788c */ /* 0x000fd2000bf05270 */
[----:B------:R-:W-:Y:S05]  /*15a0*/  BRA.U !UP0, `(.L_x_7134) ;  /* 0x0000000108587547 */ /* 0x000fea000b800000 */
[----:B------:R-:W-:-:S09]  /*15b0*/  UISETP.NE.AND UP0, UPT, UR4, 0x1d, UPT ;  /* 0x0000001d0400788c */ /* 0x000fd2000bf05270 */
[----:B------:R-:W-:Y:S05]  /*15c0*/  BRA.U !UP0, `(.L_x_7135) ;  /* 0x0000000108407547 */ /* 0x000fea000b800000 */
[----:B------:R-:W-:-:S09]  /*15d0*/  UISETP.NE.AND UP0, UPT, UR4, 0x2c, UPT ;  /* 0x0000002c0400788c */ /* 0x000fd2000bf05270 */
[----:B------:R-:W-:Y:S05]  /*15e0*/  BRA.U UP0, `(.L_x_7120) ;  /* 0x0000000100a07547 */ /* 0x000fea000b800000 */
[----:B------:R-:W0:Y:S01]  /*15f0*/  LDCU.U8 UR4, c[0x0][0x384] ;  /* 0x00007080ff0477ac */ /* 0x000e220008000000 */
        /* <DEDUP_REMOVED lines=11> */
.L_x_7136:
[----:B------:R0:W-:Y:S01]  /*16b0*/  STG.E.U8 desc[UR36][R2.64], R0 ;  /* 0x0000000002007986 */ /* 0x0001e2000c101124 */
[----:B------:R-:W-:Y:S05]  /*16c0*/  BRA `(.L_x_7121) ;  /* 0x0000000400387947 */ /* 0x000fea0003800000 */
.L_x_7135:
[----:B------:R-:W-:Y:S01]  /*16d0*/  LOP3.LUT R4, R17, 0xff, RZ, 0xc0, !PT ;  /* 0x000000ff11047812 */ /* 0x000fe200078ec0ff */
[----:B------:R-:W-:-:S05]  /*16e0*/  IMAD.MOV.U32 R5, RZ, RZ, RZ ;  /* 0x000000ffff057224 */ /* 0x000fca00078e00ff */
[----:B------:R0:W-:Y:S01]  /*16f0*/  STG.E.64 desc[UR36][R2.64], R4 ;  /* 0x0000000402007986 */ /* 0x0001e2000c101b24 */
[----:B------:R-:W-:Y:S05]  /*1700*/  BRA `(.L_x_7121) ;  /* 0x0000000400287947 */ /* 0x000fea0003800000 */
.L_x_7134:
[----:B------:R0:W-:Y:S01]  /*1710*/  STG.E desc[UR36][R2.64], R17 ;  /* 0x0000001102007986 */ /* 0x0001e2000c101924 */
[----:B------:R-:W-:Y:S05]  /*1720*/  BRA `(.L_x_7121) ;  /* 0x0000000400207947 */ /* 0x000fea0003800000 */
.L_x_7128:
        /* <DEDUP_REMOVED lines=10> */
.L_x_7138:
[----:B------:R-:W0:Y:S01]  /*17d0*/  I2F.F64.U16 R4, R17 ;  /* 0x0000001100047312 */ /* 0x000e220000101800 */
[----:B------:R-:W-:-:S05]  /*17e0*/  CS2R R6, SRZ ;  /* 0x0000000000067805 */ /* 0x000fca000001ff00 */
[----:B0-----:R0:W-:Y:S01]  /*17f0*/  STG.E.128 desc[UR36][R2.64], R4 ;  /* 0x0000000402007986 */ /* 0x0011e2000c101d24 */
[----:B------:R-:W-:Y:S05]  /*1800*/  BRA `(.L_x_7121) ;  /* 0x0000000000e87947 */ /* 0x000fea0003800000 */
.L_x_7137:
[----:B------:R-:W-:-:S09]  /*1810*/  UISETP.NE.AND UP0, UPT, UR4, 0xf, UPT ;  /* 0x0000000f0400788c */ /* 0x000fd2000bf05270 */
[----:B------:R-:W-:Y:S05]  /*1820*/  BRA.U !UP0, `(.L_x_7139) ;  /* 0x0000000108d07547 */ /* 0x000fea000b800000 */
[----:B------:R-:W-:-:S09]  /*1830*/  UISETP.NE.AND UP0, UPT, UR4, 0x17, UPT ;  /* 0x000000170400788c */ /* 0x000fd2000bf05270 */
[----:B------:R-:W-:Y:S05]  /*1840*/  BRA.U !UP0, `(.L_x_7140) ;  /* 0x0000000108807547 */ /* 0x000fea000b800000 */
[----:B------:R-:W-:-:S09]  /*1850*/  UISETP.NE.AND UP0, UPT, UR4, 0x18, UPT ;  /* 0x000000180400788c */ /* 0x000fd2000bf05270 */
[----:B------:R-:W-:Y:S05]  /*1860*/  BRA.U !UP0, `(.L_x_7141) ;  /* 0x0000000108447547 */ /* 0x000fea000b800000 */
.L_x_7120:
        /* <DEDUP_REMOVED lines=16> */
.L_x_7142:
[----:B------:R-:W-:Y:S05]  /*1970*/  BRA `(.L_x_7121) ;  /* 0x00000000008c7947 */ /* 0x000fea0003800000 */
.L_x_7141:
        /* <DEDUP_REMOVED lines=11> */
.L_x_7143:
[----:B------:R0:W-:Y:S01]  /*1a30*/  STG.E.U8 desc[UR36][R2.64], R5 ;  /* 0x0000000502007986 */ /* 0x0001e2000c101124 */
[----:B------:R-:W-:Y:S05]  /*1a40*/  BRA `(.L_x_7121) ;  /* 0x0000000000587947 */ /* 0x000fea0003800000 */
.L_x_7140:
[----:B------:R-:W0:Y:S02]  /*1a50*/  LDCU.U8 UR4, c[0x0][0x384] ;  /* 0x00007080ff0477ac */ /* 0x000e240008000000 */
        /* <DEDUP_REMOVED lines=12> */
.L_x_7144:
[----:B------:R-:W-:Y:S01]  /*1b20*/  ISETP.GT.U32.AND P0, PT, R0, 0x7f800000, PT ;  /* 0x7f8000000000780c */ /* 0x000fe20003f04070 */
[----:B------:R-:W-:-:S05]  /*1b30*/  IMAD.MOV.U32 R0, RZ, RZ, 0x7f ;  /* 0x0000007fff007424 */ /* 0x000fca00078e00ff */
[----:B------:R-:W-:-:S05]  /*1b40*/  SEL R5, R0, 0x7c, P0 ;  /* 0x0000007c00057807 */ /* 0x000fca0000000000 */
[----:B------:R0:W-:Y:S01]  /*1b50*/  STG.E.U8 desc[UR36][R2.64], R5 ;  /* 0x0000000502007986 */ /* 0x0001e2000c101124 */
[----:B------:R-:W-:Y:S05]  /*1b60*/  BRA `(.L_x_7121) ;  /* 0x0000000000107947 */ /* 0x000fea0003800000 */
.L_x_7139:
[----:B------:R-:W0:Y:S02]  /*1b70*/  LDCU.U8 UR4, c[0x0][0x384] ;  /* 0x00007080ff0477ac */ /* 0x000e240008000000 */
[----:B0-----:R-:W-:-:S04]  /*1b80*/  I2FP.F32.U32 R0, UR4 ;  /* 0x0000000400007c45 */ /* 0x001fc80008201000 */
[----:B------:R-:W-:-:S05]  /*1b90*/  F2FP.BF16.F32.PACK_AB R0, RZ, R0 ;  /* 0x00000000ff00723e */ /* 0x000fca00000010ff */
[----:B------:R0:W-:Y:S02]  /*1ba0*/  STG.E.U16 desc[UR36][R2.64], R0 ;  /* 0x0000000002007986 */ /* 0x0001e4000c101524 */
.L_x_7121:
        /* <DEDUP_REMOVED lines=22> */
.L_x_7148:
[----:B------:R5:W-:Y:S01]  /*1d10*/  STG.E.U8 desc[UR36][R2.64], R17 ;  /* 0x0000001102007986 */ /* 0x000be2000c101124 */
[----:B------:R-:W-:Y:S05]  /*1d20*/  BRA `(.L_x_7150) ;  /* 0x0000000c00147947 */ /* 0x000fea0003800000 */
.L_x_7147:
        /* <DEDUP_REMOVED lines=10> */
.L_x_7152:
[----:B------:R0:W-:Y:S01]  /*1dd0*/  STG.E desc[UR36][R2.64], R17 ;  /* 0x0000001102007986 */ /* 0x0001e2000c101924 */
[----:B------:R-:W-:Y:S05]  /*1de0*/  BRA `(.L_x_7150) ;  /* 0x0000000800e47947 */ /* 0x000fea0003800000 */
.L_x_7151:
[----:B------:R0:W-:Y:S01]  /*1df0*/  STG.E.U16 desc[UR36][R2.64], R17 ;  /* 0x0000001102007986 */ /* 0x0001e2000c101524 */
[----:B------:R-:W-:Y:S05]  /*1e00*/  BRA `(.L_x_7150) ;  /* 0x0000000800dc7947 */ /* 0x000fea0003800000 */
.L_x_7146:
        /* <DEDUP_REMOVED lines=10> */
.L_x_7154:
[----:B------:R-:W0:Y:S02]  /*1eb0*/  LDCU.U8 UR4, c[0x0][0x384] ;  /* 0x00007080ff0477ac */ /* 0x000e240008000000 */
[----:B0-----:R-:W-:-:S04]  /*1ec0*/  I2FP.F32.U32 R0, UR4 ;  /* 0x0000000400007c45 */ /* 0x001fc80008201000 */
[----:B------:R-:W-:-:S05]  /*1ed0*/  F2FP.F16.F32.PACK_AB R0, RZ, R0 ;  /* 0x00000000ff00723e */ /* 0x000fca00000000ff */
[----:B------:R0:W-:Y:S01]  /*1ee0*/  STG.E.U16 desc[UR36][R2.64], R0 ;  /* 0x0000000002007986 */ /* 0x0001e2000c101524 */
[----:B------:R-:W-:Y:S05]  /*1ef0*/  BRA `(.L_x_7150) ;  /* 0x0000000800a07947 */ /* 0x000fea0003800000 */
.L_x_7153:
        /* <DEDUP_REMOVED lines=11> */
.L_x_7156:
[----:B------:R-:W0:Y:S02]  /*1fb0*/  LDCU.U8 UR4, c[0x0][0x384] ;  /* 0x00007080ff0477ac */ /* 0x000e240008000000 */
[----:B0-----:R-:W-:-:S04]  /*1fc0*/  I2FP.F32.U32 R0, UR4 ;  /* 0x0000000400007c45 */ /* 0x001fc80008201000 */
[----:B------:R-:W-:-:S04]  /*1fd0*/  F2FP.F16.F32.PACK_AB R0, RZ, R0 ;  /* 0x00000000ff00723e */ /* 0x000fc800000000ff */
[----:B------:R-:W-:-:S05]  /*1fe0*/  PRMT R0, R0, 0x5410, RZ ;  /* 0x0000541000007816 */ /* 0x000fca00000000ff */
[----:B------:R2:W-:Y:S01]  /*1ff0*/  STG.E desc[UR36][R2.64], R0 ;  /* 0x0000000002007986 */ /* 0x0005e2000c101924 */
[----:B------:R-:W-:Y:S05]  /*2000*/  BRA `(.L_x_7150) ;  /* 0x00000008005c7947 */ /* 0x000fea0003800000 */
.L_x_7155:
[----:B------:R-:W0:Y:S02]  /*2010*/  I2F.F64.U16 R4, R17 ;  /* 0x0000001100047312 */ /* 0x000e240000101800 */
[----:B0-----:R4:W-:Y:S01]  /*2020*/  STG.E.64 desc[UR36][R2.64], R4 ;  /* 0x0000000402007986 */ /* 0x0019e2000c101b24 */
[----:B------:R-:W-:Y:S05]  /*2030*/  BRA `(.L_x_7150) ;  /* 0x0000000800507947 */ /* 0x000fea0003800000 */
.L_x_7145:
        /* <DEDUP_REMOVED lines=12> */
.L_x_7160:
        /* <DEDUP_REMOVED lines=17> */
.L_x_7161:
[----:B------:R0:W-:Y:S01]  /*2210*/  STG.E.U8 desc[UR36][R2.64], R0 ;  /* 0x0000000002007986 */ /* 0x0001e2000c101124 */
[----:B------:R-:W-:Y:S05]  /*2220*/  BRA `(.L_x_7150) ;  /* 0x0000000400d47947 */ /* 0x000fea0003800000 */
.L_x_7159:
        /* <DEDUP_REMOVED lines=17> */
.L_x_7162:
[----:B------:R0:W-:Y:S01]  /*2340*/  STG.E.U8 desc[UR36][R2.64], R0 ;  /* 0x0000000002007986 */ /* 0x0001e2000c101124 */
[----:B------:R-:W-:Y:S05]  /*2350*/  BRA `(.L_x_7150) ;  /* 0x0000000400887947 */ /* 0x000fea0003800000 */
.L_x_7158:
        /* <DEDUP_REMOVED lines=18> */
.L_x_7165:
[----:B------:R0:W-:Y:S01]  /*2480*/  STG.E.U8 desc[UR36][R2.64], R0 ;  /* 0x0000000002007986 */ /* 0x0001e2000c101124 */
[----:B------:R-:W-:Y:S05]  /*2490*/  BRA `(.L_x_7150) ;  /* 0x0000000400387947 */ /* 0x000fea0003800000 */
.L_x_7164:
[----:B------:R-:W-:Y:S01]  /*24a0*/  LOP3.LUT R4, R17, 0xff, RZ, 0xc0, !PT ;  /* 0x000000ff11047812 */ /* 0x000fe200078ec0ff */
[----:B------:R-:W-:-:S05]  /*24b0*/  IMAD.MOV.U32 R5, RZ, RZ, RZ ;  /* 0x000000ffff057224 */ /* 0x000fca00078e00ff */
[----:B------:R0:W-:Y:S01]  /*24c0*/  STG.E.64 desc[UR36][R2.64], R4 ;  /* 0x0000000402007986 */ /* 0x0001e2000c101b24 */
[----:B------:R-:W-:Y:S05]  /*24d0*/  BRA `(.L_x_7150) ;  /* 0x0000000400287947 */ /* 0x000fea0003800000 */
.L_x_7163:
[----:B------:R0:W-:Y:S01]  /*24e0*/  STG.E desc[UR36][R2.64], R17 ;  /* 0x0000001102007986 */ /* 0x0001e2000c101924 */
[----:B------:R-:W-:Y:S05]  /*24f0*/  BRA `(.L_x_7150) ;  /* 0x0000000400207947 */ /* 0x000fea0003800000 */
.L_x_7157:
        /* <DEDUP_REMOVED lines=10> */
.L_x_7167:
[----:B------:R-:W0:Y:S01]  /*25a0*/  I2F.F64.U16 R4, R17 ;  /* 0x0000001100047312 */ /* 0x000e220000101800 */
[----:B------:R-:W-:-:S05]  /*25b0*/  CS2R R6, SRZ ;  /* 0x0000000000067805 */ /* 0x000fca000001ff00 */
[----:B0-----:R0:W-:Y:S01]  /*25c0*/  STG.E.128 desc[UR36][R2.64], R4 ;  /* 0x0000000402007986 */ /* 0x0011e2000c101d24 */
[----:B------:R-:W-:Y:S05]  /*25d0*/  BRA `(.L_x_7150) ;  /* 0x0000000000e87947 */ /* 0x000fea0003800000 */
.L_x_7166:
[----:B------:R-:W-:-:S09]  /*25e0*/  UISETP.NE.AND UP0, UPT, UR4, 0xf, UPT ;  /* 0x0000000f0400788c */ /* 0x000fd2000bf05270 */
[----:B------:R-:W-:Y:S05]  /*25f0*/  BRA.U !UP0, `(.L_x_7168) ;  /* 0x0000000108d07547 */ /* 0x000fea000b800000 */
[----:B------:R-:W-:-:S09]  /*2600*/  UISETP.NE.AND UP0, UPT, UR4, 0x17, UPT ;  /* 0x000000170400788c */ /* 0x000fd2000bf05270 */
[----:B------:R-:W-:Y:S05]  /*2610*/  BRA.U !UP0, `(.L_x_7169) ;  /* 0x0000000108807547 */ /* 0x000fea000b800000 */
[----:B------:R-:W-:-:S09]  /*2620*/  UISETP.NE.AND UP0, UPT, UR4, 0x18, UPT ;  /* 0x000000180400788c */ /* 0x000fd2000bf05270 */
[----:B------:R-:W-:Y:S05]  /*2630*/  BRA.U !UP0, `(.L_x_7170) ;  /* 0x0000000108447547 */ /* 0x000fea000b800000 */
.L_x_7149:
        /* <DEDUP_REMOVED lines=16> */
.L_x_7171:
[----:B------:R-:W-:Y:S05]  /*2740*/  BRA `(.L_x_7150) ;  /* 0x00000000008c7947 */ /* 0x000fea0003800000 */
.L_x_7170:
        /* <DEDUP_REMOVED lines=11> */
.L_x_7172:
[----:B------:R0:W-:Y:S01]  /*2800*/  STG.E.U8 desc[UR36][R2.64], R5 ;  /* 0x0000000502007986 */ /* 0x0001e2000c101124 */
[----:B------:R-:W-:Y:S05]  /*2810*/  BRA `(.L_x_7150) ;  /* 0x0000000000587947 */ /* 0x000fea0003800000 */
.L_x_7169:
        /* <DEDUP_REMOVED lines=13> */
.L_x_7173:
[----:B------:R-:W-:Y:S01]  /*28f0*/  ISETP.GT.U32.AND P0, PT, R0, 0x7f800000, PT ;  /* 0x7f8000000000780c */ /* 0x000fe20003f04070 */
[----:B------:R-:W-:-:S05]  /*2900*/  IMAD.MOV.U32 R0, RZ, RZ, 0x7f ;  /* 0x0000007fff007424 */ /* 0x000fca00078e00ff */
[----:B------:R-:W-:-:S05]  /*2910*/  SEL R5, R0, 0x7c, P0 ;  /* 0x0000007c00057807 */ /* 0x000fca0000000000 */
[----:B------:R0:W-:Y:S01]  /*2920*/  STG.E.U8 desc[UR36][R2.64], R5 ;  /* 0x0000000502007986 */ /* 0x0001e2000c101124 */
[----:B------:R-:W-:Y:S05]  /*2930*/  BRA `(.L_x_7150) ;  /* 0x0000000000107947 */ /* 0x000fea0003800000 */
.L_x_7168:
[----:B------:R-:W0:Y:S02]  /*2940*/  LDCU.U8 UR4, c[0x0][0x384] ;  /* 0x00007080ff0477ac */ /* 0x000e240008000000 */
[----:B0-----:R-:W-:-:S04]  /*2950*/  I2FP.F32.U32 R0, UR4 ;  /* 0x0000000400007c45 */ /* 0x001fc80008201000 */
[----:B------:R-:W-:-:S05]  /*2960*/  F2FP.BF16.F32.PACK_AB R0, RZ, R0 ;  /* 0x00000000ff00723e */ /* 0x000fca00000010ff */
[----:B------:R0:W-:Y:S02]  /*2970*/  STG.E.U16 desc[UR36][R2.64], R0 ;  /* 0x0000000002007986 */ /* 0x0001e4000c101524 */
.L_x_7150:
[----:B------:R-:W-:-:S07]  /*2980*/  VIADD R19, R19, 0x80 ;  /* 0x0000008013137836 */ /* 0x000fce0000000000 */
.L_x_7115:
[----:B------:R-:W-:Y:S05]  /*2990*/  BSYNC.RECONVERGENT B6 ;  /* 0x0000000000067941 */ /* 0x000fea0003800200 */
.L_x_7114:
        /* <DEDUP_REMOVED lines=21> */
.L_x_7177:
[----:B------:R-:W-:Y:S01]  /*2af0*/  STG.E.U8 desc[UR36][R2.64], R17 ;  /* 0x0000001102007986 */ /* 0x000fe2000c101124 */
[----:B------:R-:W-:Y:S05]  /*2b00*/  EXIT ;  /* 0x000000000000794d */ /* 0x000fea0003800000 */
.L_x_7176:
        /* <DEDUP_REMOVED lines=8> */
[----:B------:R-:W-:Y:S01]  /*2b90*/  STG.E.64 desc[UR36][R2.64], R4 ;  /* 0x0000000402007986 */ /* 0x000fe2000c101b24 */
[----:B------:R-:W-:Y:S05]  /*2ba0*/  EXIT ;  /* 0x000000000000794d */ /* 0x000fea0003800000 */
.L_x_7180:
[----:B------:R-:W-:Y:S01]  /*2bb0*/  STG.E desc[UR36][R2.64], R17 ;  /* 0x0000001102007986 */ /* 0x000fe2000c101924 */
[----:B------:R-:W-:Y:S05]  /*2bc0*/  EXIT ;  /* 0x000000000000794d */ /* 0x000fea0003800000 */
.L_x_7179:
[----:B------:R-:W-:Y:S01]  /*2bd0*/  STG.E.U16 desc[UR36][R2.64], R17 ;  /* 0x0000001102007986 */ /* 0x000fe2000c101524 */
[----:B------:R-:W-:Y:S05]  /*2be0*/  EXIT ;  /* 0x000000000000794d */ /* 0x000fea0003800000 */
.L_x_7175:
        /* <DEDUP_REMOVED lines=8> */
[----:B------:R-:W-:Y:S01]  /*2c70*/  STG.E desc[UR36][R2.64], R5 ;  /* 0x0000000502007986 */ /* 0x000fe2000c101924 */
[----:B------:R-:W-:Y:S05]  /*2c80*/  EXIT ;  /* 0x000000000000794d */ /* 0x000fea0003800000 */
.L_x_7182:
[----:B------:R-:W0:Y:S02]  /*2c90*/  LDCU.U8 UR4, c[0x0][0x384] ;  /* 0x00007080ff0477ac */ /* 0x000e240008000000 */
[----:B0-----:R-:W-:-:S04]  /*2ca0*/  I2FP.F32.U32 R0, UR4 ;  /* 0x0000000400007c45 */ /* 0x001fc80008201000 */
[----:B------:R-:W-:-:S05]  /*2cb0*/  F2FP.F16.F32.PACK_AB R0, RZ, R0 ;  /* 0x00000000ff00723e */ /* 0x000fca00000000ff */
[----:B------:R-:W-:Y:S01]  /*2cc0*/  STG.E.U16 desc[UR36][R2.64], R0 ;  /* 0x0000000002007986 */ /* 0x000fe2000c101524 */
[----:B------:R-:W-:Y:S05]  /*2cd0*/  EXIT ;  /* 0x000000000000794d */ /* 0x000fea0003800000 */
.L_x_7181:
        /* <DEDUP_REMOVED lines=9> */
[----:B------:R-:W-:Y:S01]  /*2d70*/  STG.E.64 desc[UR36][R2.64], R4 ;  /* 0x0000000402007986 */ /* 0x000fe2000c101b24 */
[----:B------:R-:W-:Y:S05]  /*2d80*/  EXIT ;  /* 0x000000000000794d */ /* 0x000fea0003800000 */
.L_x_7184:
[----:B------:R-:W0:Y:S02]  /*2d90*/  LDCU.U8 UR4, c[0x0][0x384] ;  /* 0x00007080ff0477ac */ /* 0x000e240008000000 */
[----:B0-----:R-:W-:-:S04]  /*2da0*/  I2FP.F32.U32 R0, UR4 ;  /* 0x0000000400007c45 */ /* 0x001fc80008201000 */
[----:B------:R-:W-:-:S04]  /*2db0*/  F2FP.F16.F32.PACK_AB R0, RZ, R0 ;  /* 0x00000000ff00723e */ /* 0x000fc800000000ff */
[----:B------:R-:W-:-:S05]  /*2dc0*/  PRMT R0, R0, 0x5410, RZ ;  /* 0x0000541000007816 */ /* 0x000fca00000000ff */
[----:B------:R-:W-:Y:S01]  /*2dd0*/  STG.E desc[UR36][R2.64], R0 ;  /* 0x0000000002007986 */ /* 0x000fe2000c101924 */
[----:B------:R-:W-:Y:S05]  /*2de0*/  EXIT ;  /* 0x000000000000794d */ /* 0x000fea0003800000 */
.L_x_7183:
[----:B------:R-:W0:Y:S02]  /*2df0*/  I2F.F64.U16 R4, R17 ;  /* 0x0000001100047312 */ /* 0x000e240000101800 */
[----:B0-----:R-:W-:Y:S01]  /*2e00*/  STG.E.64 desc[UR36][R2.64], R4 ;  /* 0x0000000402007986 */ /* 0x001fe2000c101b24 */
[----:B------:R-:W-:Y:S05]  /*2e10*/  EXIT ;  /* 0x000000000000794d */ /* 0x000fea0003800000 */
.L_x_7174:
        /* <DEDUP_REMOVED lines=10> */
[----:B------:R-:W-:Y:S01]  /*2ec0*/  STG.E.U16 desc[UR36][R2.64], R17 ;  /* 0x0000001102007986 */ /* 0x000fe2000c101524 */
[----:B------:R-:W-:Y:S05]  /*2ed0*/  EXIT ;  /* 0x000000000000794d */ /* 0x000fea0003800000 */
.L_x_7188:
        /* <DEDUP_REMOVED lines=17> */
.L_x_7189:
[----:B------:R-:W-:Y:S01]  /*2ff0*/  STG.E.U8 desc[UR36][R2.64], R0 ;  /* 0x0000000002007986 */ /* 0x000fe2000c101124 */
[----:B------:R-:W-:Y:S05]  /*3000*/  EXIT ;  /* 0x000000000000794d */ /* 0x000fea0003800000 */
.L_x_7187:
        /* <DEDUP_REMOVED lines=17> */
.L_x_7190:
[----:B------:R-:W-:Y:S01]  /*3120*/  STG.E.U8 desc[UR36][R2.64], R0 ;  /* 0x0000000002007986 */ /* 0x000fe2000c101124 */
[----:B------:R-:W-:Y:S05]  /*3130*/  EXIT ;  /* 0x000000000000794d */ /* 0x000fea0003800000 */
.L_x_7186:
        /* <DEDUP_REMOVED lines=18> */
.L_x_7193:
[----:B------:R-:W-:Y:S01]  /*3260*/  STG.E.U8 desc[UR36][R2.64], R0 ;  /* 0x0000000002007986 */ /* 0x000fe2000c101124 */
[----:B------:R-:W-:Y:S05]  /*3270*/  EXIT ;  /* 0x000000000000794d */ /* 0x000fea0003800000 */
.L_x_7192:
[----:B------:R-:W-:Y:S01]  /*3280*/  LOP3.LUT R4, R17, 0xff, RZ, 0xc0, !PT ;  /* 0x000000ff11047812 */ /* 0x000fe200078ec0ff */
[----:B------:R-:W-:-:S05]  /*3290*/  IMAD.MOV.U32 R5, RZ, RZ, RZ ;  /* 0x000000ffff057224 */ /* 0x000fca00078e00ff */
[----:B------:R-:W-:Y:S01]  /*32a0*/  STG.E.64 desc[UR36][R2.64], R4 ;  /* 0x0000000402007986 */ /* 0x000fe2000c101b24 */
[----:B------:R-:W-:Y:S05]  /*32b0*/  EXIT ;  /* 0x000000000000794d */ /* 0x000fea0003800000 */
.L_x_7191:
[----:B------:R-:W-:Y:S01]  /*32c0*/  STG.E desc[UR36][R2.64], R17 ;  /* 0x0000001102007986 */ /* 0x000fe2000c101924 */
[----:B------:R-:W-:Y:S05]  /*32d0*/  EXIT ;  /* 0x000000000000794d */ /* 0x000fea0003800000 */
.L_x_7185:
        /* <DEDUP_REMOVED lines=10> */
.L_x_7195:
[----:B------:R-:W0:Y:S01]  /*3380*/  I2F.F64.U16 R4, R17 ;  /* 0x0000001100047312 */ /* 0x000e220000101800 */
[----:B------:R-:W-:-:S05]  /*3390*/  CS2R R6, SRZ ;  /* 0x0000000000067805 */ /* 0x000fca000001ff00 */
[----:B0-----:R-:W-:Y:S01]  /*33a0*/  STG.E.128 desc[UR36][R2.64], R4 ;  /* 0x0000000402007986 */ /* 0x001fe2000c101d24 */
[----:B------:R-:W-:Y:S05]  /*33b0*/  EXIT ;  /* 0x000000000000794d */ /* 0x000fea0003800000 */
.L_x_7194:
[----:B------:R-:W-:-:S09]  /*33c0*/  UISETP.NE.AND UP0, UPT, UR4, 0xf, UPT ;  /* 0x0000000f0400788c */ /* 0x000fd2000bf05270 */
[----:B------:R-:W-:Y:S05]  /*33d0*/  BRA.U !UP0, `(.L_x_7196) ;  /* 0x0000000108d47547 */ /* 0x000fea000b800000 */
[----:B------:R-:W-:-:S09]  /*33e0*/  UISETP.NE.AND UP0, UPT, UR4, 0x17, UPT ;  /* 0x000000170400788c */ /* 0x000fd2000bf05270 */
[----:B------:R-:W-:Y:S05]  /*33f0*/  BRA.U !UP0, `(.L_x_7197) ;  /* 0x0000000108807547 */ /* 0x000fea000b800000 */
[----:B------:R-:W-:-:S09]  /*3400*/  UISETP.NE.AND UP0, UPT, UR4, 0x18, UPT ;  /* 0x000000180400788c */ /* 0x000fd2000bf05270 */
[----:B------:R-:W-:Y:S05]  /*3410*/  BRA.U !UP0, `(.L_x_7198) ;  /* 0x0000000108447547 */ /* 0x000fea000b800000 */
.L_x_7178:
        /* <DEDUP_REMOVED lines=16> */
.L_x_7199:
[----:B------:R-:W-:Y:S05]  /*3520*/  EXIT ;  /* 0x000000000000794d */ /* 0x000fea0003800000 */
.L_x_7198:
        /* <DEDUP_REMOVED lines=11> */
.L_x_7200:
[----:B------:R-:W-:Y:S01]  /*35e0*/  STG.E.U8 desc[UR36][R2.64], R5 ;  /* 0x0000000502007986 */ /* 0x000fe2000c101124 */
[----:B------:R-:W-:Y:S05]  /*35f0*/  EXIT ;  /* 0x000000000000794d */ /* 0x000fea0003800000 */
.L_x_7197:
[----:B------:R-:W0:Y:S02]  /*3600*/  LDCU.U8 UR4, c[0x0][0x384] ;  /* 0x00007080ff0477ac */ /* 0x000e240008000000 */
        /* <DEDUP_REMOVED lines=13> */
.L_x_7201:
[----:B------:R-:W-:Y:S01]  /*36e0*/  ISETP.GT.U32.AND P0, PT, R0, 0x7f800000, PT ;  /* 0x7f8000000000780c */ /* 0x000fe20003f04070 */
[----:B------:R-:W-:-:S05]  /*36f0*/  IMAD.MOV.U32 R0, RZ, RZ, 0x7f ;  /* 0x0000007fff007424 */ /* 0x000fca00078e00ff */
[----:B------:R-:W-:-:S05]  /*3700*/  SEL R5, R0, 0x7c, P0 ;  /* 0x0000007c00057807 */ /* 0x000fca0000000000 */
[----:B------:R-:W-:Y:S01]  /*3710*/  STG.E.U8 desc[UR36][R2.64], R5 ;  /* 0x0000000502007986 */ /* 0x000fe2000c101124 */
[----:B------:R-:W-:Y:S05]  /*3720*/  EXIT ;  /* 0x000000000000794d */ /* 0x000fea0003800000 */
.L_x_7196:
[----:B------:R-:W0:Y:S02]  /*3730*/  LDCU.U8 UR4, c[0x0][0x384] ;  /* 0x00007080ff0477ac */ /* 0x000e240008000000 */
[----:B0-----:R-:W-:-:S04]  /*3740*/  I2FP.F32.U32 R0, UR4 ;  /* 0x0000000400007c45 */ /* 0x001fc80008201000 */
[----:B------:R-:W-:-:S05]  /*3750*/  F2FP.BF16.F32.PACK_AB R0, RZ, R0 ;  /* 0x00000000ff00723e */ /* 0x000fca00000010ff */
[----:B------:R-:W-:Y:S01]  /*3760*/  STG.E.U16 desc[UR36][R2.64], R0 ;  /* 0x0000000002007986 */ /* 0x000fe2000c101524 */
[----:B------:R-:W-:Y:S05]  /*3770*/  EXIT ;  /* 0x000000000000794d */ /* 0x000fea0003800000 */
.L_x_7202:
        /* <DEDUP_REMOVED lines=16> */
.L_x_7408:


//--------------------- .text._ZN2at6native18elementwise_kernelILi128ELi4EZNS0_22gpu_kernel_impl_nocastINS0_11FillFunctorIhEEEEvRNS_18TensorIteratorBaseERKT_EUliE_EEviT1_ --------------------------
	.section	.text._ZN2at6native18elementwise_kernelILi128ELi4EZNS0_22gpu_kernel_impl_nocastINS0_11FillFunctorIhEEEEvRNS_18TensorIteratorBaseERKT_EUliE_EEviT1_,"ax",@progbits
	.align	128
        .global         _ZN2at6native18elementwise_kernelILi128ELi4EZNS0_22gpu_kernel_impl_nocastINS0_11FillFunctorIhEEEEvRNS_18TensorIteratorBaseERKT_EUliE_EEviT1_
        .type           _ZN2at6native18elementwise_kernelILi128ELi4EZNS0_22gpu_kernel_impl_nocastINS0_11FillFunctorIhEEEEvRNS_18TensorIteratorBaseERKT_EUliE_EEviT1_,@function
        .size           _ZN2at6native18elementwise_kernelILi128ELi4EZNS0_22gpu_kernel_impl_nocastINS0_11FillFunctorIhEEEEvRNS_18TensorIteratorBaseERKT_EUliE_EEviT1_,(.L_x_7409 - _ZN2at6native18elementwise_kernelILi128ELi4EZNS0_22gpu_kernel_impl_nocastINS0_11FillFunctorIhEEEEvRNS_18TensorIteratorBaseERKT_EUliE_EEviT1_)
        .other          _ZN2at6native18elementwise_kernelILi128ELi4EZNS0_22gpu_kernel_impl_nocastINS0_11FillFunctorIhEEEEvRNS_18TensorIteratorBaseERKT_EUliE_EEviT1_,@"STO_CUDA_ENTRY STV_DEFAULT"
_ZN2at6native18elementwise_kernelILi128ELi4EZNS0_22gpu_kernel_impl_nocastINS0_11FillFunctorIhEEEEvRNS_18TensorIteratorBaseERKT_EUliE_EEviT1_:
.text._ZN2at6native18elementwise_kernelILi128ELi4EZNS0_22gpu_kernel_impl_nocastINS0_11FillFunctorIhEEEEvRNS_18TensorIteratorBaseERKT_EUliE_EEviT1_:
        /* <DEDUP_REMOVED lines=16> */
.L_x_7203:
        /* <DEDUP_REMOVED lines=282> */
.L_x_7207:
        /* <DEDUP_REMOVED lines=281> */
.L_x_7209:
[----:B------:R-:W0:Y:S01]  /*2430*/  LDCU.64 UR10, c[0x0][0x520] ;  /* 0x0000a400ff0a77ac */ /* 0x000e220008000a00 */
[----:B------:R-:W-:Y:S02]  /*2440*/  IADD3 R3, PT, PT, R3, 0x80, RZ ;  /* 0x0000008003037810 */ /* 0x000fe40007ffe0ff */
[----:B0-----:R-:W-:-:S04]  /*2450*/  IADD3 R4, P0, PT, R2, UR10, RZ ;  /* 0x0000000a02047c10 */ /* 0x001fc8000ff1e0ff */
[----:B------:R-:W-:-:S05]  /*2460*/  IADD3.X R5, PT, PT, RZ, UR11, RZ, P0, !PT ;  /* 0x0000000bff057c10 */ /* 0x000fca00087fe4ff */
[----:B------:R0:W-:Y:S04]  /*2470*/  STG.E.U8 desc[UR6][R4.64], R0 ;  /* 0x0000000004007986 */ /* 0x0001e8000c101106 */
.L_x_7206:
[----:B------:R-:W-:-:S13]  /*2480*/  ISETP.GE.AND P0, PT, R3, UR8, PT ;  /* 0x0000000803007c0c */ /* 0x000fda000bf06270 */
[----:B------:R-:W-:Y:S05]  /*2490*/  @P0 BREAK.RELIABLE B1 ;  /* 0x0000000000010942 */ /* 0x000fea0003800100 */
[----:B------:R-:W-:Y:S05]  /*24a0*/  @P0 BRA `(.L_x_7208) ;  /* 0x00000010005c0947 */ /* 0x000fea0003800000 */
[----:B------:R-:W-:Y:S05]  /*24b0*/  BSYNC.RELIABLE B1 ;  /* 0x0000000000017941 */ /* 0x000fea0003800100 */
.L_x_7205:
        /* <DEDUP_REMOVED lines=273> */
.L_x_7210:
[----:B------:R-:W0:Y:S01]  /*35d0*/  LDCU.64 UR10, c[0x0][0x520] ;  /* 0x0000a400ff0a77ac */ /* 0x000e220008000a00 */
[----:B------:R-:W-:Y:S02]  /*35e0*/  IADD3 R3, PT, PT, R3, 0x80, RZ ;  /* 0x0000008003037810 */ /* 0x000fe40007ffe0ff */
[----:B0-----:R-:W-:-:S04]  /*35f0*/  IADD3 R4, P0, PT, R2, UR10, RZ ;  /* 0x0000000a02047c10 */ /* 0x001fc8000ff1e0ff */
[----:B------:R-:W-:-:S05]  /*3600*/  IADD3.X R5, PT, PT, RZ, UR11, RZ, P0, !PT ;  /* 0x0000000bff057c10 */ /* 0x000fca00087fe4ff */
[----:B----4-:R1:W-:Y:S04]  /*3610*/  STG.E.U8 desc[UR6][R4.64], R0 ;  /* 0x0000000004007986 */ /* 0x0103e8000c101106 */
.L_x_7208:
[----:B------:R-:W-:Y:S05]  /*3620*/  BSYNC.RECONVERGENT B0 ;  /* 0x0000000000007941 */ /* 0x000fea0003800200 */
.L_x_7204:
        /* <DEDUP_REMOVED lines=276> */
.L_x_7211:
[----:B------:R-:W0:Y:S02]  /*4770*/  LDCU.64 UR8, c[0x0][0x520] ;  /* 0x0000a400ff0877ac */ /* 0x000e240008000a00 */
[----:B0-----:R-:W-:-:S04]  /*4780*/  IADD3 R2, P0, PT, R2, UR8, RZ ;  /* 0x0000000802027c10 */ /* 0x001fc8000ff1e0ff */
[----:B------:R-:W-:-:S05]  /*4790*/  IADD3.X R3, PT, PT, RZ, UR9, RZ, P0, !PT ;  /* 0x00000009ff037c10 */ /* 0x000fca00087fe4ff */
[----:B----4-:R-:W-:Y:S01]  /*47a0*/  STG.E.U8 desc[UR6][R2.64], R0 ;  /* 0x0000000002007986 */ /* 0x010fe2000c101106 */
[----:B------:R-:W-:Y:S05]  /*47b0*/  EXIT ;  /* 0x000000000000794d */ /* 0x000fea0003800000 */
.L_x_7212:
        /* <DEDUP_REMOVED lines=12> */
.L_x_7409:


//--------------------- .text._ZN2at6native27unrolled_elementwise_kernelINS0_11FillFunctorIhEESt5arrayIPcLm1EELi4E23TrivialOffsetCalculatorILi0EjES7_ILi1EjENS0_6memory15LoadWithoutCastENSA_16StoreWithoutCastEEEviT_T0_T2_T3_T4_T5_ --------------------------
	.section	.text._ZN2at6native27unrolled_elementwise_kernelINS0_11FillFunctorIhEESt5arrayIPcLm1EELi4E23TrivialOffsetCalculatorILi0EjES7_ILi1EjENS0_6memory15LoadWithoutCastENSA_16StoreWithoutCastEEEviT_T0_T2_T3_T4_T5_,"ax",@progbits
	.align	128
        .global         _ZN2at6native27unrolled_elementwise_kernelINS0_11FillFunctorIhEESt5arrayIPcLm1EELi4E23TrivialOffsetCalculatorILi0EjES7_ILi1EjENS0_6memory15LoadWithoutCastENSA_16StoreWithoutCastEEEviT_T0_T2_T3_T4_T5_
        .type           _ZN2at6native27unrolled_elementwise_kernelINS0_11FillFunctorIhEESt5arrayIPcLm1EELi4E23TrivialOffsetCalculatorILi0EjES7_ILi1EjENS0_6memory15LoadWithoutCastENSA_16StoreWithoutCastEEEviT_T0_T2_T3_T4_T5_,@function
        .size           _ZN2at6native27unrolled_elementwise_kernelINS0_11FillFunctorIhEESt5arrayIPcLm1EELi4E23TrivialOffsetCalculatorILi0EjES7_ILi1EjENS0_6memory15LoadWithoutCastENSA_16StoreWithoutCastEEEviT_T0_T2_T3_T4_T5_,(.L_x_7410 - _ZN2at6native27unrolled_elementwise_kernelINS0_11FillFunctorIhEESt5arrayIPcLm1EELi4E23TrivialOffsetCalculatorILi0EjES7_ILi1EjENS0_6memory15LoadWithoutCastENSA_16StoreWithoutCastEEEviT_T0_T2_T3_T4_T5_)
        .other          _ZN2at6native27unrolled_elementwise_kernelINS0_11FillFunctorIhEESt5arrayIPcLm1EELi4E23TrivialOffsetCalculatorILi0EjES7_ILi1EjENS0_6memory15LoadWithoutCastENSA_16StoreWithoutCastEEEviT_T0_T2_T3_T4_T5_,@"STO_CUDA_ENTRY STV_DEFAULT"
_ZN2at6native27unrolled_elementwise_kernelINS0_11FillFunctorIhEESt5arrayIPcLm1EELi4E23TrivialOffsetCalculatorILi0EjES7_ILi1EjENS0_6memory15LoadWithoutCastENSA_16StoreWithoutCastEEEviT_T0_T2_T3_T4_T5_:
.text._ZN2at6native27unrolled_elementwise_kernelINS0_11FillFunctorIhEESt5arrayIPcLm1EELi4E23TrivialOffsetCalculatorILi0EjES7_ILi1EjENS0_6memory15LoadWithoutCastENSA_16StoreWithoutCastEEEviT_T0_T2_T3_T4_T5_:
        /* <DEDUP_REMOVED lines=30> */
.L_x_7214:
[----:B------:R-:W-:Y:S05]  /*01e0*/  BSYNC.RECONVERGENT B0 ;  /* 0x0000000000007941 */ /* 0x000fea0003800200 */
.L_x_7213:
        /* <DEDUP_REMOVED lines=8> */
.L_x_7215:
        /* <DEDUP_REMOVED lines=9> */
.L_x_7410:


//--------------------- .text._ZN2at6native29vectorized_elementwise_kernelILi2ENS0_11FillFunctorIhEESt5arrayIPcLm1EEEEviT0_T1_ --------------------------
	.section	.text._ZN2at6native29vectorized_elementwise_kernelILi2ENS0_11FillFunctorIhEESt5arrayIPcLm1EEEEviT0_T1_,"ax",@progbits
	.align	128
        .global         _ZN2at6native29vectorized_elementwise_kernelILi2ENS0_11FillFunctorIhEESt5arrayIPcLm1EEEEviT0_T1_
        .type           _ZN2at6native29vectorized_elementwise_kernelILi2ENS0_11FillFunctorIhEESt5arrayIPcLm1EEEEviT0_T1_,@function
        .size           _ZN2at6native29vectorized_elementwise_kernelILi2ENS0_11FillFunctorIhEESt5arrayIPcLm1EEEEviT0_T1_,(.L_x_7411 - _ZN2at6native29vectorized_elementwise_kernelILi2ENS0_11FillFunctorIhEESt5arrayIPcLm1EEEEviT0_T1_)
        .other          _ZN2at6native29vectorized_elementwise_kernelILi2ENS0_11FillFunctorIhEESt5arrayIPcLm1EEEEviT0_T1_,@"STO_CUDA_ENTRY STV_DEFAULT"
_ZN2at6native29vectorized_elementwise_kernelILi2ENS0_11FillFunctorIhEESt5arrayIPcLm1EEEEviT0_T1_:
.text._ZN2at6native29vectorized_elementwise_kernelILi2ENS0_11FillFunctorIhEESt5arrayIPcLm1EEEEviT0_T1_:
        /* <DEDUP_REMOVED lines=36> */
.L_x_7219:
        /* <DEDUP_REMOVED lines=8> */
.L_x_7220:
        /* <DEDUP_REMOVED lines=8> */
.L_x_7221:
        /* <DEDUP_REMOVED lines=8> */
.L_x_7222:
        /* <DEDUP_REMOVED lines=8> */
.L_x_7223:
        /* <DEDUP_REMOVED lines=8> */
.L_x_7224:
        /* <DEDUP_REMOVED lines=8> */
.L_x_7225:
        /* <DEDUP_REMOVED lines=8> */
.L_x_7226:
        /* <DEDUP_REMOVED lines=8> */
.L_x_7227:
        /* <DEDUP_REMOVED lines=8> */
.L_x_7228:
        /* <DEDUP_REMOVED lines=8> */
.L_x_7229:
        /* <DEDUP_REMOVED lines=9> */
.L_x_7230:
[----:B------:R-:W-:Y:S05]  /*07d0*/  BSYNC.RELIABLE B1 ;  /* 0x0000000000017941 */ /* 0x000fea0003800100 */
.L_x_7218:
[----:B------:R-:W-:-:S13]  /*07e0*/  ISETP.GE.U32.AND P0, PT, R2, UR5, PT ;  /* 0x0000000502007c0c */ /* 0x000fda000bf06070 */
[----:B------:R-:W0:Y:S02]  /*07f0*/  @!P0 LDC.64 R6, c[0x0][0x388] ;  /* 0x0000e200ff068b82 */ /* 0x000e240000000a00 */
[C---:B012345:R-:W-:Y:S01]  /*0800*/  @!P0 IADD3 R5, PT, PT, R2.reuse, UR4, RZ ;  /* 0x0000000402058c10 */ /* 0x07ffe2000fffe0ff */
[----:B------:R-:W-:-:S03]  /*0810*/  @!P0 VIADD R2, R2, 0x80 ;  /* 0x0000008002028836 */ /* 0x000fc60000000000 */
[----:B------:R-:W-:-:S05]  /*0820*/  @!P0 IADD3 R4, P1, PT, R5, R6, RZ ;  /* 0x0000000605048210 */ /* 0x000fca0007f3e0ff */
[----:B------:R-:W-:-:S05]  /*0830*/  @!P0 IMAD.X R5, RZ, RZ, R7, P1 ;  /* 0x000000ffff058224 */ /* 0x000fca00008e0607 */
[----:B------:R0:W-:Y:S03]  /*0840*/  @!P0 STG.E.U8 desc[UR8][R4.64], R0 ;  /* 0x0000000004008986 */ /* 0x0001e6000c101108 */
.L_x_7231:
[----:B------:R-:W-:Y:S05]  /*0850*/  BSYNC.RECONVERGENT B0 ;  /* 0x0000000000007941 */ /* 0x000fea0003800200 */
.L_x_7217:
        /* <DEDUP_REMOVED lines=9> */
.L_x_7216:
        /* <DEDUP_REMOVED lines=17> */
.L_x_7232:
        /* <DEDUP_REMOVED lines=16> */
.L_x_7411:


//--------------------- .text._ZN2at6native29vectorized_elementwise_kernelILi4ENS0_11FillFunctorIhEESt5arrayIPcLm1EEEEviT0_T1_ --------------------------
	.section	.text._ZN2at6native29vectorized_elementwise_kernelILi4ENS0_11FillFunctorIhEESt5arrayIPcLm1EEEEviT0_T1_,"ax",@progbits
	.align	128
        .global         _ZN2at6native29vectorized_elementwise_kernelILi4ENS0_11FillFunctorIhEESt5arrayIPcLm1EEEEviT0_T1_
        .type           _ZN2at6native29vectorized_elementwise_kernelILi4ENS0_11FillFunctorIhEESt5arrayIPcLm1EEEEviT0_T1_,@function
        .size           _ZN2at6native29vectorized_elementwise_kernelILi4ENS0_11FillFunctorIhEESt5arrayIPcLm1EEEEviT0_T1_,(.L_x_7412 - _ZN2at6native29vectorized_elementwise_kernelILi4ENS0_11FillFunctorIhEESt5arrayIPcLm1EEEEviT0_T1_)
        .other          _ZN2at6native29vectorized_elementwise_kernelILi4ENS0_11FillFunctorIhEESt5arrayIPcLm1EEEEviT0_T1_,@"STO_CUDA_ENTRY STV_DEFAULT"
_ZN2at6native29vectorized_elementwise_kernelILi4ENS0_11FillFunctorIhEESt5arrayIPcLm1EEEEviT0_T1_:
.text._ZN2at6native29vectorized_elementwise_kernelILi4ENS0_11FillFunctorIhEESt5arrayIPcLm1EEEEviT0_T1_:
        /* <DEDUP_REMOVED lines=36> */
.L_x_7236:
        /* <DEDUP_REMOVED lines=8> */
.L_x_7237:
        /* <DEDUP_REMOVED lines=8> */
.L_x_7238:
        /* <DEDUP_REMOVED lines=8> */
.L_x_7239:
        /* <DEDUP_REMOVED lines=8> */
.L_x_7240:
        /* <DEDUP_REMOVED lines=8> */
.L_x_7241:
        /* <DEDUP_REMOVED lines=8> */
.L_x_7242:
        /* <DEDUP_REMOVED lines=8> */
.L_x_7243:
        /* <DEDUP_REMOVED lines=8> */
.L_x_7244:
        /* <DEDUP_REMOVED lines=8> */
.L_x_7245:
        /* <DEDUP_REMOVED lines=8> */
.L_x_7246:
        /* <DEDUP_REMOVED lines=9> */
.L_x_7247:
[----:B------:R-:W-:Y:S05]  /*07d0*/  BSYNC.RELIABLE B1 ;  /* 0x0000000000017941 */ /* 0x000fea0003800100 */
.L_x_7235:
[----:B------:R-:W-:-:S13]  /*07e0*/  ISETP.GE.U32.AND P0, PT, R2, UR5, PT ;  /* 0x0000000502007c0c */ /* 0x000fda000bf06070 */
[----:B------:R-:W0:Y:S02]  /*07f0*/  @!P0 LDC.64 R6, c[0x0][0x388] ;  /* 0x0000e200ff068b82 */ /* 0x000e240000000a00 */
[C---:B012345:R-:W-:Y:S01]  /*0800*/  @!P0 IADD3 R5, PT, PT, R2.reuse, UR4, RZ ;  /* 0x0000000402058c10 */ /* 0x07ffe2000fffe0ff */
[----:B------:R-:W-:-:S03]  /*0810*/  @!P0 VIADD R2, R2, 0x80 ;  /* 0x0000008002028836 */ /* 0x000fc60000000000 */
[----:B------:R-:W-:-:S05]  /*0820*/  @!P0 IADD3 R4, P1, PT, R5, R6, RZ ;  /* 0x0000000605048210 */ /* 0x000fca0007f3e0ff */
[----:B------:R-:W-:-:S05]  /*0830*/  @!P0 IMAD.X R5, RZ, RZ, R7, P1 ;  /* 0x000000ffff058224 */ /* 0x000fca00008e0607 */
[----:B------:R0:W-:Y:S03]  /*0840*/  @!P0 STG.E.U8 desc[UR8][R4.64], R0 ;  /* 0x0000000004008986 */ /* 0x0001e6000c101108 */
.L_x_7248:
[----:B------:R-:W-:Y:S05]  /*0850*/  BSYNC.RECONVERGENT B0 ;  /* 0x0000000000007941 */ /* 0x000fea0003800200 */
.L_x_7234:
        /* <DEDUP_REMOVED lines=9> */
.L_x_7233:
        /* <DEDUP_REMOVED lines=14> */
.L_x_7249:
        /* <DEDUP_REMOVED lines=11> */
.L_x_7412:


//--------------------- .text._ZN2at6native29vectorized_elementwise_kernelILi8ENS0_11FillFunctorIhEESt5arrayIPcLm1EEEEviT0_T1_ --------------------------
	.section	.text._ZN2at6native29vectorized_elementwise_kernelILi8ENS0_11FillFunctorIhEESt5arrayIPcLm1EEEEviT0_T1_,"ax",@progbits
	.align	128
        .global         _ZN2at6native29vectorized_elementwise_kernelILi8ENS0_11FillFunctorIhEESt5arrayIPcLm1EEEEviT0_T1_
        .type           _ZN2at6native29vectorized_elementwise_kernelILi8ENS0_11FillFunctorIhEESt5arrayIPcLm1EEEEviT0_T1_,@function
        .size           _ZN2at6native29vectorized_elementwise_kernelILi8ENS0_11FillFunctorIhEESt5arrayIPcLm1EEEEviT0_T1_,(.L_x_7413 - _ZN2at6native29vectorized_elementwise_kernelILi8ENS0_11FillFunctorIhEESt5arrayIPcLm1EEEEviT0_T1_)
        .other          _ZN2at6native29vectorized_elementwise_kernelILi8ENS0_11FillFunctorIhEESt5arrayIPcLm1EEEEviT0_T1_,@"STO_CUDA_ENTRY STV_DEFAULT"
_ZN2at6native29vectorized_elementwise_kernelILi8ENS0_11FillFunctorIhEESt5arrayIPcLm1EEEEviT0_T1_:
.text._ZN2at6native29vectorized_elementwise_kernelILi8ENS0_11FillFunctorIhEESt5arrayIPcLm1EEEEviT0_T1_:
        /* <DEDUP_REMOVED lines=36> */
.L_x_7253:
        /* <DEDUP_REMOVED lines=8> */
.L_x_7254:
        /* <DEDUP_REMOVED lines=8> */
.L_x_7255:
        /* <DEDUP_REMOVED lines=8> */
.L_x_7256:
        /* <DEDUP_REMOVED lines=8> */
.L_x_7257:
        /* <DEDUP_REMOVED lines=8> */
.L_x_7258:
        /* <DEDUP_REMOVED lines=8> */
.L_x_7259:
        /* <DEDUP_REMOVED lines=8> */
.L_x_7260:
        /* <DEDUP_REMOVED lines=8> */
.L_x_7261:
        /* <DEDUP_REMOVED lines=8> */
.L_x_7262:
        /* <DEDUP_REMOVED lines=8> */
.L_x_7263:
        /* <DEDUP_REMOVED lines=9> */
.L_x_7264:
[----:B------:R-:W-:Y:S05]  /*07d0*/  BSYNC.RELIABLE B1 ;  /* 0x0000000000017941 */ /* 0x000fea0003800100 */
.L_x_7252:
[----:B------:R-:W-:-:S13]  /*07e0*/  ISETP.GE.U32.AND P0, PT, R2, UR5, PT ;  /* 0x0000000502007c0c */ /* 0x000fda000bf06070 */
[----:B------:R-:W0:Y:S02]  /*07f0*/  @!P0 LDC.64 R6, c[0x0][0x388] ;  /* 0x0000e200ff068b82 */ /* 0x000e240000000a00 */
[C---:B012345:R-:W-:Y:S02]  /*0800*/  @!P0 VIADD R5, R2.reuse, UR4 ;  /* 0x0000000402058c36 */ /* 0x07ffe40008000000 */
[----:B------:R-:W-:-:S03]  /*0810*/  @!P0 VIADD R2, R2, 0x80 ;  /* 0x0000008002028836 */ /* 0x000fc60000000000 */
[----:B------:R-:W-:-:S05]  /*0820*/  @!P0 IADD3 R4, P1, PT, R5, R6, RZ ;  /* 0x0000000605048210 */ /* 0x000fca0007f3e0ff */
[----:B------:R-:W-:-:S05]  /*0830*/  @!P0 IMAD.X R5, RZ, RZ, R7, P1 ;  /* 0x000000ffff058224 */ /* 0x000fca00008e0607 */
[----:B------:R0:W-:Y:S03]  /*0840*/  @!P0 STG.E.U8 desc[UR8][R4.64], R0 ;  /* 0x0000000004008986 */ /* 0x0001e6000c101108 */
.L_x_7265:
[----:B------:R-:W-:Y:S05]  /*0850*/  BSYNC.RECONVERGENT B0 ;  /* 0x0000000000007941 */ /* 0x000fea0003800200 */
.L_x_7251:
        /* <DEDUP_REMOVED lines=9> */
.L_x_7250:
        /* <DEDUP_REMOVED lines=15> */
.L_x_7266:
        /* <DEDUP_REMOVED lines=10> */
.L_x_7413:


//--------------------- .nv.global.init           --------------------------
	.section	.nv.global.init,"aw",@progbits
.nv.global.init:
	.type		$str$5,@object
	.size		$str$5,(__unnamed_3 - $str$5)
$str$5:
        /*0000*/ 	.byte	0x66, 0x61, 0x6c, 0x73, 0x65, 0x00
	.type		__unnamed_3,@object
	.size		__unnamed_3,(__unnamed_19 - __unnamed_3)
__unnamed_3:
        /*0006*/ 	.byte	0x63, 0x61, 0x73, 0x74, 0x5f, 0x61, 0x6e, 0x64, 0x5f, 0x73, 0x74, 0x6f, 0x72, 0x65, 0x00
	.type		__unnamed_19,@object
	.size		__unnamed_19,(__unnamed_11 - __unnamed_19)
__unnamed_19:
        /*0015*/ 	.byte	0x63, 0x61, 0x73, 0x74, 0x5f, 0x61, 0x6e, 0x64, 0x5f, 0x73, 0x74, 0x6f, 0x72, 0x65, 0x00
	.type		__unnamed_11,@object
	.size		__unnamed_11,(__unnamed_7 - __unnamed_11)
__unnamed_11:
        /*0024*/ 	.byte	0x63, 0x61, 0x73, 0x74, 0x5f, 0x61, 0x6e, 0x64, 0x5f, 0x73, 0x74, 0x6f, 0x72, 0x65, 0x00
	.type		__unnamed_7,@object
	.size		__unnamed_7,(__unnamed_15 - __unnamed_7)
__unnamed_7:
        /*0033*/ 	.byte	0x63, 0x61, 0x73, 0x74, 0x5f, 0x61, 0x6e, 0x64, 0x5f, 0x73, 0x74, 0x6f, 0x72, 0x65, 0x00
	.type		__unnamed_15,@object
	.size		__unnamed_15,(__unnamed_1 - __unnamed_15)
__unnamed_15:
        /*0042*/ 	.byte	0x63, 0x61, 0x73, 0x74, 0x5f, 0x61, 0x6e, 0x64, 0x5f, 0x73, 0x74, 0x6f, 0x72, 0x65, 0x00
	.type		__unnamed_1,@object
	.size		__unnamed_1,(__unnamed_17 - __unnamed_1)
__unnamed_1:
        /*0051*/ 	.byte	0x63, 0x61, 0x73, 0x74, 0x5f, 0x61, 0x6e, 0x64, 0x5f, 0x73, 0x74, 0x6f, 0x72, 0x65, 0x00
	.type		__unnamed_17,@object
	.size		__unnamed_17,(__unnamed_9 - __unnamed_17)
__unnamed_17:
        /*0060*/ 	.byte	0x63, 0x61, 0x73, 0x74, 0x5f, 0x61, 0x6e, 0x64, 0x5f, 0x73, 0x74, 0x6f, 0x72, 0x65, 0x00
	.type		__unnamed_9,@object
	.size		__unnamed_9,(__unnamed_5 - __unnamed_9)
__unnamed_9:
        /*006f*/ 	.byte	0x63, 0x61, 0x73, 0x74, 0x5f, 0x61, 0x6e, 0x64, 0x5f, 0x73, 0x74, 0x6f, 0x72, 0x65, 0x00
	.type		__unnamed_5,@object
	.size		__unnamed_5,(__unnamed_21 - __unnamed_5)
__unnamed_5:
        /*007e*/ 	.byte	0x63, 0x61, 0x73, 0x74, 0x5f, 0x61, 0x6e, 0x64, 0x5f, 0x73, 0x74, 0x6f, 0x72, 0x65, 0x00
	.type		__unnamed_21,@object
	.size		__unnamed_21,(__unnamed_13 - __unnamed_21)
__unnamed_21:
        /*008d*/ 	.byte	0x63, 0x61, 0x73, 0x74, 0x5f, 0x61, 0x6e, 0x64, 0x5f, 0x73, 0x74, 0x6f, 0x72, 0x65, 0x00
	.type		__unnamed_13,@object
	.size		__unnamed_13,(__unnamed_2 - __unnamed_13)
__unnamed_13:
        /*009c*/ 	.byte	0x63, 0x61, 0x73, 0x74, 0x5f, 0x61, 0x6e, 0x64, 0x5f, 0x73, 0x74, 0x6f, 0x72, 0x65, 0x00
	.type		__unnamed_2,@object
	.size		__unnamed_2,(__unnamed_18 - __unnamed_2)
__unnamed_2:
        /*00ab*/ 	.byte	0x63, 0x61, 0x73, 0x74, 0x5f, 0x61, 0x6e, 0x64, 0x5f, 0x73, 0x74, 0x6f, 0x72, 0x65, 0x00
	.type		__unnamed_18,@object
	.size		__unnamed_18,(__unnamed_10 - __unnamed_18)
__unnamed_18:
        /*00ba*/ 	.byte	0x63, 0x61, 0x73, 0x74, 0x5f, 0x61, 0x6e, 0x64, 0x5f, 0x73, 0x74, 0x6f, 0x72, 0x65, 0x00
	.type		__unnamed_10,@object
	.size		__unnamed_10,(__unnamed_6 - __unnamed_10)
__unnamed_10:
        /*00c9*/ 	.byte	0x63, 0x61, 0x73, 0x74, 0x5f, 0x61, 0x6e, 0x64, 0x5f, 0x73, 0x74, 0x6f, 0x72, 0x65, 0x00
	.type		__unnamed_6,@object
	.size		__unnamed_6,(__unnamed_14 - __unnamed_6)
__unnamed_6:
        /*00d8*/ 	.byte	0x63, 0x61, 0x73, 0x74, 0x5f, 0x61, 0x6e, 0x64, 0x5f, 0x73, 0x74, 0x6f, 0x72, 0x65, 0x00
	.type		__unnamed_14,@object
	.size		__unnamed_14,(__unnamed_4 - __unnamed_14)
__unnamed_14:
        /*00e7*/ 	.byte	0x63, 0x61, 0x73, 0x74, 0x5f, 0x61, 0x6e, 0x64, 0x5f, 0x73, 0x74, 0x6f, 0x72, 0x65, 0x00
	.type		__unnamed_4,@object
	.size		__unnamed_4,(__unnamed_20 - __unnamed_4)
__unnamed_4:
        /*00f6*/ 	.byte	0x63, 0x61, 0x73, 0x74, 0x5f, 0x61, 0x6e, 0x64, 0x5f, 0x73, 0x74, 0x6f, 0x72, 0x65, 0x00
	.type		__unnamed_20,@object
	.size		__unnamed_20,(__unnamed_12 - __unnamed_20)
__unnamed_20:
        /*0105*/ 	.byte	0x63, 0x61, 0x73, 0x74, 0x5f, 0x61, 0x6e, 0x64, 0x5f, 0x73, 0x74, 0x6f, 0x72, 0x65, 0x00
	.type		__unnamed_12,@object
	.size		__unnamed_12,(__unnamed_16 - __unnamed_12)
__unnamed_12:
        /*0114*/ 	.byte	0x63, 0x61, 0x73, 0x74, 0x5f, 0x61, 0x6e, 0x64, 0x5f, 0x73, 0x74, 0x6f, 0x72, 0x65, 0x00
	.type		__unnamed_16,@object
	.size		__unnamed_16,(__unnamed_8 - __unnamed_16)
__unnamed_16:
        /*0123*/ 	.byte	0x63, 0x61, 0x73, 0x74, 0x5f, 0x61, 0x6e, 0x64, 0x5f, 0x73, 0x74, 0x6f, 0x72, 0x65, 0x00
	.type		__unnamed_8,@object
	.size		__unnamed_8,($str$6 - __unnamed_8)
__unnamed_8:
        /*0132*/ 	.byte	0x63, 0x61, 0x73, 0x74, 0x5f, 0x61, 0x6e, 0x64, 0x5f, 0x73, 0x74, 0x6f, 0x72, 0x65, 0x00
	.type		$str$6,@object
	.size		$str$6,(.L_50 - $str$6)
$str$6:
        /*0141*/ 	.byte	0x2f, 0x72, 0x6f, 0x6f, 0x74, 0x2f, 0x2e, 0x70, 0x79, 0x65, 0x6e, 0x76, 0x2f, 0x76, 0x65, 0x72
        /*0151*/ 	.byte	0x73, 0x69, 0x6f, 0x6e, 0x73, 0x2f, 0x33, 0x2e, 0x31, 0x33, 0x2e, 0x31, 0x32, 0x2f, 0x6c, 0x69
        /*0161*/ 	.byte	0x62, 0x2f, 0x70, 0x79, 0x74, 0x68, 0x6f, 0x6e, 0x33, 0x2e, 0x31, 0x33, 0x2f, 0x73, 0x69, 0x74
        /*0171*/ 	.byte	0x65, 0x2d, 0x70, 0x61, 0x63, 0x6b, 0x61, 0x67, 0x65, 0x73, 0x2f, 0x74, 0x6f, 0x72, 0x63, 0x68
        /*0181*/ 	.byte	0x2f, 0x69, 0x6e, 0x63, 0x6c, 0x75, 0x64, 0x65, 0x2f, 0x63, 0x31, 0x30, 0x2f, 0x63, 0x6f, 0x72
        /*0191*/ 	.byte	0x65, 0x2f, 0x44, 0x79, 0x6e, 0x61, 0x6d, 0x69, 0x63, 0x43, 0x61, 0x73, 0x74, 0x2e, 0x68, 0x00
.L_50:


//--------------------- .nv.shared.reserved.0     --------------------------
	.section	.nv.shared.reserved.0,"aw",@nobits
	.weak		__nv_reservedSMEM_offset_0_alias
	.size		__nv_reservedSMEM_offset_0_alias, 0, 64
	.other		__nv_reservedSMEM_offset_0_alias,@"STO_CUDA_RESERVED_SHARED STV_DEFAULT"
__nv_reservedSMEM_offset_0_alias:
	.zero		0
	.zero		64


//--------------------- .nv.global                --------------------------
	.section	.nv.global,"aw",@nobits
.nv.global:
	.type		_ZN44_INTERNAL_db5239c5_13_FillKernel_cu_e561d9724cuda3std3__48in_placeE,@object
	.size		_ZN44_INTERNAL_db5239c5_13_FillKernel_cu_e561d9724cuda3std3__48in_placeE,(_ZN44_INTERNAL_db5239c5_13_FillKernel_cu_e561d9724cuda3std6ranges3__45__cpo8distanceE - _ZN44_INTERNAL_db5239c5_13_FillKernel_cu_e561d9724cuda3std3__48in_placeE)
_ZN44_INTERNAL_db5239c5_13_FillKernel_cu_e561d9724cuda3std3__48in_placeE:
	.zero		1
	.type		_ZN44_INTERNAL_db5239c5_13_FillKernel_cu_e561d9724cuda3std6ranges3__45__cpo8distanceE,@object
	.size		_ZN44_INTERNAL_db5239c5_13_FillKernel_cu_e561d9724cuda3std6ranges3__45__cpo8distanceE,(_ZN44_INTERNAL_db5239c5_13_FillKernel_cu_e561d9724cuda3std3__45__cpo6cbeginE - _ZN44_INTERNAL_db5239c5_13_FillKernel_cu_e561d9724cuda3std6ranges3__45__cpo8distanceE)
_ZN44_INTERNAL_db5239c5_13_FillKernel_cu_e561d9724cuda3std6ranges3__45__cpo8distanceE:
	.zero		1
	.type		_ZN44_INTERNAL_db5239c5_13_FillKernel_cu_e561d9724cuda3std3__45__cpo6cbeginE,@object
	.size		_ZN44_INTERNAL_db5239c5_13_FillKernel_cu_e561d9724cuda3std3__45__cpo6cbeginE,(_ZN44_INTERNAL_db5239c5_13_FillKernel_cu_e561d9724cuda3std6ranges3__45__cpo7advanceE - _ZN44_INTERNAL_db5239c5_13_FillKernel_cu_e561d9724cuda3std3__45__cpo6cbeginE)
_ZN44_INTERNAL_db5239c5_13_FillKernel_cu_e561d9724cuda3std3__45__cpo6cbeginE:
	.zero		1
	.type		_ZN44_INTERNAL_db5239c5_13_FillKernel_cu_e561d9724cuda3std6ranges3__45__cpo7advanceE,@object
	.size		_ZN44_INTERNAL_db5239c5_13_FillKernel_cu_e561d9724cuda3std6ranges3__45__cpo7advanceE,(_ZN44_INTERNAL_db5239c5_13_FillKernel_cu_e561d9724cuda3std3__45__cpo7crbeginE - _ZN44_INTERNAL_db5239c5_13_FillKernel_cu_e561d9724cuda3std6ranges3__45__cpo7advanceE)
_ZN44_INTERNAL_db5239c5_13_FillKernel_cu_e561d9724cuda3std6ranges3__45__cpo7advanceE:
	.zero		1
	.type		_ZN44_INTERNAL_db5239c5_13_FillKernel_cu_e561d9724cuda3std3__45__cpo7crbeginE,@object
	.size		_ZN44_INTERNAL_db5239c5_13_FillKernel_cu_e561d9724cuda3std3__45__cpo7crbeginE,(_ZN44_INTERNAL_db5239c5_13_FillKernel_cu_e561d9724cuda3std6ranges3__45__cpo4dataE - _ZN44_INTERNAL_db5239c5_13_FillKernel_cu_e561d9724cuda3std3__45__cpo7crbeginE)
_ZN44_INTERNAL_db5239c5_13_FillKernel_cu_e561d9724cuda3std3__45__cpo7crbeginE:
	.zero		1
	.type		_ZN44_INTERNAL_db5239c5_13_FillKernel_cu_e561d9724cuda3std6ranges3__45__cpo4dataE,@object
	.size		_ZN44_INTERNAL_db5239c5_13_FillKernel_cu_e561d9724cuda3std6ranges3__45__cpo4dataE,(_ZN44_INTERNAL_db5239c5_13_FillKernel_cu_e561d9724cuda3std6ranges3__45__cpo5beginE - _ZN44_INTERNAL_db5239c5_13_FillKernel_cu_e561d9724cuda3std6ranges3__45__cpo4dataE)
_ZN44_INTERNAL_db5239c5_13_FillKernel_cu_e561d9724cuda3std6ranges3__45__cpo4dataE:
	.zero		1
	.type		_ZN44_INTERNAL_db5239c5_13_FillKernel_cu_e561d9724cuda3std6ranges3__45__cpo5beginE,@object
	.size		_ZN44_INTERNAL_db5239c5_13_FillKernel_cu_e561d9724cuda3std6ranges3__45__cpo5beginE,(_ZN44_INTERNAL_db5239c5_13_FillKernel_cu_e561d9724cuda3std3__446_GLOBAL__N__db5239c5_13_FillKernel_cu_e561d9726ignoreE - _ZN44_INTERNAL_db5239c5_13_FillKernel_cu_e561d9724cuda3std6ranges3__45__cpo5beginE)
_ZN44_INTERNAL_db5239c5_13_FillKernel_cu_e561d9724cuda3std6ranges3__45__cpo5beginE:
	.zero		1
	.type		_ZN44_INTERNAL_db5239c5_13_FillKernel_cu_e561d9724cuda3std3__446_GLOBAL__N__db5239c5_13_FillKernel_cu_e561d9726ignoreE,@object
	.size		_ZN44_INTERNAL_db5239c5_13_FillKernel_cu_e561d9724cuda3std3__446_GLOBAL__N__db5239c5_13_FillKernel_cu_e561d9726ignoreE,(_ZN44_INTERNAL_db5239c5_13_FillKernel_cu_e561d9724cuda3std6ranges3__45__cpo4sizeE - _ZN44_INTERNAL_db5239c5_13_FillKernel_cu_e561d9724cuda3std3__446_GLOBAL__N__db5239c5_13_FillKernel_cu_e561d9726ignoreE)
_ZN44_INTERNAL_db5239c5_13_FillKernel_cu_e561d9724cuda3std3__446_GLOBAL__N__db5239c5_13_FillKernel_cu_e561d9726ignoreE:
	.zero		1
	.type		_ZN44_INTERNAL_db5239c5_13_FillKernel_cu_e561d9724cuda3std6ranges3__45__cpo4sizeE,@object
	.size		_ZN44_INTERNAL_db5239c5_13_FillKernel_cu_e561d9724cuda3std6ranges3__45__cpo4sizeE,(_ZN44_INTERNAL_db5239c5_13_FillKernel_cu_e561d9724cuda3std3__45__cpo5beginE - _ZN44_INTERNAL_db5239c5_13_FillKernel_cu_e561d9724cuda3std6ranges3__45__cpo4sizeE)
_ZN44_INTERNAL_db5239c5_13_FillKernel_cu_e561d9724cuda3std6ranges3__45__cpo4sizeE:
	.zero		1
	.type		_ZN44_INTERNAL_db5239c5_13_FillKernel_cu_e561d9724cuda3std3__45__cpo5beginE,@object
	.size		_ZN44_INTERNAL_db5239c5_13_FillKernel_cu_e561d9724cuda3std3__45__cpo5beginE,(_ZN44_INTERNAL_db5239c5_13_FillKernel_cu_e561d9724cuda3std6ranges3__45__cpo6cbeginE - _ZN44_INTERNAL_db5239c5_13_FillKernel_cu_e561d9724cuda3std3__45__cpo5beginE)
_ZN44_INTERNAL_db5239c5_13_FillKernel_cu_e561d9724cuda3std3__45__cpo5beginE:
	.zero		1
	.type		_ZN44_INTERNAL_db5239c5_13_FillKernel_cu_e561d9724cuda3std6ranges3__45__cpo6cbeginE,@object
	.size		_ZN44_INTERNAL_db5239c5_13_FillKernel_cu_e561d9724cuda3std6ranges3__45__cpo6cbeginE,(_ZN44_INTERNAL_db5239c5_13_FillKernel_cu_e561d9724cuda3std3__45__cpo6rbeginE - _ZN44_INTERNAL_db5239c5_13_FillKernel_cu_e561d9724cuda3std6ranges3__45__cpo6cbeginE)
_ZN44_INTERNAL_db5239c5_13_FillKernel_cu_e561d9724cuda3std6ranges3__45__cpo6cbeginE:
	.zero		1
	.type		_ZN44_INTERNAL_db5239c5_13_FillKernel_cu_e561d9724cuda3std3__45__cpo6rbeginE,@object
	.size		_ZN44_INTERNAL_db5239c5_13_FillKernel_cu_e561d9724cuda3std3__45__cpo6rbeginE,(_ZN44_INTERNAL_db5239c5_13_FillKernel_cu_e561d9724cuda3std6ranges3__45__cpo4nextE - _ZN44_INTERNAL_db5239c5_13_FillKernel_cu_e561d9724cuda3std3__45__cpo6rbeginE)
_ZN44_INTERNAL_db5239c5_13_FillKernel_cu_e561d9724cuda3std3__45__cpo6rbeginE:
	.zero		1
	.type		_ZN44_INTERNAL_db5239c5_13_FillKernel_cu_e561d9724cuda3std6ranges3__45__cpo4nextE,@object
	.size		_ZN44_INTERNAL_db5239c5_13_FillKernel_cu_e561d9724cuda3std6ranges3__45__cpo4nextE,(_ZN44_INTERNAL_db5239c5_13_FillKernel_cu_e561d9724cuda3std6ranges3__45__cpo4swapE - _ZN44_INTERNAL_db5239c5_13_FillKernel_cu_e561d9724cuda3std6ranges3__45__cpo4nextE)
_ZN44_INTERNAL_db5239c5_13_FillKernel_cu_e561d9724cuda3std6ranges3__45__cpo4nextE:
	.zero		1
	.type		_ZN44_INTERNAL_db5239c5_13_FillKernel_cu_e561d9724cuda3std6ranges3__45__cpo4swapE,@object
	.size		_ZN44_INTERNAL_db5239c5_13_FillKernel_cu_e561d9724cuda3std6ranges3__45__cpo4swapE,(_ZN44_INTERNAL_db5239c5_13_FillKernel_cu_e561d9724cuda3std3__420unreachable_sentinelE - _ZN44_INTERNAL_db5239c5_13_FillKernel_cu_e561d9724cuda3std6ranges3__45__cpo4swapE)
_ZN44_INTERNAL_db5239c5_13_FillKernel_cu_e561d9724cuda3std6ranges3__45__cpo4swapE:
	.zero		1
	.type		_ZN44_INTERNAL_db5239c5_13_FillKernel_cu_e561d9724cuda3std3__420unreachable_sentinelE,@object
	.size		_ZN44_INTERNAL_db5239c5_13_FillKernel_cu_e561d9724cuda3std3__420unreachable_sentinelE,(_ZN44_INTERNAL_db5239c5_13_FillKernel_cu_e561d9726thrust24THRUST_300001_SM_1000_NS6system6detail10sequential3seqE - _ZN44_INTERNAL_db5239c5_13_FillKernel_cu_e561d9724cuda3std3__420unreachable_sentinelE)
_ZN44_INTERNAL_db5239c5_13_FillKernel_cu_e561d9724cuda3std3__420unreachable_sentinelE:
	.zero		1
	.type		_ZN44_INTERNAL_db5239c5_13_FillKernel_cu_e561d9726thrust24THRUST_300001_SM_1000_NS6system6detail10sequential3seqE,@object
	.size		_ZN44_INTERNAL_db5239c5_13_FillKernel_cu_e561d9726thrust24THRUST_300001_SM_1000_NS6system6detail10sequential3seqE,(_ZN44_INTERNAL_db5239c5_13_FillKernel_cu_e561d9724cuda3std3__45__cpo4cendE - _ZN44_INTERNAL_db5239c5_13_FillKernel_cu_e561d9726thrust24THRUST_300001_SM_1000_NS6system6detail10sequential3seqE)
_ZN44_INTERNAL_db5239c5_13_FillKernel_cu_e561d9726thrust24THRUST_300001_SM_1000_NS6system6detail10sequential3seqE:
	.zero		1
	.type		_ZN44_INTERNAL_db5239c5_13_FillKernel_cu_e561d9724cuda3std3__45__cpo4cendE,@object
	.size		_ZN44_INTERNAL_db5239c5_13_FillKernel_cu_e561d9724cuda3std3__45__cpo4cendE,(_ZN44_INTERNAL_db5239c5_13_FillKernel_cu_e561d9724cuda3std6ranges3__45__cpo9iter_swapE - _ZN44_INTERNAL_db5239c5_13_FillKernel_cu_e561d9724cuda3std3__45__cpo4cendE)
_ZN44_INTERNAL_db5239c5_13_FillKernel_cu_e561d9724cuda3std3__45__cpo4cendE:
	.zero		1
	.type		_ZN44_INTERNAL_db5239c5_13_FillKernel_cu_e561d9724cuda3std6ranges3__45__cpo9iter_swapE,@object
	.size		_ZN44_INTERNAL_db5239c5_13_FillKernel_cu_e561d9724cuda3std6ranges3__45__cpo9iter_swapE,(_ZN44_INTERNAL_db5239c5_13_FillKernel_cu_e561d9724cuda3std3__45__cpo5crendE - _ZN44_INTERNAL_db5239c5_13_FillKernel_cu_e561d9724cuda3std6ranges3__45__cpo9iter_swapE)
_ZN44_INTERNAL_db5239c5_13_FillKernel_cu_e561d9724cuda3std6ranges3__45__cpo9iter_swapE:
	.zero		1
	.type		_ZN44_INTERNAL_db5239c5_13_FillKernel_cu_e561d9724cuda3std3__45__cpo5crendE,@object
	.size		_ZN44_INTERNAL_db5239c5_13_FillKernel_cu_e561d9724cuda3std3__45__cpo5crendE,(_ZN44_INTERNAL_db5239c5_13_FillKernel_cu_e561d9724cuda3std6ranges3__45__cpo5cdataE - _ZN44_INTERNAL_db5239c5_13_FillKernel_cu_e561d9724cuda3std3__45__cpo5crendE)
_ZN44_INTERNAL_db5239c5_13_FillKernel_cu_e561d9724cuda3std3__45__cpo5crendE:
	.zero		1
	.type		_ZN44_INTERNAL_db5239c5_13_FillKernel_cu_e561d9724cuda3std6ranges3__45__cpo5cdataE,@object
	.size		_ZN44_INTERNAL_db5239c5_13_FillKernel_cu_e561d9724cuda3std6ranges3__45__cpo5cdataE,(_ZN44_INTERNAL_db5239c5_13_FillKernel_cu_e561d9724cuda3std6ranges3__45__cpo3endE - _ZN44_INTERNAL_db5239c5_13_FillKernel_cu_e561d9724cuda3std6ranges3__45__cpo5cdataE)
_ZN44_INTERNAL_db5239c5_13_FillKernel_cu_e561d9724cuda3std6ranges3__45__cpo5cdataE:
	.zero		1
	.type		_ZN44_INTERNAL_db5239c5_13_FillKernel_cu_e561d9724cuda3std6ranges3__45__cpo3endE,@object
	.size		_ZN44_INTERNAL_db5239c5_13_FillKernel_cu_e561d9724cuda3std6ranges3__45__cpo3endE,(_ZN44_INTERNAL_db5239c5_13_FillKernel_cu_e561d9724cuda3std3__419piecewise_constructE - _ZN44_INTERNAL_db5239c5_13_FillKernel_cu_e561d9724cuda3std6ranges3__45__cpo3endE)
_ZN44_INTERNAL_db5239c5_13_FillKernel_cu_e561d9724cuda3std6ranges3__45__cpo3endE:
	.zero		1
	.type		_ZN44_INTERNAL_db5239c5_13_FillKernel_cu_e561d9724cuda3std3__419piecewise_constructE,@object
	.size		_ZN44_INTERNAL_db5239c5_13_FillKernel_cu_e561d9724cuda3std3__419piecewise_constructE,(_ZN44_INTERNAL_db5239c5_13_FillKernel_cu_e561d9724cuda3std6ranges3__45__cpo5ssizeE - _ZN44_INTERNAL_db5239c5_13_FillKernel_cu_e561d9724cuda3std3__419piecewise_constructE)
_ZN44_INTERNAL_db5239c5_13_FillKernel_cu_e561d9724cuda3std3__419piecewise_constructE:
	.zero		1
	.type		_ZN44_INTERNAL_db5239c5_13_FillKernel_cu_e561d9724cuda3std6ranges3__45__cpo5ssizeE,@object
	.size		_ZN44_INTERNAL_db5239c5_13_FillKernel_cu_e561d9724cuda3std6ranges3__45__cpo5ssizeE,(_ZN44_INTERNAL_db5239c5_13_FillKernel_cu_e561d9724cuda3std3__45__cpo3endE - _ZN44_INTERNAL_db5239c5_13_FillKernel_cu_e561d9724cuda3std6ranges3__45__cpo5ssizeE)
_ZN44_INTERNAL_db5239c5_13_FillKernel_cu_e561d9724cuda3std6ranges3__45__cpo5ssizeE:
	.zero		1
	.type		_ZN44_INTERNAL_db5239c5_13_FillKernel_cu_e561d9724cuda3std3__45__cpo3endE,@object
	.size		_ZN44_INTERNAL_db5239c5_13_FillKernel_cu_e561d9724cuda3std3__45__cpo3endE,(_ZN44_INTERNAL_db5239c5_13_FillKernel_cu_e561d9724cuda3std6ranges3__45__cpo4cendE - _ZN44_INTERNAL_db5239c5_13_FillKernel_cu_e561d9724cuda3std3__45__cpo3endE)
_ZN44_INTERNAL_db5239c5_13_FillKernel_cu_e561d9724cuda3std3__45__cpo3endE:
	.zero		1
	.type		_ZN44_INTERNAL_db5239c5_13_FillKernel_cu_e561d9724cuda3std6ranges3__45__cpo4cendE,@object
	.size		_ZN44_INTERNAL_db5239c5_13_FillKernel_cu_e561d9724cuda3std6ranges3__45__cpo4cendE,(_ZN44_INTERNAL_db5239c5_13_FillKernel_cu_e561d9724cuda3std3__45__cpo4rendE - _ZN44_INTERNAL_db5239c5_13_FillKernel_cu_e561d9724cuda3std6ranges3__45__cpo4cendE)
_ZN44_INTERNAL_db5239c5_13_FillKernel_cu_e561d9724cuda3std6ranges3__45__cpo4cendE:
	.zero		1
	.type		_ZN44_INTERNAL_db5239c5_13_FillKernel_cu_e561d9724cuda3std3__45__cpo4rendE,@object
	.size		_ZN44_INTERNAL_db5239c5_13_FillKernel_cu_e561d9724cuda3std3__45__cpo4rendE,(_ZN44_INTERNAL_db5239c5_13_FillKernel_cu_e561d9724cuda3std6ranges3__45__cpo4prevE - _ZN44_INTERNAL_db5239c5_13_FillKernel_cu_e561d9724cuda3std3__45__cpo4rendE)
_ZN44_INTERNAL_db5239c5_13_FillKernel_cu_e561d9724cuda3std3__45__cpo4rendE:
	.zero		1
	.type		_ZN44_INTERNAL_db5239c5_13_FillKernel_cu_e561d9724cuda3std6ranges3__45__cpo4prevE,@object
	.size		_ZN44_INTERNAL_db5239c5_13_FillKernel_cu_e561d9724cuda3std6ranges3__45__cpo4prevE,(_ZN44_INTERNAL_db5239c5_13_FillKernel_cu_e561d9724cuda3std6ranges3__45__cpo9iter_moveE - _ZN44_INTERNAL_db5239c5_13_FillKernel_cu_e561d9724cuda3std6ranges3__45__cpo4prevE)
_ZN44_INTERNAL_db5239c5_13_FillKernel_cu_e561d9724cuda3std6ranges3__45__cpo4prevE:
	.zero		1
	.type		_ZN44_INTERNAL_db5239c5_13_FillKernel_cu_e561d9724cuda3std6ranges3__45__cpo9iter_moveE,@object
	.size		_ZN44_INTERNAL_db5239c5_13_FillKernel_cu_e561d9724cuda3std6ranges3__45__cpo9iter_moveE,(.L_34 - _ZN44_INTERNAL_db5239c5_13_FillKernel_cu_e561d9724cuda3std6ranges3__45__cpo9iter_moveE)
_ZN44_INTERNAL_db5239c5_13_FillKernel_cu_e561d9724cuda3std6ranges3__45__cpo9iter_moveE:
	.zero		1
.L_34:


//--------------------- .nv.constant0._ZN2at6native18elementwise_kernelILi128ELi4EZNS0_15gpu_kernel_implINS0_11FillFunctorImEEEEvRNS_18TensorIteratorBaseERKT_EUliE_EEviT1_ --------------------------
	.section	.nv.constant0._ZN2at6native18elementwise_kernelILi128ELi4EZNS0_15gpu_kernel_implINS0_11FillFunctorImEEEEvRNS_18TensorIteratorBaseERKT_EUliE_EEviT1_,"a",@progbits
	.sectionflags	@""
	.align	4
.nv.constant0._ZN2at6native18elementwise_kernelILi128ELi4EZNS0_15gpu_kernel_implINS0_11FillFunctorImEEEEvRNS_18TensorIteratorBaseERKT_EUliE_EEviT1_:
	.zero		1344


//--------------------- .nv.constant0._ZN2at6native27unrolled_elementwise_kernelINS0_11FillFunctorImEESt5arrayIPcLm1EELi4E23TrivialOffsetCalculatorILi0EjES7_ILi1EjENS0_6memory12LoadWithCastILi0EEENSA_13StoreWithCastILi1EEEEEviT_T0_T2_T3_T4_T5_ --------------------------
	.section	.nv.constant0._ZN2at6native27unrolled_elementwise_kernelINS0_11FillFunctorImEESt5arrayIPcLm1EELi4E23TrivialOffsetCalculatorILi0EjES7_ILi1EjENS0_6memory12LoadWithCastILi0EEENSA_13StoreWithCastILi1EEEEEviT_T0_T2_T3_T4_T5_,"a",@progbits
	.sectionflags	@""
	.align	4
.nv.constant0._ZN2at6native27unrolled_elementwise_kernelINS0_11FillFunctorImEESt5arrayIPcLm1EELi4E23TrivialOffsetCalculatorILi0EjES7_ILi1EjENS0_6memory12LoadWithCastILi0EEENSA_13StoreWithCastILi1EEEEEviT_T0_T2_T3_T4_T5_:
	.zero		940


//--------------------- .nv.constant0._ZN2at6native18elementwise_kernelILi128ELi2EZNS0_22gpu_kernel_impl_nocastINS0_11FillFunctorImEEEEvRNS_18TensorIteratorBaseERKT_EUliE_EEviT1_ --------------------------
	.section	.nv.constant0._ZN2at6native18elementwise_kernelILi128ELi2EZNS0_22gpu_kernel_impl_nocastINS0_11FillFunctorImEEEEvRNS_18TensorIteratorBaseERKT_EUliE_EEviT1_,"a",@progbits
	.sectionflags	@""
	.align	4
.nv.constant0._ZN2at6native18elementwise_kernelILi128ELi2EZNS0_22gpu_kernel_impl_nocastINS0_11FillFunctorImEEEEvRNS_18TensorIteratorBaseERKT_EUliE_EEviT1_:
	.zero		1336


//--------------------- .nv.constant0._ZN2at6native27unrolled_elementwise_kernelINS0_11FillFunctorImEESt5arrayIPcLm1EELi4E23TrivialOffsetCalculatorILi0EjES7_ILi1EjENS0_6memory15LoadWithoutCastENSA_16StoreWithoutCastEEEviT_T0_T2_T3_T4_T5_ --------------------------
	.section	.nv.constant0._ZN2at6native27unrolled_elementwise_kernelINS0_11FillFunctorImEESt5arrayIPcLm1EELi4E23TrivialOffsetCalculatorILi0EjES7_ILi1EjENS0_6memory15LoadWithoutCastENSA_16StoreWithoutCastEEEviT_T0_T2_T3_T4_T5_,"a",@progbits
	.sectionflags	@""
	.align	4
.nv.constant0._ZN2at6native27unrolled_elementwise_kernelINS0_11FillFunctorImEESt5arrayIPcLm1EELi4E23TrivialOffsetCalculatorILi0EjES7_ILi1EjENS0_6memory15LoadWithoutCastENSA_16StoreWithoutCastEEEviT_T0_T2_T3_T4_T5_:
	.zero		924


//--------------------- .nv.constant0._ZN2at6native29vectorized_elementwise_kernelILi2ENS0_11FillFunctorImEESt5arrayIPcLm1EEEEviT0_T1_ --------------------------
	.section	.nv.constant0._ZN2at6native29vectorized_elementwise_kernelILi2ENS0_11FillFunctorImEESt5arrayIPcLm1EEEEviT0_T1_,"a",@progbits
	.sectionflags	@""
	.align	4
.nv.constant0._ZN2at6native29vectorized_elementwise_kernelILi2ENS0_11FillFunctorImEESt5arrayIPcLm1EEEEviT0_T1_:
	.zero		920


//--------------------- .nv.constant0._ZN2at6native29vectorized_elementwise_kernelILi4ENS0_11FillFunctorImEESt5arrayIPcLm1EEEEviT0_T1_ --------------------------
	.section	.nv.constant0._ZN2at6native29vectorized_elementwise_kernelILi4ENS0_11FillFunctorImEESt5arrayIPcLm1EEEEviT0_T1_,"a",@progbits
	.sectionflags	@""
	.align	4
.nv.constant0._ZN2at6native29vectorized_elementwise_kernelILi4ENS0_11FillFunctorImEESt5arrayIPcLm1EEEEviT0_T1_:
	.zero		920


//--------------------- .nv.constant0._ZN2at6native29vectorized_elementwise_kernelILi8ENS0_11FillFunctorImEESt5arrayIPcLm1EEEEviT0_T1_ --------------------------
	.section	.nv.constant0._ZN2at6native29vectorized_elementwise_kernelILi8ENS0_11FillFunctorImEESt5arrayIPcLm1EEEEviT0_T1_,"a",@progbits
	.sectionflags	@""
	.align	4
.nv.constant0._ZN2at6native29vectorized_elementwise_kernelILi8ENS0_11FillFunctorImEESt5arrayIPcLm1EEEEviT0_T1_:
	.zero		920


//--------------------- .nv.constant0._ZN2at6native18elementwise_kernelILi128ELi4EZNS0_15gpu_kernel_implINS0_11FillFunctorIjEEEEvRNS_18TensorIteratorBaseERKT_EUliE_EEviT1_ --------------------------
	.section	.nv.constant0._ZN2at6native18elementwise_kernelILi128ELi4EZNS0_15gpu_kernel_implINS0_11FillFunctorIjEEEEvRNS_18TensorIteratorBaseERKT_EUliE_EEviT1_,"a",@progbits
	.sectionflags	@""
	.align	4
.nv.constant0._ZN2at6native18elementwise_kernelILi128ELi4EZNS0_15gpu_kernel_implINS0_11FillFunctorIjEEEEvRNS_18TensorIteratorBaseERKT_EUliE_EEviT1_:
	.zero		1336


//--------------------- .nv.constant0._ZN2at6native27unrolled_elementwise_kernelINS0_11FillFunctorIjEESt5arrayIPcLm1EELi4E23TrivialOffsetCalculatorILi0EjES7_ILi1EjENS0_6memory12LoadWithCastILi0EEENSA_13StoreWithCastILi1EEEEEviT_T0_T2_T3_T4_T5_ --------------------------
	.section	.nv.constant0._ZN2at6native27unrolled_elementwise_kernelINS0_11FillFunctorIjEESt5arrayIPcLm1EELi4E23TrivialOffsetCalculatorILi0EjES7_ILi1EjENS0_6memory12LoadWithCastILi0EEENSA_13StoreWithCastILi1EEEEEviT_T0_T2_T3_T4_T5_,"a",@progbits
	.sectionflags	@""
	.align	4
.nv.constant0._ZN2at6native27unrolled_elementwise_kernelINS0_11FillFunctorIjEESt5arrayIPcLm1EELi4E23TrivialOffsetCalculatorILi0EjES7_ILi1EjENS0_6memory12LoadWithCastILi0EEENSA_13StoreWithCastILi1EEEEEviT_T0_T2_T3_T4_T5_:
	.zero		932


//--------------------- .nv.constant0._ZN2at6native18elementwise_kernelILi128ELi2EZNS0_22gpu_kernel_impl_nocastINS0_11FillFunctorIjEEEEvRNS_18TensorIteratorBaseERKT_EUliE_EEviT1_ --------------------------
	.section	.nv.constant0._ZN2at6native18elementwise_kernelILi128ELi2EZNS0_22gpu_kernel_impl_nocastINS0_11FillFunctorIjEEEEvRNS_18TensorIteratorBaseERKT_EUliE_EEviT1_,"a",@progbits
	.sectionflags	@""
	.align	4
.nv.constant0._ZN2at6native18elementwise_kernelILi128ELi2EZNS0_22gpu_kernel_impl_nocastINS0_11FillFunctorIjEEEEvRNS_18TensorIteratorBaseERKT_EUliE_EEviT1_:
	.zero		1336


//--------------------- .nv.constant0._ZN2at6native27unrolled_elementwise_kernelINS0_11FillFunctorIjEESt5arrayIPcLm1EELi4E23TrivialOffsetCalculatorILi0EjES7_ILi1EjENS0_6memory15LoadWithoutCastENSA_16StoreWithoutCastEEEviT_T0_T2_T3_T4_T5_ --------------------------
	.section	.nv.constant0._ZN2at6native27unrolled_elementwise_kernelINS0_11FillFunctorIjEESt5arrayIPcLm1EELi4E23TrivialOffsetCalculatorILi0EjES7_ILi1EjENS0_6memory15LoadWithoutCastENSA_16StoreWithoutCastEEEviT_T0_T2_T3_T4_T5_,"a",@progbits
	.sectionflags	@""
	.align	4
.nv.constant0._ZN2at6native27unrolled_elementwise_kernelINS0_11FillFunctorIjEESt5arrayIPcLm1EELi4E23TrivialOffsetCalculatorILi0EjES7_ILi1EjENS0_6memory15LoadWithoutCastENSA_16StoreWithoutCastEEEviT_T0_T2_T3_T4_T5_:
	.zero		916


//--------------------- .nv.constant0._ZN2at6native29vectorized_elementwise_kernelILi2ENS0_11FillFunctorIjEESt5arrayIPcLm1EEEEviT0_T1_ --------------------------
	.section	.nv.constant0._ZN2at6native29vectorized_elementwise_kernelILi2ENS0_11FillFunctorIjEESt5arrayIPcLm1EEEEviT0_T1_,"a",@progbits
	.sectionflags	@""
	.align	4
.nv.constant0._ZN2at6native29vectorized_elementwise_kernelILi2ENS0_11FillFunctorIjEESt5arrayIPcLm1EEEEviT0_T1_:
	.zero		912


//--------------------- .nv.constant0._ZN2at6native29vectorized_elementwise_kernelILi4ENS0_11FillFunctorIjEESt5arrayIPcLm1EEEEviT0_T1_ --------------------------
	.section	.nv.constant0._ZN2at6native29vectorized_elementwise_kernelILi4ENS0_11FillFunctorIjEESt5arrayIPcLm1EEEEviT0_T1_,"a",@progbits
	.sectionflags	@""
	.align	4
.nv.constant0._ZN2at6native29vectorized_elementwise_kernelILi4ENS0_11FillFunctorIjEESt5arrayIPcLm1EEEEviT0_T1_:
	.zero		912


//--------------------- .nv.constant0._ZN2at6native29vectorized_elementwise_kernelILi8ENS0_11FillFunctorIjEESt5arrayIPcLm1EEEEviT0_T1_ --------------------------
	.section	.nv.constant0._ZN2at6native29vectorized_elementwise_kernelILi8ENS0_11FillFunctorIjEESt5arrayIPcLm1EEEEviT0_T1_,"a",@progbits
	.sectionflags	@""
	.align	4
.nv.constant0._ZN2at6native29vectorized_elementwise_kernelILi8ENS0_11FillFunctorIjEESt5arrayIPcLm1EEEEviT0_T1_:
	.zero		912


//--------------------- .nv.constant0._ZN2at6native18elementwise_kernelILi128ELi4EZNS0_15gpu_kernel_implINS0_11FillFunctorItEEEEvRNS_18TensorIteratorBaseERKT_EUliE_EEviT1_ --------------------------
	.section	.nv.constant0._ZN2at6native18elementwise_kernelILi128ELi4EZNS0_15gpu_kernel_implINS0_11FillFunctorItEEEEvRNS_18TensorIteratorBaseERKT_EUliE_EEviT1_,"a",@progbits
	.sectionflags	@""
	.align	4
.nv.constant0._ZN2at6native18elementwise_kernelILi128ELi4EZNS0_15gpu_kernel_implINS0_11FillFunctorItEEEEvRNS_18TensorIteratorBaseERKT_EUliE_EEviT1_:
	.zero		1336


//--------------------- .nv.constant0._ZN2at6native27unrolled_elementwise_kernelINS0_11FillFunctorItEESt5arrayIPcLm1EELi4E23TrivialOffsetCalculatorILi0EjES7_ILi1EjENS0_6memory12LoadWithCastILi0EEENSA_13StoreWithCastILi1EEEEEviT_T0_T2_T3_T4_T5_ --------------------------
	.section	.nv.constant0._ZN2at6native27unrolled_elementwise_kernelINS0_11FillFunctorItEESt5arrayIPcLm1EELi4E23TrivialOffsetCalculatorILi0EjES7_ILi1EjENS0_6memory12LoadWithCastILi0EEENSA_13StoreWithCastILi1EEEEEviT_T0_T2_T3_T4_T5_,"a",@progbits
	.sectionflags	@""
	.align	4
.nv.constant0._ZN2at6native27unrolled_elementwise_kernelINS0_11FillFunctorItEESt5arrayIPcLm1EELi4E23TrivialOffsetCalculatorILi0EjES7_ILi1EjENS0_6memory12LoadWithCastILi0EEENSA_13StoreWithCastILi1EEEEEviT_T0_T2_T3_T4_T5_:
	.zero		932


//--------------------- .nv.constant0._ZN2at6native18elementwise_kernelILi128ELi4EZNS0_22gpu_kernel_impl_nocastINS0_11FillFunctorItEEEEvRNS_18TensorIteratorBaseERKT_EUliE_EEviT1_ --------------------------
	.section	.nv.constant0._ZN2at6native18elementwise_kernelILi128ELi4EZNS0_22gpu_kernel_impl_nocastINS0_11FillFunctorItEEEEvRNS_18TensorIteratorBaseERKT_EUliE_EEviT1_,"a",@progbits
	.sectionflags	@""
	.align	4
.nv.constant0._ZN2at6native18elementwise_kernelILi128ELi4EZNS0_22gpu_kernel_impl_nocastINS0_11FillFunctorItEEEEvRNS_18TensorIteratorBaseERKT_EUliE_EEviT1_:
	.zero		1336


//--------------------- .nv.constant0._ZN2at6native27unrolled_elementwise_kernelINS0_11FillFunctorItEESt5arrayIPcLm1EELi4E23TrivialOffsetCalculatorILi0EjES7_ILi1EjENS0_6memory15LoadWithoutCastENSA_16StoreWithoutCastEEEviT_T0_T2_T3_T4_T5_ --------------------------
	.section	.nv.constant0._ZN2at6native27unrolled_elementwise_kernelINS0_11FillFunctorItEESt5arrayIPcLm1EELi4E23TrivialOffsetCalculatorILi0EjES7_ILi1EjENS0_6memory15LoadWithoutCastENSA_16StoreWithoutCastEEEviT_T0_T2_T3_T4_T5_,"a",@progbits
	.sectionflags	@""
	.align	4
.nv.constant0._ZN2at6native27unrolled_elementwise_kernelINS0_11FillFunctorItEESt5arrayIPcLm1EELi4E23TrivialOffsetCalculatorILi0EjES7_ILi1EjENS0_6memory15LoadWithoutCastENSA_16StoreWithoutCastEEEviT_T0_T2_T3_T4_T5_:
	.zero		916


//--------------------- .nv.constant0._ZN2at6native29vectorized_elementwise_kernelILi2ENS0_11FillFunctorItEESt5arrayIPcLm1EEEEviT0_T1_ --------------------------
	.section	.nv.constant0._ZN2at6native29vectorized_elementwise_kernelILi2ENS0_11FillFunctorItEESt5arrayIPcLm1EEEEviT0_T1_,"a",@progbits
	.sectionflags	@""
	.align	4
.nv.constant0._ZN2at6native29vectorized_elementwise_kernelILi2ENS0_11FillFunctorItEESt5arrayIPcLm1EEEEviT0_T1_:
	.zero		912


//--------------------- .nv.constant0._ZN2at6native29vectorized_elementwise_kernelILi4ENS0_11FillFunctorItEESt5arrayIPcLm1EEEEviT0_T1_ --------------------------
	.section	.nv.constant0._ZN2at6native29vectorized_elementwise_kernelILi4ENS0_11FillFunctorItEESt5arrayIPcLm1EEEEviT0_T1_,"a",@progbits
	.sectionflags	@""
	.align	4
.nv.constant0._ZN2at6native29vectorized_elementwise_kernelILi4ENS0_11FillFunctorItEESt5arrayIPcLm1EEEEviT0_T1_:
	.zero		912


//--------------------- .nv.constant0._ZN2at6native29vectorized_elementwise_kernelILi8ENS0_11FillFunctorItEESt5arrayIPcLm1EEEEviT0_T1_ --------------------------
	.section	.nv.constant0._ZN2at6native29vectorized_elementwise_kernelILi8ENS0_11FillFunctorItEESt5arrayIPcLm1EEEEviT0_T1_,"a",@progbits
	.sectionflags	@""
	.align	4
.nv.constant0._ZN2at6native29vectorized_elementwise_kernelILi8ENS0_11FillFunctorItEESt5arrayIPcLm1EEEEviT0_T1_:
	.zero		912


//--------------------- .nv.constant0._ZN2at6native18elementwise_kernelILi128ELi4EZNS0_15gpu_kernel_implINS0_11FillFunctorIN3c1014Float8_e8m0fnuEEEEEvRNS_18TensorIteratorBaseERKT_EUliE_EEviT1_ --------------------------
	.section	.nv.constant0._ZN2at6native18elementwise_kernelILi128ELi4EZNS0_15gpu_kernel_implINS0_11FillFunctorIN3c1014Float8_e8m0fnuEEEEEvRNS_18TensorIteratorBaseERKT_EUliE_EEviT1_,"a",@progbits
	.sectionflags	@""
	.align	4
.nv.constant0._ZN2at6native18elementwise_kernelILi128ELi4EZNS0_15gpu_kernel_implINS0_11FillFunctorIN3c1014Float8_e8m0fnuEEEEEvRNS_18TensorIteratorBaseERKT_EUliE_EEviT1_:
	.zero		1336


//--------------------- .nv.constant0._ZN2at6native27unrolled_elementwise_kernelINS0_11FillFunctorIN3c1014Float8_e8m0fnuEEESt5arrayIPcLm1EELi4E23TrivialOffsetCalculatorILi0EjES9_ILi1EjENS0_6memory12LoadWithCastILi0EEENSC_13StoreWithCastILi1EEEEEviT_T0_T2_T3_T4_T5_ --------------------------
	.section	.nv.constant0._ZN2at6native27unrolled_elementwise_kernelINS0_11FillFunctorIN3c1014Float8_e8m0fnuEEESt5arrayIPcLm1EELi4E23TrivialOffsetCalculatorILi0EjES9_ILi1EjENS0_6memory12LoadWithCastILi0EEENSC_13StoreWithCastILi1EEEEEviT_T0_T2_T3_T4_T5_,"a",@progbits
	.sectionflags	@""
	.align	4
.nv.constant0._ZN2at6native27unrolled_elementwise_kernelINS0_11FillFunctorIN3c1014Float8_e8m0fnuEEESt5arrayIPcLm1EELi4E23TrivialOffsetCalculatorILi0EjES9_ILi1EjENS0_6memory12LoadWithCastILi0EEENSC_13StoreWithCastILi1EEEEEviT_T0_T2_T3_T4_T5_:
	.zero		932


//--------------------- .nv.constant0._ZN2at6native18elementwise_kernelILi128ELi4EZNS0_22gpu_kernel_impl_nocastINS0_11FillFunctorIN3c1014Float8_e8m0fnuEEEEEvRNS_18TensorIteratorBaseERKT_EUliE_EEviT1_ --------------------------
	.section	.nv.constant0._ZN2at6native18elementwise_kernelILi128ELi4EZNS0_22gpu_kernel_impl_nocastINS0_11FillFunctorIN3c1014Float8_e8m0fnuEEEEEvRNS_18TensorIteratorBaseERKT_EUliE_EEviT1_,"a",@progbits
	.sectionflags	@""
	.align	4
.nv.constant0._ZN2at6native18elementwise_kernelILi128ELi4EZNS0_22gpu_kernel_impl_nocastINS0_11FillFunctorIN3c1014Float8_e8m0fnuEEEEEvRNS_18TensorIteratorBaseERKT_EUliE_EEviT1_:
	.zero		1336


//--------------------- .nv.constant0._ZN2at6native27unrolled_elementwise_kernelINS0_11FillFunctorIN3c1014Float8_e8m0fnuEEESt5arrayIPcLm1EELi4E23TrivialOffsetCalculatorILi0EjES9_ILi1EjENS0_6memory15LoadWithoutCastENSC_16StoreWithoutCastEEEviT_T0_T2_T3_T4_T5_ --------------------------
	.section	.nv.constant0._ZN2at6native27unrolled_elementwise_kernelINS0_11FillFunctorIN3c1014Float8_e8m0fnuEEESt5arrayIPcLm1EELi4E23TrivialOffsetCalculatorILi0EjES9_ILi1EjENS0_6memory15LoadWithoutCastENSC_16StoreWithoutCastEEEviT_T0_T2_T3_T4_T5_,"a",@progbits
	.sectionflags	@""
	.align	4
.nv.constant0._ZN2at6native27unrolled_elementwise_kernelINS0_11FillFunctorIN3c1014Float8_e8m0fnuEEESt5arrayIPcLm1EELi4E23TrivialOffsetCalculatorILi0EjES9_ILi1EjENS0_6memory15LoadWithoutCastENSC_16StoreWithoutCastEEEviT_T0_T2_T3_T4_T5_:
	.zero		916


//--------------------- .nv.constant0._ZN2at6native29vectorized_elementwise_kernelILi2ENS0_11FillFunctorIN3c1014Float8_e8m0fnuEEESt5arrayIPcLm1EEEEviT0_T1_ --------------------------
	.section	.nv.constant0._ZN2at6native29vectorized_elementwise_kernelILi2ENS0_11FillFunctorIN3c1014Float8_e8m0fnuEEESt5arrayIPcLm1EEEEviT0_T1_,"a",@progbits
	.sectionflags	@""
	.align	4
.nv.constant0._ZN2at6native29vectorized_elementwise_kernelILi2ENS0_11FillFunctorIN3c1014Float8_e8m0fnuEEESt5arrayIPcLm1EEEEviT0_T1_:
	.zero		912


//--------------------- .nv.constant0._ZN2at6native29vectorized_elementwise_kernelILi4ENS0_11FillFunctorIN3c1014Float8_e8m0fnuEEESt5arrayIPcLm1EEEEviT0_T1_ --------------------------
	.section	.nv.constant0._ZN2at6native29vectorized_elementwise_kernelILi4ENS0_11FillFunctorIN3c1014Float8_e8m0fnuEEESt5arrayIPcLm1EEEEviT0_T1_,"a",@progbits
	.sectionflags	@""
	.align	4
.nv.constant0._ZN2at6native29vectorized_elementwise_kernelILi4ENS0_11FillFunctorIN3c1014Float8_e8m0fnuEEESt5arrayIPcLm1EEEEviT0_T1_:
	.zero		912


//--------------------- .nv.constant0._ZN2at6native29vectorized_elementwise_kernelILi8ENS0_11FillFunctorIN3c1014Float8_e8m0fnuEEESt5arrayIPcLm1EEEEviT0_T1_ --------------------------
	.section	.nv.constant0._ZN2at6native29vectorized_elementwise_kernelILi8ENS0_11FillFunctorIN3c1014Float8_e8m0fnuEEESt5arrayIPcLm1EEEEviT0_T1_,"a",@progbits
	.sectionflags	@""
	.align	4
.nv.constant0._ZN2at6native29vectorized_elementwise_kernelILi8ENS0_11FillFunctorIN3c1014Float8_e8m0fnuEEESt5arrayIPcLm1EEEEviT0_T1_:
	.zero		912


//--------------------- .nv.constant0._ZN2at6native18elementwise_kernelILi128ELi4EZNS0_15gpu_kernel_implINS0_11FillFunctorIN3c1015Float8_e4m3fnuzEEEEEvRNS_18TensorIteratorBaseERKT_EUliE_EEviT1_ --------------------------
	.section	.nv.constant0._ZN2at6native18elementwise_kernelILi128ELi4EZNS0_15gpu_kernel_implINS0_11FillFunctorIN3c1015Float8_e4m3fnuzEEEEEvRNS_18TensorIteratorBaseERKT_EUliE_EEviT1_,"a",@progbits
	.sectionflags	@""
	.align	4
.nv.constant0._ZN2at6native18elementwise_kernelILi128ELi4EZNS0_15gpu_kernel_implINS0_11FillFunctorIN3c1015Float8_e4m3fnuzEEEEEvRNS_18TensorIteratorBaseERKT_EUliE_EEviT1_:
	.zero		1336


//--------------------- .nv.constant0._ZN2at6native27unrolled_elementwise_kernelINS0_11FillFunctorIN3c1015Float8_e4m3fnuzEEESt5arrayIPcLm1EELi4E23TrivialOffsetCalculatorILi0EjES9_ILi1EjENS0_6memory12LoadWithCastILi0EEENSC_13StoreWithCastILi1EEEEEviT_T0_T2_T3_T4_T5_ --------------------------
	.section	.nv.constant0._ZN2at6native27unrolled_elementwise_kernelINS0_11FillFunctorIN3c1015Float8_e4m3fnuzEEESt5arrayIPcLm1EELi4E23TrivialOffsetCalculatorILi0EjES9_ILi1EjENS0_6memory12LoadWithCastILi0EEENSC_13StoreWithCastILi1EEEEEviT_T0_T2_T3_T4_T5_,"a",@progbits
	.sectionflags	@""
	.align	4
.nv.constant0._ZN2at6native27unrolled_elementwise_kernelINS0_11FillFunctorIN3c1015Float8_e4m3fnuzEEESt5arrayIPcLm1EELi4E23TrivialOffsetCalculatorILi0EjES9_ILi1EjENS0_6memory12LoadWithCastILi0EEENSC_13StoreWithCastILi1EEEEEviT_T0_T2_T3_T4_T5_:
	.zero		932


//--------------------- .nv.constant0._ZN2at6native18elementwise_kernelILi128ELi4EZNS0_22gpu_kernel_impl_nocastINS0_11FillFunctorIN3c1015Float8_e4m3fnuzEEEEEvRNS_18TensorIteratorBaseERKT_EUliE_EEviT1_ --------------------------
	.section	.nv.constant0._ZN2at6native18elementwise_kernelILi128ELi4EZNS0_22gpu_kernel_impl_nocastINS0_11FillFunctorIN3c1015Float8_e4m3fnuzEEEEEvRNS_18TensorIteratorBaseERKT_EUliE_EEviT1_,"a",@progbits
	.sectionflags	@""
	.align	4
.nv.constant0._ZN2at6native18elementwise_kernelILi128ELi4EZNS0_22gpu_kernel_impl_nocastINS0_11FillFunctorIN3c1015Float8_e4m3fnuzEEEEEvRNS_18TensorIteratorBaseERKT_EUliE_EEviT1_:
	.zero		1336


//--------------------- .nv.constant0._ZN2at6native27unrolled_elementwise_kernelINS0_11FillFunctorIN3c1015Float8_e4m3fnuzEEESt5arrayIPcLm1EELi4E23TrivialOffsetCalculatorILi0EjES9_ILi1EjENS0_6memory15LoadWithoutCastENSC_16StoreWithoutCastEEEviT_T0_T2_T3_T4_T5_ --------------------------
	.section	.nv.constant0._ZN2at6native27unrolled_elementwise_kernelINS0_11FillFunctorIN3c1015Float8_e4m3fnuzEEESt5arrayIPcLm1EELi4E23TrivialOffsetCalculatorILi0EjES9_ILi1EjENS0_6memory15LoadWithoutCastENSC_16StoreWithoutCastEEEviT_T0_T2_T3_T4_T5_,"a",@progbits
	.sectionflags	@""
	.align	4
.nv.constant0._ZN2at6native27unrolled_elementwise_kernelINS0_11FillFunctorIN3c1015Float8_e4m3fnuzEEESt5arrayIPcLm1EELi4E23TrivialOffsetCalculatorILi0EjES9_ILi1EjENS0_6memory15LoadWithoutCastENSC_16StoreWithoutCastEEEviT_T0_T2_T3_T4_T5_:
	.zero		916


//--------------------- .nv.constant0._ZN2at6native29vectorized_elementwise_kernelILi2ENS0_11FillFunctorIN3c1015Float8_e4m3fnuzEEESt5arrayIPcLm1EEEEviT0_T1_ --------------------------
	.section	.nv.constant0._ZN2at6native29vectorized_elementwise_kernelILi2ENS0_11FillFunctorIN3c1015Float8_e4m3fnuzEEESt5arrayIPcLm1EEEEviT0_T1_,"a",@progbits
	.sectionflags	@""
	.align	4
.nv.constant0._ZN2at6native29vectorized_elementwise_kernelILi2ENS0_11FillFunctorIN3c1015Float8_e4m3fnuzEEESt5arrayIPcLm1EEEEviT0_T1_:
	.zero		912


//--------------------- .nv.constant0._ZN2at6native29vectorized_elementwise_kernelILi4ENS0_11FillFunctorIN3c1015Float8_e4m3fnuzEEESt5arrayIPcLm1EEEEviT0_T1_ --------------------------
	.section	.nv.constant0._ZN2at6native29vectorized_elementwise_kernelILi4ENS0_11FillFunctorIN3c1015Float8_e4m3fnuzEEESt5arrayIPcLm1EEEEviT0_T1_,"a",@progbits
	.sectionflags	@""
	.align	4
.nv.constant0._ZN2at6native29vectorized_elementwise_kernelILi4ENS0_11FillFunctorIN3c1015Float8_e4m3fnuzEEESt5arrayIPcLm1EEEEviT0_T1_:
	.zero		912


//--------------------- .nv.constant0._ZN2at6native29vectorized_elementwise_kernelILi8ENS0_11FillFunctorIN3c1015Float8_e4m3fnuzEEESt5arrayIPcLm1EEEEviT0_T1_ --------------------------
	.section	.nv.constant0._ZN2at6native29vectorized_elementwise_kernelILi8ENS0_11FillFunctorIN3c1015Float8_e4m3fnuzEEESt5arrayIPcLm1EEEEviT0_T1_,"a",@progbits
	.sectionflags	@""
	.align	4
.nv.constant0._ZN2at6native29vectorized_elementwise_kernelILi8ENS0_11FillFunctorIN3c1015Float8_e4m3fnuzEEESt5arrayIPcLm1EEEEviT0_T1_:
	.zero		912


//--------------------- .nv.constant0._ZN2at6native18elementwise_kernelILi128ELi4EZNS0_15gpu_kernel_implINS0_11FillFunctorIN3c1013Float8_e4m3fnEEEEEvRNS_18TensorIteratorBaseERKT_EUliE_EEviT1_ --------------------------
	.section	.nv.constant0._ZN2at6native18elementwise_kernelILi128ELi4EZNS0_15gpu_kernel_implINS0_11FillFunctorIN3c1013Float8_e4m3fnEEEEEvRNS_18TensorIteratorBaseERKT_EUliE_EEviT1_,"a",@progbits
	.sectionflags	@""
	.align	4
.nv.constant0._ZN2at6native18elementwise_kernelILi128ELi4EZNS0_15gpu_kernel_implINS0_11FillFunctorIN3c1013Float8_e4m3fnEEEEEvRNS_18TensorIteratorBaseERKT_EUliE_EEviT1_:
	.zero		1336


//--------------------- .nv.constant0._ZN2at6native27unrolled_elementwise_kernelINS0_11FillFunctorIN3c1013Float8_e4m3fnEEESt5arrayIPcLm1EELi4E23TrivialOffsetCalculatorILi0EjES9_ILi1EjENS0_6memory12LoadWithCastILi0EEENSC_13StoreWithCastILi1EEEEEviT_T0_T2_T3_T4_T5_ --------------------------
	.section	.nv.constant0._ZN2at6native27unrolled_elementwise_kernelINS0_11FillFunctorIN3c1013Float8_e4m3fnEEESt5arrayIPcLm1EELi4E23TrivialOffsetCalculatorILi0EjES9_ILi1EjENS0_6memory12LoadWithCastILi0EEENSC_13StoreWithCastILi1EEEEEviT_T0_T2_T3_T4_T5_,"a",@progbits
	.sectionflags	@""
	.align	4
.nv.constant0._ZN2at6native27unrolled_elementwise_kernelINS0_11FillFunctorIN3c1013Float8_e4m3fnEEESt5arrayIPcLm1EELi4E23TrivialOffsetCalculatorILi0EjES9_ILi1EjENS0_6memory12LoadWithCastILi0EEENSC_13StoreWithCastILi1EEEEEviT_T0_T2_T3_T4_T5_:
	.zero		932


//--------------------- .nv.constant0._ZN2at6native18elementwise_kernelILi128ELi4EZNS0_22gpu_kernel_impl_nocastINS0_11FillFunctorIN3c1013Float8_e4m3fnEEEEEvRNS_18TensorIteratorBaseERKT_EUliE_EEviT1_ --------------------------
	.section	.nv.constant0._ZN2at6native18elementwise_kernelILi128ELi4EZNS0_22gpu_kernel_impl_nocastINS0_11FillFunctorIN3c1013Float8_e4m3fnEEEEEvRNS_18TensorIteratorBaseERKT_EUliE_EEviT1_,"a",@progbits
	.sectionflags	@""
	.align	4
.nv.constant0._ZN2at6native18elementwise_kernelILi128ELi4EZNS0_22gpu_kernel_impl_nocastINS0_11FillFunctorIN3c1013Float8_e4m3fnEEEEEvRNS_18TensorIteratorBaseERKT_EUliE_EEviT1_:
	.zero		1336


//--------------------- .nv.constant0._ZN2at6native27unrolled_elementwise_kernelINS0_11FillFunctorIN3c1013Float8_e4m3fnEEESt5arrayIPcLm1EELi4E23TrivialOffsetCalculatorILi0EjES9_ILi1EjENS0_6memory15LoadWithoutCastENSC_16StoreWithoutCastEEEviT_T0_T2_T3_T4_T5_ --------------------------
	.section	.nv.constant0._ZN2at6native27unrolled_elementwise_kernelINS0_11FillFunctorIN3c1013Float8_e4m3fnEEESt5arrayIPcLm1EELi4E23TrivialOffsetCalculatorILi0EjES9_ILi1EjENS0_6memory15LoadWithoutCastENSC_16StoreWithoutCastEEEviT_T0_T2_T3_T4_T5_,"a",@progbits
	.sectionflags	@""
	.align	4
.nv.constant0._ZN2at6native27unrolled_elementwise_kernelINS0_11FillFunctorIN3c1013Float8_e4m3fnEEESt5arrayIPcLm1EELi4E23TrivialOffsetCalculatorILi0EjES9_ILi1EjENS0_6memory15LoadWithoutCastENSC_16StoreWithoutCastEEEviT_T0_T2_T3_T4_T5_:
	.zero		916


//--------------------- .nv.constant0._ZN2at6native29vectorized_elementwise_kernelILi2ENS0_11FillFunctorIN3c1013Float8_e4m3fnEEESt5arrayIPcLm1EEEEviT0_T1_ --------------------------
	.section	.nv.constant0._ZN2at6native29vectorized_elementwise_kernelILi2ENS0_11FillFunctorIN3c1013Float8_e4m3fnEEESt5arrayIPcLm1EEEEviT0_T1_,"a",@progbits
	.sectionflags	@""
	.align	4
.nv.constant0._ZN2at6native29vectorized_elementwise_kernelILi2ENS0_11FillFunctorIN3c1013Float8_e4m3fnEEESt5arrayIPcLm1EEEEviT0_T1_:
	.zero		912


//--------------------- .nv.constant0._ZN2at6native29vectorized_elementwise_kernelILi4ENS0_11FillFunctorIN3c1013Float8_e4m3fnEEESt5arrayIPcLm1EEEEviT0_T1_ --------------------------
	.section	.nv.constant0._ZN2at6native29vectorized_elementwise_kernelILi4ENS0_11FillFunctorIN3c1013Float8_e4m3fnEEESt5arrayIPcLm1EEEEviT0_T1_,"a",@progbits
	.sectionflags	@""
	.align	4
.nv.constant0._ZN2at6native29vectorized_elementwise_kernelILi4ENS0_11FillFunctorIN3c1013Float8_e4m3fnEEESt5arrayIPcLm1EEEEviT0_T1_:
	.zero		912


//--------------------- .nv.constant0._ZN2at6native29vectorized_elementwise_kernelILi8ENS0_11FillFunctorIN3c1013Float8_e4m3fnEEESt5arrayIPcLm1EEEEviT0_T1_ --------------------------
	.section	.nv.constant0._ZN2at6native29vectorized_elementwise_kernelILi8ENS0_11FillFunctorIN3c1013Float8_e4m3fnEEESt5arrayIPcLm1EEEEviT0_T1_,"a",@progbits
	.sectionflags	@""
	.align	4
.nv.constant0._ZN2at6native29vectorized_elementwise_kernelILi8ENS0_11FillFunctorIN3c1013Float8_e4m3fnEEESt5arrayIPcLm1EEEEviT0_T1_:
	.zero		912


//--------------------- .nv.constant0._ZN2at6native18elementwise_kernelILi128ELi4EZNS0_15gpu_kernel_implINS0_11FillFunctorIN3c1015Float8_e5m2fnuzEEEEEvRNS_18TensorIteratorBaseERKT_EUliE_EEviT1_ --------------------------
	.section	.nv.constant0._ZN2at6native18elementwise_kernelILi128ELi4EZNS0_15gpu_kernel_implINS0_11FillFunctorIN3c1015Float8_e5m2fnuzEEEEEvRNS_18TensorIteratorBaseERKT_EUliE_EEviT1_,"a",@progbits
	.sectionflags	@""
	.align	4
.nv.constant0._ZN2at6native18elementwise_kernelILi128ELi4EZNS0_15gpu_kernel_implINS0_11FillFunctorIN3c1015Float8_e5m2fnuzEEEEEvRNS_18TensorIteratorBaseERKT_EUliE_EEviT1_:
	.zero		1336


//--------------------- .nv.constant0._ZN2at6native27unrolled_elementwise_kernelINS0_11FillFunctorIN3c1015Float8_e5m2fnuzEEESt5arrayIPcLm1EELi4E23TrivialOffsetCalculatorILi0EjES9_ILi1EjENS0_6memory12LoadWithCastILi0EEENSC_13StoreWithCastILi1EEEEEviT_T0_T2_T3_T4_T5_ --------------------------
	.section	.nv.constant0._ZN2at6native27unrolled_elementwise_kernelINS0_11FillFunctorIN3c1015Float8_e5m2fnuzEEESt5arrayIPcLm1EELi4E23TrivialOffsetCalculatorILi0EjES9_ILi1EjENS0_6memory12LoadWithCastILi0EEENSC_13StoreWithCastILi1EEEEEviT_T0_T2_T3_T4_T5_,"a",@progbits
	.sectionflags	@""
	.align	4
.nv.constant0._ZN2at6native27unrolled_elementwise_kernelINS0_11FillFunctorIN3c1015Float8_e5m2fnuzEEESt5arrayIPcLm1EELi4E23TrivialOffsetCalculatorILi0EjES9_ILi1EjENS0_6memory12LoadWithCastILi0EEENSC_13StoreWithCastILi1EEEEEviT_T0_T2_T3_T4_T5_:
	.zero		932


//--------------------- .nv.constant0._ZN2at6native18elementwise_kernelILi128ELi4EZNS0_22gpu_kernel_impl_nocastINS0_11FillFunctorIN3c1015Float8_e5m2fnuzEEEEEvRNS_18TensorIteratorBaseERKT_EUliE_EEviT1_ --------------------------
	.section	.nv.constant0._ZN2at6native18elementwise_kernelILi128ELi4EZNS0_22gpu_kernel_impl_nocastINS0_11FillFunctorIN3c1015Float8_e5m2fnuzEEEEEvRNS_18TensorIteratorBaseERKT_EUliE_EEviT1_,"a",@progbits
	.sectionflags	@""
	.align	4
.nv.constant0._ZN2at6native18elementwise_kernelILi128ELi4EZNS0_22gpu_kernel_impl_nocastINS0_11FillFunctorIN3c1015Float8_e5m2fnuzEEEEEvRNS_18TensorIteratorBaseERKT_EUliE_EEviT1_:
	.zero		1336


//--------------------- .nv.constant0._ZN2at6native27unrolled_elementwise_kernelINS0_11FillFunctorIN3c1015Float8_e5m2fnuzEEESt5arrayIPcLm1EELi4E23TrivialOffsetCalculatorILi0EjES9_ILi1EjENS0_6memory15LoadWithoutCastENSC_16StoreWithoutCastEEEviT_T0_T2_T3_T4_T5_ --------------------------
	.section	.nv.constant0._ZN2at6native27unrolled_elementwise_kernelINS0_11FillFunctorIN3c1015Float8_e5m2fnuzEEESt5arrayIPcLm1EELi4E23TrivialOffsetCalculatorILi0EjES9_ILi1EjENS0_6memory15LoadWithoutCastENSC_16StoreWithoutCastEEEviT_T0_T2_T3_T4_T5_,"a",@progbits
	.sectionflags	@""
	.align	4
.nv.constant0._ZN2at6native27unrolled_elementwise_kernelINS0_11FillFunctorIN3c1015Float8_e5m2fnuzEEESt5arrayIPcLm1EELi4E23TrivialOffsetCalculatorILi0EjES9_ILi1EjENS0_6memory15LoadWithoutCastENSC_16StoreWithoutCastEEEviT_T0_T2_T3_T4_T5_:
	.zero		916


//--------------------- .nv.constant0._ZN2at6native29vectorized_elementwise_kernelILi2ENS0_11FillFunctorIN3c1015Float8_e5m2fnuzEEESt5arrayIPcLm1EEEEviT0_T1_ --------------------------
	.section	.nv.constant0._ZN2at6native29vectorized_elementwise_kernelILi2ENS0_11FillFunctorIN3c1015Float8_e5m2fnuzEEESt5arrayIPcLm1EEEEviT0_T1_,"a",@progbits
	.sectionflags	@""
	.align	4
.nv.constant0._ZN2at6native29vectorized_elementwise_kernelILi2ENS0_11FillFunctorIN3c1015Float8_e5m2fnuzEEESt5arrayIPcLm1EEEEviT0_T1_:
	.zero		912


//--------------------- .nv.constant0._ZN2at6native29vectorized_elementwise_kernelILi4ENS0_11FillFunctorIN3c1015Float8_e5m2fnuzEEESt5arrayIPcLm1EEEEviT0_T1_ --------------------------
	.section	.nv.constant0._ZN2at6native29vectorized_elementwise_kernelILi4ENS0_11FillFunctorIN3c1015Float8_e5m2fnuzEEESt5arrayIPcLm1EEEEviT0_T1_,"a",@progbits
	.sectionflags	@""
	.align	4
.nv.constant0._ZN2at6native29vectorized_elementwise_kernelILi4ENS0_11FillFunctorIN3c1015Float8_e5m2fnuzEEESt5arrayIPcLm1EEEEviT0_T1_:
	.zero		912


//--------------------- .nv.constant0._ZN2at6native29vectorized_elementwise_kernelILi8ENS0_11FillFunctorIN3c1015Float8_e5m2fnuzEEESt5arrayIPcLm1EEEEviT0_T1_ --------------------------
	.section	.nv.constant0._ZN2at6native29vectorized_elementwise_kernelILi8ENS0_11FillFunctorIN3c1015Float8_e5m2fnuzEEESt5arrayIPcLm1EEEEviT0_T1_,"a",@progbits
	.sectionflags	@""
	.align	4
.nv.constant0._ZN2at6native29vectorized_elementwise_kernelILi8ENS0_11FillFunctorIN3c1015Float8_e5m2fnuzEEESt5arrayIPcLm1EEEEviT0_T1_:
	.zero		912


//--------------------- .nv.constant0._ZN2at6native18elementwise_kernelILi128ELi4EZNS0_15gpu_kernel_implINS0_11FillFunctorIN3c1011Float8_e5m2EEEEEvRNS_18TensorIteratorBaseERKT_EUliE_EEviT1_ --------------------------
	.section	.nv.constant0._ZN2at6native18elementwise_kernelILi128ELi4EZNS0_15gpu_kernel_implINS0_11FillFunctorIN3c1011Float8_e5m2EEEEEvRNS_18TensorIteratorBaseERKT_EUliE_EEviT1_,"a",@progbits
	.sectionflags	@""
	.align	4
.nv.constant0._ZN2at6native18elementwise_kernelILi128ELi4EZNS0_15gpu_kernel_implINS0_11FillFunctorIN3c1011Float8_e5m2EEEEEvRNS_18TensorIteratorBaseERKT_EUliE_EEviT1_:
	.zero		1336


//--------------------- .nv.constant0._ZN2at6native27unrolled_elementwise_kernelINS0_11FillFunctorIN3c1011Float8_e5m2EEESt5arrayIPcLm1EELi4E23TrivialOffsetCalculatorILi0EjES9_ILi1EjENS0_6memory12LoadWithCastILi0EEENSC_13StoreWithCastILi1EEEEEviT_T0_T2_T3_T4_T5_ --------------------------
	.section	.nv.constant0._ZN2at6native27unrolled_elementwise_kernelINS0_11FillFunctorIN3c1011Float8_e5m2EEESt5arrayIPcLm1EELi4E23TrivialOffsetCalculatorILi0EjES9_ILi1EjENS0_6memory12LoadWithCastILi0EEENSC_13StoreWithCastILi1EEEEEviT_T0_T2_T3_T4_T5_,"a",@progbits
	.sectionflags	@""
	.align	4
.nv.constant0._ZN2at6native27unrolled_elementwise_kernelINS0_11FillFunctorIN3c1011Float8_e5m2EEESt5arrayIPcLm1EELi4E23TrivialOffsetCalculatorILi0EjES9_ILi1EjENS0_6memory12LoadWithCastILi0EEENSC_13StoreWithCastILi1EEEEEviT_T0_T2_T3_T4_T5_:
	.zero		932


//--------------------- .nv.constant0._ZN2at6native18elementwise_kernelILi128ELi4EZNS0_22gpu_kernel_impl_nocastINS0_11FillFunctorIN3c1011Float8_e5m2EEEEEvRNS_18TensorIteratorBaseERKT_EUliE_EEviT1_ --------------------------
	.section	.nv.constant0._ZN2at6native18elementwise_kernelILi128ELi4EZNS0_22gpu_kernel_impl_nocastINS0_11FillFunctorIN3c1011Float8_e5m2EEEEEvRNS_18TensorIteratorBaseERKT_EUliE_EEviT1_,"a",@progbits
	.sectionflags	@""
	.align	4
.nv.constant0._ZN2at6native18elementwise_kernelILi128ELi4EZNS0_22gpu_kernel_impl_nocastINS0_11FillFunctorIN3c1011Float8_e5m2EEEEEvRNS_18TensorIteratorBaseERKT_EUliE_EEviT1_:
	.zero		1336


//--------------------- .nv.constant0._ZN2at6native27unrolled_elementwise_kernelINS0_11FillFunctorIN3c1011Float8_e5m2EEESt5arrayIPcLm1EELi4E23TrivialOffsetCalculatorILi0EjES9_ILi1EjENS0_6memory15LoadWithoutCastENSC_16StoreWithoutCastEEEviT_T0_T2_T3_T4_T5_ --------------------------
	.section	.nv.constant0._ZN2at6native27unrolled_elementwise_kernelINS0_11FillFunctorIN3c1011Float8_e5m2EEESt5arrayIPcLm1EELi4E23TrivialOffsetCalculatorILi0EjES9_ILi1EjENS0_6memory15LoadWithoutCastENSC_16StoreWithoutCastEEEviT_T0_T2_T3_T4_T5_,"a",@progbits
	.sectionflags	@""
	.align	4
.nv.constant0._ZN2at6native27unrolled_elementwise_kernelINS0_11FillFunctorIN3c1011Float8_e5m2EEESt5arrayIPcLm1EELi4E23TrivialOffsetCalculatorILi0EjES9_ILi1EjENS0_6memory15LoadWithoutCastENSC_16StoreWithoutCastEEEviT_T0_T2_T3_T4_T5_:
	.zero		916


//--------------------- .nv.constant0._ZN2at6native29vectorized_elementwise_kernelILi2ENS0_11FillFunctorIN3c1011Float8_e5m2EEESt5arrayIPcLm1EEEEviT0_T1_ --------------------------
	.section	.nv.constant0._ZN2at6native29vectorized_elementwise_kernelILi2ENS0_11FillFunctorIN3c1011Float8_e5m2EEESt5arrayIPcLm1EEEEviT0_T1_,"a",@progbits
	.sectionflags	@""
	.align	4
.nv.constant0._ZN2at6native29vectorized_elementwise_kernelILi2ENS0_11FillFunctorIN3c1011Float8_e5m2EEESt5arrayIPcLm1EEEEviT0_T1_:
	.zero		912


//--------------------- .nv.constant0._ZN2at6native29vectorized_elementwise_kernelILi4ENS0_11FillFunctorIN3c1011Float8_e5m2EEESt5arrayIPcLm1EEEEviT0_T1_ --------------------------
	.section	.nv.constant0._ZN2at6native29vectorized_elementwise_kernelILi4ENS0_11FillFunctorIN3c1011Float8_e5m2EEESt5arrayIPcLm1EEEEviT0_T1_,"a",@progbits
	.sectionflags	@""
	.align	4
.nv.constant0._ZN2at6native29vectorized_elementwise_kernelILi4ENS0_11FillFunctorIN3c1011Float8_e5m2EEESt5arrayIPcLm1EEEEviT0_T1_:
	.zero		912


//--------------------- .nv.constant0._ZN2at6native29vectorized_elementwise_kernelILi8ENS0_11FillFunctorIN3c1011Float8_e5m2EEESt5arrayIPcLm1EEEEviT0_T1_ --------------------------
	.section	.nv.constant0._ZN2at6native29vectorized_elementwise_kernelILi8ENS0_11FillFunctorIN3c1011Float8_e5m2EEESt5arrayIPcLm1EEEEviT0_T1_,"a",@progbits
	.sectionflags	@""
	.align	4
.nv.constant0._ZN2at6native29vectorized_elementwise_kernelILi8ENS0_11FillFunctorIN3c1011Float8_e5m2EEESt5arrayIPcLm1EEEEviT0_T1_:
	.zero		912


//--------------------- .nv.constant0._ZN2at6native18elementwise_kernelILi128ELi4EZNS0_15gpu_kernel_implINS0_11FillFunctorIN3c108BFloat16EEEEEvRNS_18TensorIteratorBaseERKT_EUliE_EEviT1_ --------------------------
	.section	.nv.constant0._ZN2at6native18elementwise_kernelILi128ELi4EZNS0_15gpu_kernel_implINS0_11FillFunctorIN3c108BFloat16EEEEEvRNS_18TensorIteratorBaseERKT_EUliE_EEviT1_,"a",@progbits
	.sectionflags	@""
	.align	4
.nv.constant0._ZN2at6native18elementwise_kernelILi128ELi4EZNS0_15gpu_kernel_implINS0_11FillFunctorIN3c108BFloat16EEEEEvRNS_18TensorIteratorBaseERKT_EUliE_EEviT1_:
	.zero		1336


//--------------------- .nv.constant0._ZN2at6native27unrolled_elementwise_kernelINS0_11FillFunctorIN3c108BFloat16EEESt5arrayIPcLm1EELi4E23TrivialOffsetCalculatorILi0EjES9_ILi1EjENS0_6memory12LoadWithCastILi0EEENSC_13StoreWithCastILi1EEEEEviT_T0_T2_T3_T4_T5_ --------------------------
	.section	.nv.constant0._ZN2at6native27unrolled_elementwise_kernelINS0_11FillFunctorIN3c108BFloat16EEESt5arrayIPcLm1EELi4E23TrivialOffsetCalculatorILi0EjES9_ILi1EjENS0_6memory12LoadWithCastILi0EEENSC_13StoreWithCastILi1EEEEEviT_T0_T2_T3_T4_T5_,"a",@progbits
	.sectionflags	@""
	.align	4
.nv.constant0._ZN2at6native27unrolled_elementwise_kernelINS0_11FillFunctorIN3c108BFloat16EEESt5arrayIPcLm1EELi4E23TrivialOffsetCalculatorILi0EjES9_ILi1EjENS0_6memory12LoadWithCastILi0EEENSC_13StoreWithCastILi1EEEEEviT_T0_T2_T3_T4_T5_:
	.zero		932


//--------------------- .nv.constant0._ZN2at6native18elementwise_kernelILi128ELi4EZNS0_22gpu_kernel_impl_nocastINS0_11FillFunctorIN3c108BFloat16EEEEEvRNS_18TensorIteratorBaseERKT_EUliE_EEviT1_ --------------------------
	.section	.nv.constant0._ZN2at6native18elementwise_kernelILi128ELi4EZNS0_22gpu_kernel_impl_nocastINS0_11FillFunctorIN3c108BFloat16EEEEEvRNS_18TensorIteratorBaseERKT_EUliE_EEviT1_,"a",@progbits
	.sectionflags	@""
	.align	4
.nv.constant0._ZN2at6native18elementwise_kernelILi128ELi4EZNS0_22gpu_kernel_impl_nocastINS0_11FillFunctorIN3c108BFloat16EEEEEvRNS_18TensorIteratorBaseERKT_EUliE_EEviT1_:
	.zero		1336


//--------------------- .nv.constant0._ZN2at6native27unrolled_elementwise_kernelINS0_11FillFunctorIN3c108BFloat16EEESt5arrayIPcLm1EELi4E23TrivialOffsetCalculatorILi0EjES9_ILi1EjENS0_6memory15LoadWithoutCastENSC_16StoreWithoutCastEEEviT_T0_T2_T3_T4_T5_ --------------------------
	.section	.nv.constant0._ZN2at6native27unrolled_elementwise_kernelINS0_11FillFunctorIN3c108BFloat16EEESt5arrayIPcLm1EELi4E23TrivialOffsetCalculatorILi0EjES9_ILi1EjENS0_6memory15LoadWithoutCastENSC_16StoreWithoutCastEEEviT_T0_T2_T3_T4_T5_,"a",@progbits
	.sectionflags	@""
	.align	4
.nv.constant0._ZN2at6native27unrolled_elementwise_kernelINS0_11FillFunctorIN3c108BFloat16EEESt5arrayIPcLm1EELi4E23TrivialOffsetCalculatorILi0EjES9_ILi1EjENS0_6memory15LoadWithoutCastENSC_16StoreWithoutCastEEEviT_T0_T2_T3_T4_T5_:
	.zero		916


//--------------------- .nv.constant0._ZN2at6native29vectorized_elementwise_kernelILi2ENS0_11FillFunctorIN3c108BFloat16EEESt5arrayIPcLm1EEEEviT0_T1_ --------------------------
	.section	.nv.constant0._ZN2at6native29vectorized_elementwise_kernelILi2ENS0_11FillFunctorIN3c108BFloat16EEESt5arrayIPcLm1EEEEviT0_T1_,"a",@progbits
	.sectionflags	@""
	.align	4
.nv.constant0._ZN2at6native29vectorized_elementwise_kernelILi2ENS0_11FillFunctorIN3c108BFloat16EEESt5arrayIPcLm1EEEEviT0_T1_:
	.zero		912


//--------------------- .nv.constant0._ZN2at6native29vectorized_elementwise_kernelILi4ENS0_11FillFunctorIN3c108BFloat16EEESt5arrayIPcLm1EEEEviT0_T1_ --------------------------
	.section	.nv.constant0._ZN2at6native29vectorized_elementwise_kernelILi4ENS0_11FillFunctorIN3c108BFloat16EEESt5arrayIPcLm1EEEEviT0_T1_,"a",@progbits
	.sectionflags	@""
	.align	4
.nv.constant0._ZN2at6native29vectorized_elementwise_kernelILi4ENS0_11FillFunctorIN3c108BFloat16EEESt5arrayIPcLm1EEEEviT0_T1_:
	.zero		912


//--------------------- .nv.constant0._ZN2at6native29vectorized_elementwise_kernelILi8ENS0_11FillFunctorIN3c108BFloat16EEESt5arrayIPcLm1EEEEviT0_T1_ --------------------------
	.section	.nv.constant0._ZN2at6native29vectorized_elementwise_kernelILi8ENS0_11FillFunctorIN3c108BFloat16EEESt5arrayIPcLm1EEEEviT0_T1_,"a",@progbits
	.sectionflags	@""
	.align	4
.nv.constant0._ZN2at6native29vectorized_elementwise_kernelILi8ENS0_11FillFunctorIN3c108BFloat16EEESt5arrayIPcLm1EEEEviT0_T1_:
	.zero		912


//--------------------- .nv.constant0._ZN2at6native18elementwise_kernelILi128ELi4EZNS0_15gpu_kernel_implINS0_11FillFunctorIN3c104HalfEEEEEvRNS_18TensorIteratorBaseERKT_EUliE_EEviT1_ --------------------------
	.section	.nv.constant0._ZN2at6native18elementwise_kernelILi128ELi4EZNS0_15gpu_kernel_implINS0_11FillFunctorIN3c104HalfEEEEEvRNS_18TensorIteratorBaseERKT_EUliE_EEviT1_,"a",@progbits
	.sectionflags	@""
	.align	4
.nv.constant0._ZN2at6native18elementwise_kernelILi128ELi4EZNS0_15gpu_kernel_implINS0_11FillFunctorIN3c104HalfEEEEEvRNS_18TensorIteratorBaseERKT_EUliE_EEviT1_:
	.zero		1336


//--------------------- .nv.constant0._ZN2at6native27unrolled_elementwise_kernelINS0_11FillFunctorIN3c104HalfEEESt5arrayIPcLm1EELi4E23TrivialOffsetCalculatorILi0EjES9_ILi1EjENS0_6memory12LoadWithCastILi0EEENSC_13StoreWithCastILi1EEEEEviT_T0_T2_T3_T4_T5_ --------------------------
	.section	.nv.constant0._ZN2at6native27unrolled_elementwise_kernelINS0_11FillFunctorIN3c104HalfEEESt5arrayIPcLm1EELi4E23TrivialOffsetCalculatorILi0EjES9_ILi1EjENS0_6memory12LoadWithCastILi0EEENSC_13StoreWithCastILi1EEEEEviT_T0_T2_T3_T4_T5_,"a",@progbits
	.sectionflags	@""
	.align	4
.nv.constant0._ZN2at6native27unrolled_elementwise_kernelINS0_11FillFunctorIN3c104HalfEEESt5arrayIPcLm1EELi4E23TrivialOffsetCalculatorILi0EjES9_ILi1EjENS0_6memory12LoadWithCastILi0EEENSC_13StoreWithCastILi1EEEEEviT_T0_T2_T3_T4_T5_:
	.zero		932


//--------------------- .nv.constant0._ZN2at6native18elementwise_kernelILi128ELi4EZNS0_22gpu_kernel_impl_nocastINS0_11FillFunctorIN3c104HalfEEEEEvRNS_18TensorIteratorBaseERKT_EUliE_EEviT1_ --------------------------
	.section	.nv.constant0._ZN2at6native18elementwise_kernelILi128ELi4EZNS0_22gpu_kernel_impl_nocastINS0_11FillFunctorIN3c104HalfEEEEEvRNS_18TensorIteratorBaseERKT_EUliE_EEviT1_,"a",@progbits
	.sectionflags	@""
	.align	4
.nv.constant0._ZN2at6native18elementwise_kernelILi128ELi4EZNS0_22gpu_kernel_impl_nocastINS0_11FillFunctorIN3c104HalfEEEEEvRNS_18TensorIteratorBaseERKT_EUliE_EEviT1_:
	.zero		1336


//--------------------- .nv.constant0._ZN2at6native27unrolled_elementwise_kernelINS0_11FillFunctorIN3c104HalfEEESt5arrayIPcLm1EELi4E23TrivialOffsetCalculatorILi0EjES9_ILi1EjENS0_6memory15LoadWithoutCastENSC_16StoreWithoutCastEEEviT_T0_T2_T3_T4_T5_ --------------------------
	.section	.nv.constant0._ZN2at6native27unrolled_elementwise_kernelINS0_11FillFunctorIN3c104HalfEEESt5arrayIPcLm1EELi4E23TrivialOffsetCalculatorILi0EjES9_ILi1EjENS0_6memory15LoadWithoutCastENSC_16StoreWithoutCastEEEviT_T0_T2_T3_T4_T5_,"a",@progbits
	.sectionflags	@""
	.align	4
.nv.constant0._ZN2at6native27unrolled_elementwise_kernelINS0_11FillFunctorIN3c104HalfEEESt5arrayIPcLm1EELi4E23TrivialOffsetCalculatorILi0EjES9_ILi1EjENS0_6memory15LoadWithoutCastENSC_16StoreWithoutCastEEEviT_T0_T2_T3_T4_T5_:
	.zero		916


//--------------------- .nv.constant0._ZN2at6native29vectorized_elementwise_kernelILi2ENS0_11FillFunctorIN3c104HalfEEESt5arrayIPcLm1EEEEviT0_T1_ --------------------------
	.section	.nv.constant0._ZN2at6native29vectorized_elementwise_kernelILi2ENS0_11FillFunctorIN3c104HalfEEESt5arrayIPcLm1EEEEviT0_T1_,"a",@progbits
	.sectionflags	@""
	.align	4
.nv.constant0._ZN2at6native29vectorized_elementwise_kernelILi2ENS0_11FillFunctorIN3c104HalfEEESt5arrayIPcLm1EEEEviT0_T1_:
	.zero		912


//--------------------- .nv.constant0._ZN2at6native29vectorized_elementwise_kernelILi4ENS0_11FillFunctorIN3c104HalfEEESt5arrayIPcLm1EEEEviT0_T1_ --------------------------
	.section	.nv.constant0._ZN2at6native29vectorized_elementwise_kernelILi4ENS0_11FillFunctorIN3c104HalfEEESt5arrayIPcLm1EEEEviT0_T1_,"a",@progbits
	.sectionflags	@""
	.align	4
.nv.constant0._ZN2at6native29vectorized_elementwise_kernelILi4ENS0_11FillFunctorIN3c104HalfEEESt5arrayIPcLm1EEEEviT0_T1_:
	.zero		912


//--------------------- .nv.constant0._ZN2at6native29vectorized_elementwise_kernelILi8ENS0_11FillFunctorIN3c104HalfEEESt5arrayIPcLm1EEEEviT0_T1_ --------------------------
	.section	.nv.constant0._ZN2at6native29vectorized_elementwise_kernelILi8ENS0_11FillFunctorIN3c104HalfEEESt5arrayIPcLm1EEEEviT0_T1_,"a",@progbits
	.sectionflags	@""
	.align	4
.nv.constant0._ZN2at6native29vectorized_elementwise_kernelILi8ENS0_11FillFunctorIN3c104HalfEEESt5arrayIPcLm1EEEEviT0_T1_:
	.zero		912


//--------------------- .nv.constant0._ZN2at6native18elementwise_kernelILi128ELi4EZNS0_15gpu_kernel_implINS0_11FillFunctorIbEEEEvRNS_18TensorIteratorBaseERKT_EUliE_EEviT1_ --------------------------
	.section	.nv.constant0._ZN2at6native18elementwise_kernelILi128ELi4EZNS0_15gpu_kernel_implINS0_11FillFunctorIbEEEEvRNS_18TensorIteratorBaseERKT_EUliE_EEviT1_,"a",@progbits
	.sectionflags	@""
	.align	4
.nv.constant0._ZN2at6native18elementwise_kernelILi128ELi4EZNS0_15gpu_kernel_implINS0_11FillFunctorIbEEEEvRNS_18TensorIteratorBaseERKT_EUliE_EEviT1_:
	.zero		1336


//--------------------- .nv.constant0._ZN2at6native27unrolled_elementwise_kernelINS0_11FillFunctorIbEESt5arrayIPcLm1EELi4E23TrivialOffsetCalculatorILi0EjES7_ILi1EjENS0_6memory12LoadWithCastILi0EEENSA_13StoreWithCastILi1EEEEEviT_T0_T2_T3_T4_T5_ --------------------------
	.section	.nv.constant0._ZN2at6native27unrolled_elementwise_kernelINS0_11FillFunctorIbEESt5arrayIPcLm1EELi4E23TrivialOffsetCalculatorILi0EjES7_ILi1EjENS0_6memory12LoadWithCastILi0EEENSA_13StoreWithCastILi1EEEEEviT_T0_T2_T3_T4_T5_,"a",@progbits
	.sectionflags	@""
	.align	4
.nv.constant0._ZN2at6native27unrolled_elementwise_kernelINS0_11FillFunctorIbEESt5arrayIPcLm1EELi4E23TrivialOffsetCalculatorILi0EjES7_ILi1EjENS0_6memory12LoadWithCastILi0EEENSA_13StoreWithCastILi1EEEEEviT_T0_T2_T3_T4_T5_:
	.zero		932


//--------------------- .nv.constant0._ZN2at6native18elementwise_kernelILi128ELi4EZNS0_22gpu_kernel_impl_nocastINS0_11FillFunctorIbEEEEvRNS_18TensorIteratorBaseERKT_EUliE_EEviT1_ --------------------------
	.section	.nv.constant0._ZN2at6native18elementwise_kernelILi128ELi4EZNS0_22gpu_kernel_impl_nocastINS0_11FillFunctorIbEEEEvRNS_18TensorIteratorBaseERKT_EUliE_EEviT1_,"a",@progbits
	.sectionflags	@""
	.align	4
.nv.constant0._ZN2at6native18elementwise_kernelILi128ELi4EZNS0_22gpu_kernel_impl_nocastINS0_11FillFunctorIbEEEEvRNS_18TensorIteratorBaseERKT_EUliE_EEviT1_:
	.zero		1336


//--------------------- .nv.constant0._ZN2at6native27unrolled_elementwise_kernelINS0_11FillFunctorIbEESt5arrayIPcLm1EELi4E23TrivialOffsetCalculatorILi0EjES7_ILi1EjENS0_6memory15LoadWithoutCastENSA_16StoreWithoutCastEEEviT_T0_T2_T3_T4_T5_ --------------------------
	.section	.nv.constant0._ZN2at6native27unrolled_elementwise_kernelINS0_11FillFunctorIbEESt5arrayIPcLm1EELi4E23TrivialOffsetCalculatorILi0EjES7_ILi1EjENS0_6memory15LoadWithoutCastENSA_16StoreWithoutCastEEEviT_T0_T2_T3_T4_T5_,"a",@progbits
	.sectionflags	@""
	.align	4
.nv.constant0._ZN2at6native27unrolled_elementwise_kernelINS0_11FillFunctorIbEESt5arrayIPcLm1EELi4E23TrivialOffsetCalculatorILi0EjES7_ILi1EjENS0_6memory15LoadWithoutCastENSA_16StoreWithoutCastEEEviT_T0_T2_T3_T4_T5_:
	.zero		916


//--------------------- .nv.constant0._ZN2at6native29vectorized_elementwise_kernelILi2ENS0_11FillFunctorIbEESt5arrayIPcLm1EEEEviT0_T1_ --------------------------
	.section	.nv.constant0._ZN2at6native29vectorized_elementwise_kernelILi2ENS0_11FillFunctorIbEESt5arrayIPcLm1EEEEviT0_T1_,"a",@progbits
	.sectionflags	@""
	.align	4
.nv.constant0._ZN2at6native29vectorized_elementwise_kernelILi2ENS0_11FillFunctorIbEESt5arrayIPcLm1EEEEviT0_T1_:
	.zero		912


//--------------------- .nv.constant0._ZN2at6native29vectorized_elementwise_kernelILi4ENS0_11FillFunctorIbEESt5arrayIPcLm1EEEEviT0_T1_ --------------------------
	.section	.nv.constant0._ZN2at6native29vectorized_elementwise_kernelILi4ENS0_11FillFunctorIbEESt5arrayIPcLm1EEEEviT0_T1_,"a",@progbits
	.sectionflags	@""
	.align	4
.nv.constant0._ZN2at6native29vectorized_elementwise_kernelILi4ENS0_11FillFunctorIbEESt5arrayIPcLm1EEEEviT0_T1_:
	.zero		912


//--------------------- .nv.constant0._ZN2at6native29vectorized_elementwise_kernelILi8ENS0_11FillFunctorIbEESt5arrayIPcLm1EEEEviT0_T1_ --------------------------
	.section	.nv.constant0._ZN2at6native29vectorized_elementwise_kernelILi8ENS0_11FillFunctorIbEESt5arrayIPcLm1EEEEviT0_T1_,"a",@progbits
	.sectionflags	@""
	.align	4
.nv.constant0._ZN2at6native29vectorized_elementwise_kernelILi8ENS0_11FillFunctorIbEESt5arrayIPcLm1EEEEviT0_T1_:
	.zero		912


//--------------------- .nv.constant0._ZN2at6native18elementwise_kernelILi128ELi4EZNS0_15gpu_kernel_implINS0_11FillFunctorIN3c107complexINS4_4HalfEEEEEEEvRNS_18TensorIteratorBaseERKT_EUliE_EEviT1_ --------------------------
	.section	.nv.constant0._ZN2at6native18elementwise_kernelILi128ELi4EZNS0_15gpu_kernel_implINS0_11FillFunctorIN3c107complexINS4_4HalfEEEEEEEvRNS_18TensorIteratorBaseERKT_EUliE_EEviT1_,"a",@progbits
	.sectionflags	@""
	.align	4
.nv.constant0._ZN2at6native18elementwise_kernelILi128ELi4EZNS0_15gpu_kernel_implINS0_11FillFunctorIN3c107complexINS4_4HalfEEEEEEEvRNS_18TensorIteratorBaseERKT_EUliE_EEviT1_:
	.zero		1336


//--------------------- .nv.constant0._ZN2at6native27unrolled_elementwise_kernelINS0_11FillFunctorIN3c107complexINS3_4HalfEEEEESt5arrayIPcLm1EELi4E23TrivialOffsetCalculatorILi0EjESB_ILi1EjENS0_6memory12LoadWithCastILi0EEENSE_13StoreWithCastILi1EEEEEviT_T0_T2_T3_T4_T5_ --------------------------
	.section	.nv.constant0._ZN2at6native27unrolled_elementwise_kernelINS0_11FillFunctorIN3c107complexINS3_4HalfEEEEESt5arrayIPcLm1EELi4E23TrivialOffsetCalculatorILi0EjESB_ILi1EjENS0_6memory12LoadWithCastILi0EEENSE_13StoreWithCastILi1EEEEEviT_T0_T2_T3_T4_T5_,"a",@progbits
	.sectionflags	@""
	.align	4
.nv.constant0._ZN2at6native27unrolled_elementwise_kernelINS0_11FillFunctorIN3c107complexINS3_4HalfEEEEESt5arrayIPcLm1EELi4E23TrivialOffsetCalculatorILi0EjESB_ILi1EjENS0_6memory12LoadWithCastILi0EEENSE_13StoreWithCastILi1EEEEEviT_T0_T2_T3_T4_T5_:
	.zero		932


//--------------------- .nv.constant0._ZN2at6native18elementwise_kernelILi128ELi2EZNS0_22gpu_kernel_impl_nocastINS0_11FillFunctorIN3c107complexINS4_4HalfEEEEEEEvRNS_18TensorIteratorBaseERKT_EUliE_EEviT1_ --------------------------
	.section	.nv.constant0._ZN2at6native18elementwise_kernelILi128ELi2EZNS0_22gpu_kernel_impl_nocastINS0_11FillFunctorIN3c107complexINS4_4HalfEEEEEEEvRNS_18TensorIteratorBaseERKT_EUliE_EEviT1_,"a",@progbits
	.sectionflags	@""
	.align	4
.nv.constant0._ZN2at6native18elementwise_kernelILi128ELi2EZNS0_22gpu_kernel_impl_nocastINS0_11FillFunctorIN3c107complexINS4_4HalfEEEEEEEvRNS_18TensorIteratorBaseERKT_EUliE_EEviT1_:
	.zero		1336


//--------------------- .nv.constant0._ZN2at6native27unrolled_elementwise_kernelINS0_11FillFunctorIN3c107complexINS3_4HalfEEEEESt5arrayIPcLm1EELi4E23TrivialOffsetCalculatorILi0EjESB_ILi1EjENS0_6memory15LoadWithoutCastENSE_16StoreWithoutCastEEEviT_T0_T2_T3_T4_T5_ --------------------------
	.section	.nv.constant0._ZN2at6native27unrolled_elementwise_kernelINS0_11FillFunctorIN3c107complexINS3_4HalfEEEEESt5arrayIPcLm1EELi4E23TrivialOffsetCalculatorILi0EjESB_ILi1EjENS0_6memory15LoadWithoutCastENSE_16StoreWithoutCastEEEviT_T0_T2_T3_T4_T5_,"a",@progbits
	.sectionflags	@""
	.align	4
.nv.constant0._ZN2at6native27unrolled_elementwise_kernelINS0_11FillFunctorIN3c107complexINS3_4HalfEEEEESt5arrayIPcLm1EELi4E23TrivialOffsetCalculatorILi0EjESB_ILi1EjENS0_6memory15LoadWithoutCastENSE_16StoreWithoutCastEEEviT_T0_T2_T3_T4_T5_:
	.zero		916


//--------------------- .nv.constant0._ZN2at6native29vectorized_elementwise_kernelILi2ENS0_11FillFunctorIN3c107complexINS3_4HalfEEEEESt5arrayIPcLm1EEEEviT0_T1_ --------------------------
	.section	.nv.constant0._ZN2at6native29vectorized_elementwise_kernelILi2ENS0_11FillFunctorIN3c107complexINS3_4HalfEEEEESt5arrayIPcLm1EEEEviT0_T1_,"a",@progbits
	.sectionflags	@""
	.align	4
.nv.constant0._ZN2at6native29vectorized_elementwise_kernelILi2ENS0_11FillFunctorIN3c107complexINS3_4HalfEEEEESt5arrayIPcLm1EEEEviT0_T1_:
	.zero		912


//--------------------- .nv.constant0._ZN2at6native29vectorized_elementwise_kernelILi4ENS0_11FillFunctorIN3c107complexINS3_4HalfEEEEESt5arrayIPcLm1EEEEviT0_T1_ --------------------------
	.section	.nv.constant0._ZN2at6native29vectorized_elementwise_kernelILi4ENS0_11FillFunctorIN3c107complexINS3_4HalfEEEEESt5arrayIPcLm1EEEEviT0_T1_,"a",@progbits
	.sectionflags	@""
	.align	4
.nv.constant0._ZN2at6native29vectorized_elementwise_kernelILi4ENS0_11FillFunctorIN3c107complexINS3_4HalfEEEEESt5arrayIPcLm1EEEEviT0_T1_:
	.zero		912


//--------------------- .nv.constant0._ZN2at6native29vectorized_elementwise_kernelILi8ENS0_11FillFunctorIN3c107complexINS3_4HalfEEEEESt5arrayIPcLm1EEEEviT0_T1_ --------------------------
	.section	.nv.constant0._ZN2at6native29vectorized_elementwise_kernelILi8ENS0_11FillFunctorIN3c107complexINS3_4HalfEEEEESt5arrayIPcLm1EEEEviT0_T1_,"a",@progbits
	.sectionflags	@""
	.align	4
.nv.constant0._ZN2at6native29vectorized_elementwise_kernelILi8ENS0_11FillFunctorIN3c107complexINS3_4HalfEEEEESt5arrayIPcLm1EEEEviT0_T1_:
	.zero		912


//--------------------- .nv.constant0._ZN2at6native18elementwise_kernelILi128ELi4EZNS0_15gpu_kernel_implINS0_11FillFunctorIN3c107complexIfEEEEEEvRNS_18TensorIteratorBaseERKT_EUliE_EEviT1_ --------------------------
	.section	.nv.constant0._ZN2at6native18elementwise_kernelILi128ELi4EZNS0_15gpu_kernel_implINS0_11FillFunctorIN3c107complexIfEEEEEEvRNS_18TensorIteratorBaseERKT_EUliE_EEviT1_,"a",@progbits
	.sectionflags	@""
	.align	4
.nv.constant0._ZN2at6native18elementwise_kernelILi128ELi4EZNS0_15gpu_kernel_implINS0_11FillFunctorIN3c107complexIfEEEEEEvRNS_18TensorIteratorBaseERKT_EUliE_EEviT1_:
	.zero		1344


//--------------------- .nv.constant0._ZN2at6native27unrolled_elementwise_kernelINS0_11FillFunctorIN3c107complexIfEEEESt5arrayIPcLm1EELi4E23TrivialOffsetCalculatorILi0EjESA_ILi1EjENS0_6memory12LoadWithCastILi0EEENSD_13StoreWithCastILi1EEEEEviT_T0_T2_T3_T4_T5_ --------------------------
	.section	.nv.constant0._ZN2at6native27unrolled_elementwise_kernelINS0_11FillFunctorIN3c107complexIfEEEESt5arrayIPcLm1EELi4E23TrivialOffsetCalculatorILi0EjESA_ILi1EjENS0_6memory12LoadWithCastILi0EEENSD_13StoreWithCastILi1EEEEEviT_T0_T2_T3_T4_T5_,"a",@progbits
	.sectionflags	@""
	.align	4
.nv.constant0._ZN2at6native27unrolled_elementwise_kernelINS0_11FillFunctorIN3c107complexIfEEEESt5arrayIPcLm1EELi4E23TrivialOffsetCalculatorILi0EjESA_ILi1EjENS0_6memory12LoadWithCastILi0EEENSD_13StoreWithCastILi1EEEEEviT_T0_T2_T3_T4_T5_:
	.zero		940


//--------------------- .nv.constant0._ZN2at6native18elementwise_kernelILi128ELi2EZNS0_22gpu_kernel_impl_nocastINS0_11FillFunctorIN3c107complexIfEEEEEEvRNS_18TensorIteratorBaseERKT_EUliE_EEviT1_ --------------------------
	.section	.nv.constant0._ZN2at6native18elementwise_kernelILi128ELi2EZNS0_22gpu_kernel_impl_nocastINS0_11FillFunctorIN3c107complexIfEEEEEEvRNS_18TensorIteratorBaseERKT_EUliE_EEviT1_,"a",@progbits
	.sectionflags	@""
	.align	4
.nv.constant0._ZN2at6native18elementwise_kernelILi128ELi2EZNS0_22gpu_kernel_impl_nocastINS0_11FillFunctorIN3c107complexIfEEEEEEvRNS_18TensorIteratorBaseERKT_EUliE_EEviT1_:
	.zero		1336


//--------------------- .nv.constant0._ZN2at6native27unrolled_elementwise_kernelINS0_11FillFunctorIN3c107complexIfEEEESt5arrayIPcLm1EELi4E23TrivialOffsetCalculatorILi0EjESA_ILi1EjENS0_6memory15LoadWithoutCastENSD_16StoreWithoutCastEEEviT_T0_T2_T3_T4_T5_ --------------------------
	.section	.nv.constant0._ZN2at6native27unrolled_elementwise_kernelINS0_11FillFunctorIN3c107complexIfEEEESt5arrayIPcLm1EELi4E23TrivialOffsetCalculatorILi0EjESA_ILi1EjENS0_6memory15LoadWithoutCastENSD_16StoreWithoutCastEEEviT_T0_T2_T3_T4_T5_,"a",@progbits
	.sectionflags	@""
	.align	4
.nv.constant0._ZN2at6native27unrolled_elementwise_kernelINS0_11FillFunctorIN3c107complexIfEEEESt5arrayIPcLm1EELi4E23TrivialOffsetCalculatorILi0EjESA_ILi1EjENS0_6memory15LoadWithoutCastENSD_16StoreWithoutCastEEEviT_T0_T2_T3_T4_T5_:
	.zero		924


//--------------------- .nv.constant0._ZN2at6native29vectorized_elementwise_kernelILi2ENS0_11FillFunctorIN3c107complexIfEEEESt5arrayIPcLm1EEEEviT0_T1_ --------------------------
	.section	.nv.constant0._ZN2at6native29vectorized_elementwise_kernelILi2ENS0_11FillFunctorIN3c107complexIfEEEESt5arrayIPcLm1EEEEviT0_T1_,"a",@progbits
	.sectionflags	@""
	.align	4
.nv.constant0._ZN2at6native29vectorized_elementwise_kernelILi2ENS0_11FillFunctorIN3c107complexIfEEEESt5arrayIPcLm1EEEEviT0_T1_:
	.zero		920


//--------------------- .nv.constant0._ZN2at6native29vectorized_elementwise_kernelILi4ENS0_11FillFunctorIN3c107complexIfEEEESt5arrayIPcLm1EEEEviT0_T1_ --------------------------
	.section	.nv.constant0._ZN2at6native29vectorized_elementwise_kernelILi4ENS0_11FillFunctorIN3c107complexIfEEEESt5arrayIPcLm1EEEEviT0_T1_,"a",@progbits
	.sectionflags	@""
	.align	4
.nv.constant0._ZN2at6native29vectorized_elementwise_kernelILi4ENS0_11FillFunctorIN3c107complexIfEEEESt5arrayIPcLm1EEEEviT0_T1_:
	.zero		920


//--------------------- .nv.constant0._ZN2at6native29vectorized_elementwise_kernelILi8ENS0_11FillFunctorIN3c107complexIfEEEESt5arrayIPcLm1EEEEviT0_T1_ --------------------------
	.section	.nv.constant0._ZN2at6native29vectorized_elementwise_kernelILi8ENS0_11FillFunctorIN3c107complexIfEEEESt5arrayIPcLm1EEEEviT0_T1_,"a",@progbits
	.sectionflags	@""
	.align	4
.nv.constant0._ZN2at6native29vectorized_elementwise_kernelILi8ENS0_11FillFunctorIN3c107complexIfEEEESt5arrayIPcLm1EEEEviT0_T1_:
	.zero		920


//--------------------- .nv.constant0._ZN2at6native18elementwise_kernelILi128ELi4EZNS0_15gpu_kernel_implINS0_11FillFunctorIN3c107complexIdEEEEEEvRNS_18TensorIteratorBaseERKT_EUliE_EEviT1_ --------------------------
	.section	.nv.constant0._ZN2at6native18elementwise_kernelILi128ELi4EZNS0_15gpu_kernel_implINS0_11FillFunctorIN3c107complexIdEEEEEEvRNS_18TensorIteratorBaseERKT_EUliE_EEviT1_,"a",@progbits
	.sectionflags	@""
	.align	4
.nv.constant0._ZN2at6native18elementwise_kernelILi128ELi4EZNS0_15gpu_kernel_implINS0_11FillFunctorIN3c107complexIdEEEEEEvRNS_18TensorIteratorBaseERKT_EUliE_EEviT1_:
	.zero		1360


//--------------------- .nv.constant0._ZN2at6native27unrolled_elementwise_kernelINS0_11FillFunctorIN3c107complexIdEEEESt5arrayIPcLm1EELi4E23TrivialOffsetCalculatorILi0EjESA_ILi1EjENS0_6memory12LoadWithCastILi0EEENSD_13StoreWithCastILi1EEEEEviT_T0_T2_T3_T4_T5_ --------------------------
	.section	.nv.constant0._ZN2at6native27unrolled_elementwise_kernelINS0_11FillFunctorIN3c107complexIdEEEESt5arrayIPcLm1EELi4E23TrivialOffsetCalculatorILi0EjESA_ILi1EjENS0_6memory12LoadWithCastILi0EEENSD_13StoreWithCastILi1EEEEEviT_T0_T2_T3_T4_T5_,"a",@progbits
	.sectionflags	@""
	.align	4
.nv.constant0._ZN2at6native27unrolled_elementwise_kernelINS0_11FillFunctorIN3c107complexIdEEEESt5arrayIPcLm1EELi4E23TrivialOffsetCalculatorILi0EjESA_ILi1EjENS0_6memory12LoadWithCastILi0EEENSD_13StoreWithCastILi1EEEEEviT_T0_T2_T3_T4_T5_:
	.zero		956


//--------------------- .nv.constant0._ZN2at6native18elementwise_kernelILi128ELi2EZNS0_22gpu_kernel_impl_nocastINS0_11FillFunctorIN3c107complexIdEEEEEEvRNS_18TensorIteratorBaseERKT_EUliE_EEviT1_ --------------------------
	.section	.nv.constant0._ZN2at6native18elementwise_kernelILi128ELi2EZNS0_22gpu_kernel_impl_nocastINS0_11FillFunctorIN3c107complexIdEEEEEEvRNS_18TensorIteratorBaseERKT_EUliE_EEviT1_,"a",@progbits
	.sectionflags	@""
	.align	4
.nv.constant0._ZN2at6native18elementwise_kernelILi128ELi2EZNS0_22gpu_kernel_impl_nocastINS0_11FillFunctorIN3c107complexIdEEEEEEvRNS_18TensorIteratorBaseERKT_EUliE_EEviT1_:
	.zero		1360


//--------------------- .nv.constant0._ZN2at6native27unrolled_elementwise_kernelINS0_11FillFunctorIN3c107complexIdEEEESt5arrayIPcLm1EELi4E23TrivialOffsetCalculatorILi0EjESA_ILi1EjENS0_6memory15LoadWithoutCastENSD_16StoreWithoutCastEEEviT_T0_T2_T3_T4_T5_ --------------------------
	.section	.nv.constant0._ZN2at6native27unrolled_elementwise_kernelINS0_11FillFunctorIN3c107complexIdEEEESt5arrayIPcLm1EELi4E23TrivialOffsetCalculatorILi0EjESA_ILi1EjENS0_6memory15LoadWithoutCastENSD_16StoreWithoutCastEEEviT_T0_T2_T3_T4_T5_,"a",@progbits
	.sectionflags	@""
	.align	4
.nv.constant0._ZN2at6native27unrolled_elementwise_kernelINS0_11FillFunctorIN3c107complexIdEEEESt5arrayIPcLm1EELi4E23TrivialOffsetCalculatorILi0EjESA_ILi1EjENS0_6memory15LoadWithoutCastENSD_16StoreWithoutCastEEEviT_T0_T2_T3_T4_T5_:
	.zero		940


//--------------------- .nv.constant0._ZN2at6native29vectorized_elementwise_kernelILi2ENS0_11FillFunctorIN3c107complexIdEEEESt5arrayIPcLm1EEEEviT0_T1_ --------------------------
	.section	.nv.constant0._ZN2at6native29vectorized_elementwise_kernelILi2ENS0_11FillFunctorIN3c107complexIdEEEESt5arrayIPcLm1EEEEviT0_T1_,"a",@progbits
	.sectionflags	@""
	.align	4
.nv.constant0._ZN2at6native29vectorized_elementwise_kernelILi2ENS0_11FillFunctorIN3c107complexIdEEEESt5arrayIPcLm1EEEEviT0_T1_:
	.zero		936


//--------------------- .nv.constant0._ZN2at6native29vectorized_elementwise_kernelILi4ENS0_11FillFunctorIN3c107complexIdEEEESt5arrayIPcLm1EEEEviT0_T1_ --------------------------
	.section	.nv.constant0._ZN2at6native29vectorized_elementwise_kernelILi4ENS0_11FillFunctorIN3c107complexIdEEEESt5arrayIPcLm1EEEEviT0_T1_,"a",@progbits
	.sectionflags	@""
	.align	4
.nv.constant0._ZN2at6native29vectorized_elementwise_kernelILi4ENS0_11FillFunctorIN3c107complexIdEEEESt5arrayIPcLm1EEEEviT0_T1_:
	.zero		936


//--------------------- .nv.constant0._ZN2at6native29vectorized_elementwise_kernelILi8ENS0_11FillFunctorIN3c107complexIdEEEESt5arrayIPcLm1EEEEviT0_T1_ --------------------------
	.section	.nv.constant0._ZN2at6native29vectorized_elementwise_kernelILi8ENS0_11FillFunctorIN3c107complexIdEEEESt5arrayIPcLm1EEEEviT0_T1_,"a",@progbits
	.sectionflags	@""
	.align	4
.nv.constant0._ZN2at6native29vectorized_elementwise_kernelILi8ENS0_11FillFunctorIN3c107complexIdEEEESt5arrayIPcLm1EEEEviT0_T1_:
	.zero		936


//--------------------- .nv.constant0._ZN2at6native18elementwise_kernelILi128ELi4EZNS0_15gpu_kernel_implINS0_11FillFunctorIfEEEEvRNS_18TensorIteratorBaseERKT_EUliE_EEviT1_ --------------------------
	.section	.nv.constant0._ZN2at6native18elementwise_kernelILi128ELi4EZNS0_15gpu_kernel_implINS0_11FillFunctorIfEEEEvRNS_18TensorIteratorBaseERKT_EUliE_EEviT1_,"a",@progbits
	.sectionflags	@""
	.align	4
.nv.constant0._ZN2at6native18elementwise_kernelILi128ELi4EZNS0_15gpu_kernel_implINS0_11FillFunctorIfEEEEvRNS_18TensorIteratorBaseERKT_EUliE_EEviT1_:
	.zero		1336


//--------------------- .nv.constant0._ZN2at6native27unrolled_elementwise_kernelINS0_11FillFunctorIfEESt5arrayIPcLm1EELi4E23TrivialOffsetCalculatorILi0EjES7_ILi1EjENS0_6memory12LoadWithCastILi0EEENSA_13StoreWithCastILi1EEEEEviT_T0_T2_T3_T4_T5_ --------------------------
	.section	.nv.constant0._ZN2at6native27unrolled_elementwise_kernelINS0_11FillFunctorIfEESt5arrayIPcLm1EELi4E23TrivialOffsetCalculatorILi0EjES7_ILi1EjENS0_6memory12LoadWithCastILi0EEENSA_13StoreWithCastILi1EEEEEviT_T0_T2_T3_T4_T5_,"a",@progbits
	.sectionflags	@""
	.align	4
.nv.constant0._ZN2at6native27unrolled_elementwise_kernelINS0_11FillFunctorIfEESt5arrayIPcLm1EELi4E23TrivialOffsetCalculatorILi0EjES7_ILi1EjENS0_6memory12LoadWithCastILi0EEENSA_13StoreWithCastILi1EEEEEviT_T0_T2_T3_T4_T5_:
	.zero		932


//--------------------- .nv.constant0._ZN2at6native18elementwise_kernelILi128ELi2EZNS0_22gpu_kernel_impl_nocastINS0_11FillFunctorIfEEEEvRNS_18TensorIteratorBaseERKT_EUliE_EEviT1_ --------------------------
	.section	.nv.constant0._ZN2at6native18elementwise_kernelILi128ELi2EZNS0_22gpu_kernel_impl_nocastINS0_11FillFunctorIfEEEEvRNS_18TensorIteratorBaseERKT_EUliE_EEviT1_,"a",@progbits
	.sectionflags	@""
	.align	4
.nv.constant0._ZN2at6native18elementwise_kernelILi128ELi2EZNS0_22gpu_kernel_impl_nocastINS0_11FillFunctorIfEEEEvRNS_18TensorIteratorBaseERKT_EUliE_EEviT1_:
	.zero		1336


//--------------------- .nv.constant0._ZN2at6native27unrolled_elementwise_kernelINS0_11FillFunctorIfEESt5arrayIPcLm1EELi4E23TrivialOffsetCalculatorILi0EjES7_ILi1EjENS0_6memory15LoadWithoutCastENSA_16StoreWithoutCastEEEviT_T0_T2_T3_T4_T5_ --------------------------
	.section	.nv.constant0._ZN2at6native27unrolled_elementwise_kernelINS0_11FillFunctorIfEESt5arrayIPcLm1EELi4E23TrivialOffsetCalculatorILi0EjES7_ILi1EjENS0_6memory15LoadWithoutCastENSA_16StoreWithoutCastEEEviT_T0_T2_T3_T4_T5_,"a",@progbits
	.sectionflags	@""
	.align	4
.nv.constant0._ZN2at6native27unrolled_elementwise_kernelINS0_11FillFunctorIfEESt5arrayIPcLm1EELi4E23TrivialOffsetCalculatorILi0EjES7_ILi1EjENS0_6memory15LoadWithoutCastENSA_16StoreWithoutCastEEEviT_T0_T2_T3_T4_T5_:
	.zero		916


//--------------------- .nv.constant0._ZN2at6native29vectorized_elementwise_kernelILi2ENS0_11FillFunctorIfEESt5arrayIPcLm1EEEEviT0_T1_ --------------------------
	.section	.nv.constant0._ZN2at6native29vectorized_elementwise_kernelILi2ENS0_11FillFunctorIfEESt5arrayIPcLm1EEEEviT0_T1_,"a",@progbits
	.sectionflags	@""
	.align	4
.nv.constant0._ZN2at6native29vectorized_elementwise_kernelILi2ENS0_11FillFunctorIfEESt5arrayIPcLm1EEEEviT0_T1_:
	.zero		912


//--------------------- .nv.constant0._ZN2at6native29vectorized_elementwise_kernelILi4ENS0_11FillFunctorIfEESt5arrayIPcLm1EEEEviT0_T1_ --------------------------
	.section	.nv.constant0._ZN2at6native29vectorized_elementwise_kernelILi4ENS0_11FillFunctorIfEESt5arrayIPcLm1EEEEviT0_T1_,"a",@progbits
	.sectionflags	@""
	.align	4
.nv.constant0._ZN2at6native29vectorized_elementwise_kernelILi4ENS0_11FillFunctorIfEESt5arrayIPcLm1EEEEviT0_T1_:
	.zero		912


//--------------------- .nv.constant0._ZN2at6native29vectorized_elementwise_kernelILi8ENS0_11FillFunctorIfEESt5arrayIPcLm1EEEEviT0_T1_ --------------------------
	.section	.nv.constant0._ZN2at6native29vectorized_elementwise_kernelILi8ENS0_11FillFunctorIfEESt5arrayIPcLm1EEEEviT0_T1_,"a",@progbits
	.sectionflags	@""
	.align	4
.nv.constant0._ZN2at6native29vectorized_elementwise_kernelILi8ENS0_11FillFunctorIfEESt5arrayIPcLm1EEEEviT0_T1_:
	.zero		912


//--------------------- .nv.constant0._ZN2at6native18elementwise_kernelILi128ELi4EZNS0_15gpu_kernel_implINS0_11FillFunctorIdEEEEvRNS_18TensorIteratorBaseERKT_EUliE_EEviT1_ --------------------------
	.section	.nv.constant0._ZN2at6native18elementwise_kernelILi128ELi4EZNS0_15gpu_kernel_implINS0_11FillFunctorIdEEEEvRNS_18TensorIteratorBaseERKT_EUliE_EEviT1_,"a",@progbits
	.sectionflags	@""
	.align	4
.nv.constant0._ZN2at6native18elementwise_kernelILi128ELi4EZNS0_15gpu_kernel_implINS0_11FillFunctorIdEEEEvRNS_18TensorIteratorBaseERKT_EUliE_EEviT1_:
	.zero		1344


//--------------------- .nv.constant0._ZN2at6native27unrolled_elementwise_kernelINS0_11FillFunctorIdEESt5arrayIPcLm1EELi4E23TrivialOffsetCalculatorILi0EjES7_ILi1EjENS0_6memory12LoadWithCastILi0EEENSA_13StoreWithCastILi1EEEEEviT_T0_T2_T3_T4_T5_ --------------------------
	.section	.nv.constant0._ZN2at6native27unrolled_elementwise_kernelINS0_11FillFunctorIdEESt5arrayIPcLm1EELi4E23TrivialOffsetCalculatorILi0EjES7_ILi1EjENS0_6memory12LoadWithCastILi0EEENSA_13StoreWithCastILi1EEEEEviT_T0_T2_T3_T4_T5_,"a",@progbits
	.sectionflags	@""
	.align	4
.nv.constant0._ZN2at6native27unrolled_elementwise_kernelINS0_11FillFunctorIdEESt5arrayIPcLm1EELi4E23TrivialOffsetCalculatorILi0EjES7_ILi1EjENS0_6memory12LoadWithCastILi0EEENSA_13StoreWithCastILi1EEEEEviT_T0_T2_T3_T4_T5_:
	.zero		940


//--------------------- .nv.constant0._ZN2at6native18elementwise_kernelILi128ELi2EZNS0_22gpu_kernel_impl_nocastINS0_11FillFunctorIdEEEEvRNS_18TensorIteratorBaseERKT_EUliE_EEviT1_ --------------------------
	.section	.nv.constant0._ZN2at6native18elementwise_kernelILi128ELi2EZNS0_22gpu_kernel_impl_nocastINS0_11FillFunctorIdEEEEvRNS_18TensorIteratorBaseERKT_EUliE_EEviT1_,"a",@progbits
	.sectionflags	@""
	.align	4
.nv.constant0._ZN2at6native18elementwise_kernelILi128ELi2EZNS0_22gpu_kernel_impl_nocastINS0_11FillFunctorIdEEEEvRNS_18TensorIteratorBaseERKT_EUliE_EEviT1_:
	.zero		1336


//--------------------- .nv.constant0._ZN2at6native27unrolled_elementwise_kernelINS0_11FillFunctorIdEESt5arrayIPcLm1EELi4E23TrivialOffsetCalculatorILi0EjES7_ILi1EjENS0_6memory15LoadWithoutCastENSA_16StoreWithoutCastEEEviT_T0_T2_T3_T4_T5_ --------------------------
	.section	.nv.constant0._ZN2at6native27unrolled_elementwise_kernelINS0_11FillFunctorIdEESt5arrayIPcLm1EELi4E23TrivialOffsetCalculatorILi0EjES7_ILi1EjENS0_6memory15LoadWithoutCastENSA_16StoreWithoutCastEEEviT_T0_T2_T3_T4_T5_,"a",@progbits
	.sectionflags	@""
	.align	4
.nv.constant0._ZN2at6native27unrolled_elementwise_kernelINS0_11FillFunctorIdEESt5arrayIPcLm1EELi4E23TrivialOffsetCalculatorILi0EjES7_ILi1EjENS0_6memory15LoadWithoutCastENSA_16StoreWithoutCastEEEviT_T0_T2_T3_T4_T5_:
	.zero		924


//--------------------- .nv.constant0._ZN2at6native29vectorized_elementwise_kernelILi2ENS0_11FillFunctorIdEESt5arrayIPcLm1EEEEviT0_T1_ --------------------------
	.section	.nv.constant0._ZN2at6native29vectorized_elementwise_kernelILi2ENS0_11FillFunctorIdEESt5arrayIPcLm1EEEEviT0_T1_,"a",@progbits
	.sectionflags	@""
	.align	4
.nv.constant0._ZN2at6native29vectorized_elementwise_kernelILi2ENS0_11FillFunctorIdEESt5arrayIPcLm1EEEEviT0_T1_:
	.zero		920


//--------------------- .nv.constant0._ZN2at6native29vectorized_elementwise_kernelILi4ENS0_11FillFunctorIdEESt5arrayIPcLm1EEEEviT0_T1_ --------------------------
	.section	.nv.constant0._ZN2at6native29vectorized_elementwise_kernelILi4ENS0_11FillFunctorIdEESt5arrayIPcLm1EEEEviT0_T1_,"a",@progbits
	.sectionflags	@""
	.align	4
.nv.constant0._ZN2at6native29vectorized_elementwise_kernelILi4ENS0_11FillFunctorIdEESt5arrayIPcLm1EEEEviT0_T1_:
	.zero		920


//--------------------- .nv.constant0._ZN2at6native29vectorized_elementwise_kernelILi8ENS0_11FillFunctorIdEESt5arrayIPcLm1EEEEviT0_T1_ --------------------------
	.section	.nv.constant0._ZN2at6native29vectorized_elementwise_kernelILi8ENS0_11FillFunctorIdEESt5arrayIPcLm1EEEEviT0_T1_,"a",@progbits
	.sectionflags	@""
	.align	4
.nv.constant0._ZN2at6native29vectorized_elementwise_kernelILi8ENS0_11FillFunctorIdEESt5arrayIPcLm1EEEEviT0_T1_:
	.zero		920


//--------------------- .nv.constant0._ZN2at6native18elementwise_kernelILi128ELi4EZNS0_15gpu_kernel_implINS0_11FillFunctorIsEEEEvRNS_18TensorIteratorBaseERKT_EUliE_EEviT1_ --------------------------
	.section	.nv.constant0._ZN2at6native18elementwise_kernelILi128ELi4EZNS0_15gpu_kernel_implINS0_11FillFunctorIsEEEEvRNS_18TensorIteratorBaseERKT_EUliE_EEviT1_,"a",@progbits
	.sectionflags	@""
	.align	4
.nv.constant0._ZN2at6native18elementwise_kernelILi128ELi4EZNS0_15gpu_kernel_implINS0_11FillFunctorIsEEEEvRNS_18TensorIteratorBaseERKT_EUliE_EEviT1_:
	.zero		1336


//--------------------- .nv.constant0._ZN2at6native27unrolled_elementwise_kernelINS0_11FillFunctorIsEESt5arrayIPcLm1EELi4E23TrivialOffsetCalculatorILi0EjES7_ILi1EjENS0_6memory12LoadWithCastILi0EEENSA_13StoreWithCastILi1EEEEEviT_T0_T2_T3_T4_T5_ --------------------------
	.section	.nv.constant0._ZN2at6native27unrolled_elementwise_kernelINS0_11FillFunctorIsEESt5arrayIPcLm1EELi4E23TrivialOffsetCalculatorILi0EjES7_ILi1EjENS0_6memory12LoadWithCastILi0EEENSA_13StoreWithCastILi1EEEEEviT_T0_T2_T3_T4_T5_,"a",@progbits
	.sectionflags	@""
	.align	4
.nv.constant0._ZN2at6native27unrolled_elementwise_kernelINS0_11FillFunctorIsEESt5arrayIPcLm1EELi4E23TrivialOffsetCalculatorILi0EjES7_ILi1EjENS0_6memory12LoadWithCastILi0EEENSA_13StoreWithCastILi1EEEEEviT_T0_T2_T3_T4_T5_:
	.zero		932


//--------------------- .nv.constant0._ZN2at6native18elementwise_kernelILi128ELi4EZNS0_22gpu_kernel_impl_nocastINS0_11FillFunctorIsEEEEvRNS_18TensorIteratorBaseERKT_EUliE_EEviT1_ --------------------------
	.section	.nv.constant0._ZN2at6native18elementwise_kernelILi128ELi4EZNS0_22gpu_kernel_impl_nocastINS0_11FillFunctorIsEEEEvRNS_18TensorIteratorBaseERKT_EUliE_EEviT1_,"a",@progbits
	.sectionflags	@""
	.align	4
.nv.constant0._ZN2at6native18elementwise_kernelILi128ELi4EZNS0_22gpu_kernel_impl_nocastINS0_11FillFunctorIsEEEEvRNS_18TensorIteratorBaseERKT_EUliE_EEviT1_:
	.zero		1336


//--------------------- .nv.constant0._ZN2at6native27unrolled_elementwise_kernelINS0_11FillFunctorIsEESt5arrayIPcLm1EELi4E23TrivialOffsetCalculatorILi0EjES7_ILi1EjENS0_6memory15LoadWithoutCastENSA_16StoreWithoutCastEEEviT_T0_T2_T3_T4_T5_ --------------------------
	.section	.nv.constant0._ZN2at6native27unrolled_elementwise_kernelINS0_11FillFunctorIsEESt5arrayIPcLm1EELi4E23TrivialOffsetCalculatorILi0EjES7_ILi1EjENS0_6memory15LoadWithoutCastENSA_16StoreWithoutCastEEEviT_T0_T2_T3_T4_T5_,"a",@progbits
	.sectionflags	@""
	.align	4
.nv.constant0._ZN2at6native27unrolled_elementwise_kernelINS0_11FillFunctorIsEESt5arrayIPcLm1EELi4E23TrivialOffsetCalculatorILi0EjES7_ILi1EjENS0_6memory15LoadWithoutCastENSA_16StoreWithoutCastEEEviT_T0_T2_T3_T4_T5_:
	.zero		916


//--------------------- .nv.constant0._ZN2at6native29vectorized_elementwise_kernelILi2ENS0_11FillFunctorIsEESt5arrayIPcLm1EEEEviT0_T1_ --------------------------
	.section	.nv.constant0._ZN2at6native29vectorized_elementwise_kernelILi2ENS0_11FillFunctorIsEESt5arrayIPcLm1EEEEviT0_T1_,"a",@progbits
	.sectionflags	@""
	.align	4
.nv.constant0._ZN2at6native29vectorized_elementwise_kernelILi2ENS0_11FillFunctorIsEESt5arrayIPcLm1EEEEviT0_T1_:
	.zero		912


//--------------------- .nv.constant0._ZN2at6native29vectorized_elementwise_kernelILi4ENS0_11FillFunctorIsEESt5arrayIPcLm1EEEEviT0_T1_ --------------------------
	.section	.nv.constant0._ZN2at6native29vectorized_elementwise_kernelILi4ENS0_11FillFunctorIsEESt5arrayIPcLm1EEEEviT0_T1_,"a",@progbits
	.sectionflags	@""
	.align	4
.nv.constant0._ZN2at6native29vectorized_elementwise_kernelILi4ENS0_11FillFunctorIsEESt5arrayIPcLm1EEEEviT0_T1_:
	.zero		912


//--------------------- .nv.constant0._ZN2at6native29vectorized_elementwise_kernelILi8ENS0_11FillFunctorIsEESt5arrayIPcLm1EEEEviT0_T1_ --------------------------
	.section	.nv.constant0._ZN2at6native29vectorized_elementwise_kernelILi8ENS0_11FillFunctorIsEESt5arrayIPcLm1EEEEviT0_T1_,"a",@progbits
	.sectionflags	@""
	.align	4
.nv.constant0._ZN2at6native29vectorized_elementwise_kernelILi8ENS0_11FillFunctorIsEESt5arrayIPcLm1EEEEviT0_T1_:
	.zero		912


//--------------------- .nv.constant0._ZN2at6native18elementwise_kernelILi128ELi4EZNS0_15gpu_kernel_implINS0_11FillFunctorIlEEEEvRNS_18TensorIteratorBaseERKT_EUliE_EEviT1_ --------------------------
	.section	.nv.constant0._ZN2at6native18elementwise_kernelILi128ELi4EZNS0_15gpu_kernel_implINS0_11FillFunctorIlEEEEvRNS_18TensorIteratorBaseERKT_EUliE_EEviT1_,"a",@progbits
	.sectionflags	@""
	.align	4
.nv.constant0._ZN2at6native18elementwise_kernelILi128ELi4EZNS0_15gpu_kernel_implINS0_11FillFunctorIlEEEEvRNS_18TensorIteratorBaseERKT_EUliE_EEviT1_:
	.zero		1344


//--------------------- .nv.constant0._ZN2at6native27unrolled_elementwise_kernelINS0_11FillFunctorIlEESt5arrayIPcLm1EELi4E23TrivialOffsetCalculatorILi0EjES7_ILi1EjENS0_6memory12LoadWithCastILi0EEENSA_13StoreWithCastILi1EEEEEviT_T0_T2_T3_T4_T5_ --------------------------
	.section	.nv.constant0._ZN2at6native27unrolled_elementwise_kernelINS0_11FillFunctorIlEESt5arrayIPcLm1EELi4E23TrivialOffsetCalculatorILi0EjES7_ILi1EjENS0_6memory12LoadWithCastILi0EEENSA_13StoreWithCastILi1EEEEEviT_T0_T2_T3_T4_T5_,"a",@progbits
	.sectionflags	@""
	.align	4
.nv.constant0._ZN2at6native27unrolled_elementwise_kernelINS0_11FillFunctorIlEESt5arrayIPcLm1EELi4E23TrivialOffsetCalculatorILi0EjES7_ILi1EjENS0_6memory12LoadWithCastILi0EEENSA_13StoreWithCastILi1EEEEEviT_T0_T2_T3_T4_T5_:
	.zero		940


//--------------------- .nv.constant0._ZN2at6native18elementwise_kernelILi128ELi2EZNS0_22gpu_kernel_impl_nocastINS0_11FillFunctorIlEEEEvRNS_18TensorIteratorBaseERKT_EUliE_EEviT1_ --------------------------
	.section	.nv.constant0._ZN2at6native18elementwise_kernelILi128ELi2EZNS0_22gpu_kernel_impl_nocastINS0_11FillFunctorIlEEEEvRNS_18TensorIteratorBaseERKT_EUliE_EEviT1_,"a",@progbits
	.sectionflags	@""
	.align	4
.nv.constant0._ZN2at6native18elementwise_kernelILi128ELi2EZNS0_22gpu_kernel_impl_nocastINS0_11FillFunctorIlEEEEvRNS_18TensorIteratorBaseERKT_EUliE_EEviT1_:
	.zero		1336


//--------------------- .nv.constant0._ZN2at6native27unrolled_elementwise_kernelINS0_11FillFunctorIlEESt5arrayIPcLm1EELi4E23TrivialOffsetCalculatorILi0EjES7_ILi1EjENS0_6memory15LoadWithoutCastENSA_16StoreWithoutCastEEEviT_T0_T2_T3_T4_T5_ --------------------------
	.section	.nv.constant0._ZN2at6native27unrolled_elementwise_kernelINS0_11FillFunctorIlEESt5arrayIPcLm1EELi4E23TrivialOffsetCalculatorILi0EjES7_ILi1EjENS0_6memory15LoadWithoutCastENSA_16StoreWithoutCastEEEviT_T0_T2_T3_T4_T5_,"a",@progbits
	.sectionflags	@""
	.align	4
.nv.constant0._ZN2at6native27unrolled_elementwise_kernelINS0_11FillFunctorIlEESt5arrayIPcLm1EELi4E23TrivialOffsetCalculatorILi0EjES7_ILi1EjENS0_6memory15LoadWithoutCastENSA_16StoreWithoutCastEEEviT_T0_T2_T3_T4_T5_:
	.zero		924


//--------------------- .nv.constant0._ZN2at6native29vectorized_elementwise_kernelILi2ENS0_11FillFunctorIlEESt5arrayIPcLm1EEEEviT0_T1_ --------------------------
	.section	.nv.constant0._ZN2at6native29vectorized_elementwise_kernelILi2ENS0_11FillFunctorIlEESt5arrayIPcLm1EEEEviT0_T1_,"a",@progbits
	.sectionflags	@""
	.align	4
.nv.constant0._ZN2at6native29vectorized_elementwise_kernelILi2ENS0_11FillFunctorIlEESt5arrayIPcLm1EEEEviT0_T1_:
	.zero		920


//--------------------- .nv.constant0._ZN2at6native29vectorized_elementwise_kernelILi4ENS0_11FillFunctorIlEESt5arrayIPcLm1EEEEviT0_T1_ --------------------------
	.section	.nv.constant0._ZN2at6native29vectorized_elementwise_kernelILi4ENS0_11FillFunctorIlEESt5arrayIPcLm1EEEEviT0_T1_,"a",@progbits
	.sectionflags	@""
	.align	4
.nv.constant0._ZN2at6native29vectorized_elementwise_kernelILi4ENS0_11FillFunctorIlEESt5arrayIPcLm1EEEEviT0_T1_:
	.zero		920


//--------------------- .nv.constant0._ZN2at6native29vectorized_elementwise_kernelILi8ENS0_11FillFunctorIlEESt5arrayIPcLm1EEEEviT0_T1_ --------------------------
	.section	.nv.constant0._ZN2at6native29vectorized_elementwise_kernelILi8ENS0_11FillFunctorIlEESt5arrayIPcLm1EEEEviT0_T1_,"a",@progbits
	.sectionflags	@""
	.align	4
.nv.constant0._ZN2at6native29vectorized_elementwise_kernelILi8ENS0_11FillFunctorIlEESt5arrayIPcLm1EEEEviT0_T1_:
	.zero		920


//--------------------- .nv.constant0._ZN2at6native18elementwise_kernelILi128ELi4EZNS0_15gpu_kernel_implINS0_11FillFunctorIiEEEEvRNS_18TensorIteratorBaseERKT_EUliE_EEviT1_ --------------------------
	.section	.nv.constant0._ZN2at6native18elementwise_kernelILi128ELi4EZNS0_15gpu_kernel_implINS0_11FillFunctorIiEEEEvRNS_18TensorIteratorBaseERKT_EUliE_EEviT1_,"a",@progbits
	.sectionflags	@""
	.align	4
.nv.constant0._ZN2at6native18elementwise_kernelILi128ELi4EZNS0_15gpu_kernel_implINS0_11FillFunctorIiEEEEvRNS_18TensorIteratorBaseERKT_EUliE_EEviT1_:
	.zero		1336


//--------------------- .nv.constant0._ZN2at6native27unrolled_elementwise_kernelINS0_11FillFunctorIiEESt5arrayIPcLm1EELi4E23TrivialOffsetCalculatorILi0EjES7_ILi1EjENS0_6memory12LoadWithCastILi0EEENSA_13StoreWithCastILi1EEEEEviT_T0_T2_T3_T4_T5_ --------------------------
	.section	.nv.constant0._ZN2at6native27unrolled_elementwise_kernelINS0_11FillFunctorIiEESt5arrayIPcLm1EELi4E23TrivialOffsetCalculatorILi0EjES7_ILi1EjENS0_6memory12LoadWithCastILi0EEENSA_13StoreWithCastILi1EEEEEviT_T0_T2_T3_T4_T5_,"a",@progbits
	.sectionflags	@""
	.align	4
.nv.constant0._ZN2at6native27unrolled_elementwise_kernelINS0_11FillFunctorIiEESt5arrayIPcLm1EELi4E23TrivialOffsetCalculatorILi0EjES7_ILi1EjENS0_6memory12LoadWithCastILi0EEENSA_13StoreWithCastILi1EEEEEviT_T0_T2_T3_T4_T5_:
	.zero		932


//--------------------- .nv.constant0._ZN2at6native18elementwise_kernelILi128ELi2EZNS0_22gpu_kernel_impl_nocastINS0_11FillFunctorIiEEEEvRNS_18TensorIteratorBaseERKT_EUliE_EEviT1_ --------------------------
	.section	.nv.constant0._ZN2at6native18elementwise_kernelILi128ELi2EZNS0_22gpu_kernel_impl_nocastINS0_11FillFunctorIiEEEEvRNS_18TensorIteratorBaseERKT_EUliE_EEviT1_,"a",@progbits
	.sectionflags	@""
	.align	4
.nv.constant0._ZN2at6native18elementwise_kernelILi128ELi2EZNS0_22gpu_kernel_impl_nocastINS0_11FillFunctorIiEEEEvRNS_18TensorIteratorBaseERKT_EUliE_EEviT1_:
	.zero		1336


//--------------------- .nv.constant0._ZN2at6native27unrolled_elementwise_kernelINS0_11FillFunctorIiEESt5arrayIPcLm1EELi4E23TrivialOffsetCalculatorILi0EjES7_ILi1EjENS0_6memory15LoadWithoutCastENSA_16StoreWithoutCastEEEviT_T0_T2_T3_T4_T5_ --------------------------
	.section	.nv.constant0._ZN2at6native27unrolled_elementwise_kernelINS0_11FillFunctorIiEESt5arrayIPcLm1EELi4E23TrivialOffsetCalculatorILi0EjES7_ILi1EjENS0_6memory15LoadWithoutCastENSA_16StoreWithoutCastEEEviT_T0_T2_T3_T4_T5_,"a",@progbits
	.sectionflags	@""
	.align	4
.nv.constant0._ZN2at6native27unrolled_elementwise_kernelINS0_11FillFunctorIiEESt5arrayIPcLm1EELi4E23TrivialOffsetCalculatorILi0EjES7_ILi1EjENS0_6memory15LoadWithoutCastENSA_16StoreWithoutCastEEEviT_T0_T2_T3_T4_T5_:
	.zero		916


//--------------------- .nv.constant0._ZN2at6native29vectorized_elementwise_kernelILi2ENS0_11FillFunctorIiEESt5arrayIPcLm1EEEEviT0_T1_ --------------------------
	.section	.nv.constant0._ZN2at6native29vectorized_elementwise_kernelILi2ENS0_11FillFunctorIiEESt5arrayIPcLm1EEEEviT0_T1_,"a",@progbits
	.sectionflags	@""
	.align	4
.nv.constant0._ZN2at6native29vectorized_elementwise_kernelILi2ENS0_11FillFunctorIiEESt5arrayIPcLm1EEEEviT0_T1_:
	.zero		912


//--------------------- .nv.constant0._ZN2at6native29vectorized_elementwise_kernelILi4ENS0_11FillFunctorIiEESt5arrayIPcLm1EEEEviT0_T1_ --------------------------
	.section	.nv.constant0._ZN2at6native29vectorized_elementwise_kernelILi4ENS0_11FillFunctorIiEESt5arrayIPcLm1EEEEviT0_T1_,"a",@progbits
	.sectionflags	@""
	.align	4
.nv.constant0._ZN2at6native29vectorized_elementwise_kernelILi4ENS0_11FillFunctorIiEESt5arrayIPcLm1EEEEviT0_T1_:
	.zero		912


//--------------------- .nv.constant0._ZN2at6native29vectorized_elementwise_kernelILi8ENS0_11FillFunctorIiEESt5arrayIPcLm1EEEEviT0_T1_ --------------------------
	.section	.nv.constant0._ZN2at6native29vectorized_elementwise_kernelILi8ENS0_11FillFunctorIiEESt5arrayIPcLm1EEEEviT0_T1_,"a",@progbits
	.sectionflags	@""
	.align	4
.nv.constant0._ZN2at6native29vectorized_elementwise_kernelILi8ENS0_11FillFunctorIiEESt5arrayIPcLm1EEEEviT0_T1_:
	.zero		912


//--------------------- .nv.constant0._ZN2at6native18elementwise_kernelILi128ELi4EZNS0_15gpu_kernel_implINS0_11FillFunctorIaEEEEvRNS_18TensorIteratorBaseERKT_EUliE_EEviT1_ --------------------------
	.section	.nv.constant0._ZN2at6native18elementwise_kernelILi128ELi4EZNS0_15gpu_kernel_implINS0_11FillFunctorIaEEEEvRNS_18TensorIteratorBaseERKT_EUliE_EEviT1_,"a",@progbits
	.sectionflags	@""
	.align	4
.nv.constant0._ZN2at6native18elementwise_kernelILi128ELi4EZNS0_15gpu_kernel_implINS0_11FillFunctorIaEEEEvRNS_18TensorIteratorBaseERKT_EUliE_EEviT1_:
	.zero		1336


//--------------------- .nv.constant0._ZN2at6native27unrolled_elementwise_kernelINS0_11FillFunctorIaEESt5arrayIPcLm1EELi4E23TrivialOffsetCalculatorILi0EjES7_ILi1EjENS0_6memory12LoadWithCastILi0EEENSA_13StoreWithCastILi1EEEEEviT_T0_T2_T3_T4_T5_ --------------------------
	.section	.nv.constant0._ZN2at6native27unrolled_elementwise_kernelINS0_11FillFunctorIaEESt5arrayIPcLm1EELi4E23TrivialOffsetCalculatorILi0EjES7_ILi1EjENS0_6memory12LoadWithCastILi0EEENSA_13StoreWithCastILi1EEEEEviT_T0_T2_T3_T4_T5_,"a",@progbits
	.sectionflags	@""
	.align	4
.nv.constant0._ZN2at6native27unrolled_elementwise_kernelINS0_11FillFunctorIaEESt5arrayIPcLm1EELi4E23TrivialOffsetCalculatorILi0EjES7_ILi1EjENS0_6memory12LoadWithCastILi0EEENSA_13StoreWithCastILi1EEEEEviT_T0_T2_T3_T4_T5_:
	.zero		932


//--------------------- .nv.constant0._ZN2at6native18elementwise_kernelILi128ELi4EZNS0_22gpu_kernel_impl_nocastINS0_11FillFunctorIaEEEEvRNS_18TensorIteratorBaseERKT_EUliE_EEviT1_ --------------------------
	.section	.nv.constant0._ZN2at6native18elementwise_kernelILi128ELi4EZNS0_22gpu_kernel_impl_nocastINS0_11FillFunctorIaEEEEvRNS_18TensorIteratorBaseERKT_EUliE_EEviT1_,"a",@progbits
	.sectionflags	@""
	.align	4
.nv.constant0._ZN2at6native18elementwise_kernelILi128ELi4EZNS0_22gpu_kernel_impl_nocastINS0_11FillFunctorIaEEEEvRNS_18TensorIteratorBaseERKT_EUliE_EEviT1_:
	.zero		1336


//--------------------- .nv.constant0._ZN2at6native27unrolled_elementwise_kernelINS0_11FillFunctorIaEESt5arrayIPcLm1EELi4E23TrivialOffsetCalculatorILi0EjES7_ILi1EjENS0_6memory15LoadWithoutCastENSA_16StoreWithoutCastEEEviT_T0_T2_T3_T4_T5_ --------------------------
	.section	.nv.constant0._ZN2at6native27unrolled_elementwise_kernelINS0_11FillFunctorIaEESt5arrayIPcLm1EELi4E23TrivialOffsetCalculatorILi0EjES7_ILi1EjENS0_6memory15LoadWithoutCastENSA_16StoreWithoutCastEEEviT_T0_T2_T3_T4_T5_,"a",@progbits
	.sectionflags	@""
	.align	4
.nv.constant0._ZN2at6native27unrolled_elementwise_kernelINS0_11FillFunctorIaEESt5arrayIPcLm1EELi4E23TrivialOffsetCalculatorILi0EjES7_ILi1EjENS0_6memory15LoadWithoutCastENSA_16StoreWithoutCastEEEviT_T0_T2_T3_T4_T5_:
	.zero		916


//--------------------- .nv.constant0._ZN2at6native29vectorized_elementwise_kernelILi2ENS0_11FillFunctorIaEESt5arrayIPcLm1EEEEviT0_T1_ --------------------------
	.section	.nv.constant0._ZN2at6native29vectorized_elementwise_kernelILi2ENS0_11FillFunctorIaEESt5arrayIPcLm1EEEEviT0_T1_,"a",@progbits
	.sectionflags	@""
	.align	4
.nv.constant0._ZN2at6native29vectorized_elementwise_kernelILi2ENS0_11FillFunctorIaEESt5arrayIPcLm1EEEEviT0_T1_:
	.zero		912


//--------------------- .nv.constant0._ZN2at6native29vectorized_elementwise_kernelILi4ENS0_11FillFunctorIaEESt5arrayIPcLm1EEEEviT0_T1_ --------------------------
	.section	.nv.constant0._ZN2at6native29vectorized_elementwise_kernelILi4ENS0_11FillFunctorIaEESt5arrayIPcLm1EEEEviT0_T1_,"a",@progbits
	.sectionflags	@""
	.align	4
.nv.constant0._ZN2at6native29vectorized_elementwise_kernelILi4ENS0_11FillFunctorIaEESt5arrayIPcLm1EEEEviT0_T1_:
	.zero		912


//--------------------- .nv.constant0._ZN2at6native29vectorized_elementwise_kernelILi8ENS0_11FillFunctorIaEESt5arrayIPcLm1EEEEviT0_T1_ --------------------------
	.section	.nv.constant0._ZN2at6native29vectorized_elementwise_kernelILi8ENS0_11FillFunctorIaEESt5arrayIPcLm1EEEEviT0_T1_,"a",@progbits
	.sectionflags	@""
	.align	4
.nv.constant0._ZN2at6native29vectorized_elementwise_kernelILi8ENS0_11FillFunctorIaEESt5arrayIPcLm1EEEEviT0_T1_:
	.zero		912


//--------------------- .nv.constant0._ZN2at6native18elementwise_kernelILi128ELi4EZNS0_15gpu_kernel_implINS0_11FillFunctorIhEEEEvRNS_18TensorIteratorBaseERKT_EUliE_EEviT1_ --------------------------
	.section	.nv.constant0._ZN2at6native18elementwise_kernelILi128ELi4EZNS0_15gpu_kernel_implINS0_11FillFunctorIhEEEEvRNS_18TensorIteratorBaseERKT_EUliE_EEviT1_,"a",@progbits
	.sectionflags	@""
	.align	4
.nv.constant0._ZN2at6native18elementwise_kernelILi128ELi4EZNS0_15gpu_kernel_implINS0_11FillFunctorIhEEEEvRNS_18TensorIteratorBaseERKT_EUliE_EEviT1_:
	.zero		1336


//--------------------- .nv.constant0._ZN2at6native27unrolled_elementwise_kernelINS0_11FillFunctorIhEESt5arrayIPcLm1EELi4E23TrivialOffsetCalculatorILi0EjES7_ILi1EjENS0_6memory12LoadWithCastILi0EEENSA_13StoreWithCastILi1EEEEEviT_T0_T2_T3_T4_T5_ --------------------------
	.section	.nv.constant0._ZN2at6native27unrolled_elementwise_kernelINS0_11FillFunctorIhEESt5arrayIPcLm1EELi4E23TrivialOffsetCalculatorILi0EjES7_ILi1EjENS0_6memory12LoadWithCastILi0EEENSA_13StoreWithCastILi1EEEEEviT_T0_T2_T3_T4_T5_,"a",@progbits
	.sectionflags	@""
	.align	4
.nv.constant0._ZN2at6native27unrolled_elementwise_kernelINS0_11FillFunctorIhEESt5arrayIPcLm1EELi4E23TrivialOffsetCalculatorILi0EjES7_ILi1EjENS0_6memory12LoadWithCastILi0EEENSA_13StoreWithCastILi1EEEEEviT_T0_T2_T3_T4_T5_:
	.zero		932


//--------------------- .nv.constant0._ZN2at6native18elementwise_kernelILi128ELi4EZNS0_22gpu_kernel_impl_nocastINS0_11FillFunctorIhEEEEvRNS_18TensorIteratorBaseERKT_EUliE_EEviT1_ --------------------------
	.section	.nv.constant0._ZN2at6native18elementwise_kernelILi128ELi4EZNS0_22gpu_kernel_impl_nocastINS0_11FillFunctorIhEEEEvRNS_18TensorIteratorBaseERKT_EUliE_EEviT1_,"a",@progbits
	.sectionflags	@""
	.align	4
.nv.constant0._ZN2at6native18elementwise_kernelILi128ELi4EZNS0_22gpu_kernel_impl_nocastINS0_11FillFunctorIhEEEEvRNS_18TensorIteratorBaseERKT_EUliE_EEviT1_:
	.zero		1336


//--------------------- .nv.constant0._ZN2at6native27unrolled_elementwise_kernelINS0_11FillFunctorIhEESt5arrayIPcLm1EELi4E23TrivialOffsetCalculatorILi0EjES7_ILi1EjENS0_6memory15LoadWithoutCastENSA_16StoreWithoutCastEEEviT_T0_T2_T3_T4_T5_ --------------------------
	.section	.nv.constant0._ZN2at6native27unrolled_elementwise_kernelINS0_11FillFunctorIhEESt5arrayIPcLm1EELi4E23TrivialOffsetCalculatorILi0EjES7_ILi1EjENS0_6memory15LoadWithoutCastENSA_16StoreWithoutCastEEEviT_T0_T2_T3_T4_T5_,"a",@progbits
	.sectionflags	@""
	.align	4
.nv.constant0._ZN2at6native27unrolled_elementwise_kernelINS0_11FillFunctorIhEESt5arrayIPcLm1EELi4E23TrivialOffsetCalculatorILi0EjES7_ILi1EjENS0_6memory15LoadWithoutCastENSA_16StoreWithoutCastEEEviT_T0_T2_T3_T4_T5_:
	.zero		916


//--------------------- .nv.constant0._ZN2at6native29vectorized_elementwise_kernelILi2ENS0_11FillFunctorIhEESt5arrayIPcLm1EEEEviT0_T1_ --------------------------
	.section	.nv.constant0._ZN2at6native29vectorized_elementwise_kernelILi2ENS0_11FillFunctorIhEESt5arrayIPcLm1EEEEviT0_T1_,"a",@progbits
	.sectionflags	@""
	.align	4
.nv.constant0._ZN2at6native29vectorized_elementwise_kernelILi2ENS0_11FillFunctorIhEESt5arrayIPcLm1EEEEviT0_T1_:
	.zero		912


//--------------------- .nv.constant0._ZN2at6native29vectorized_elementwise_kernelILi4ENS0_11FillFunctorIhEESt5arrayIPcLm1EEEEviT0_T1_ --------------------------
	.section	.nv.constant0._ZN2at6native29vectorized_elementwise_kernelILi4ENS0_11FillFunctorIhEESt5arrayIPcLm1EEEEviT0_T1_,"a",@progbits
	.sectionflags	@""
	.align	4
.nv.constant0._ZN2at6native29vectorized_elementwise_kernelILi4ENS0_11FillFunctorIhEESt5arrayIPcLm1EEEEviT0_T1_:
	.zero		912


//--------------------- .nv.constant0._ZN2at6native29vectorized_elementwise_kernelILi8ENS0_11FillFunctorIhEESt5arrayIPcLm1EEEEviT0_T1_ --------------------------
	.section	.nv.constant0._ZN2at6native29vectorized_elementwise_kernelILi8ENS0_11FillFunctorIhEESt5arrayIPcLm1EEEEviT0_T1_,"a",@progbits
	.sectionflags	@""
	.align	4
.nv.constant0._ZN2at6native29vectorized_elementwise_kernelILi8ENS0_11FillFunctorIhEESt5arrayIPcLm1EEEEviT0_T1_:
	.zero		912


//--------------------- SYMBOLS --------------------------

	.type		.nv.reservedSmem.offset0,@object
	.size		.nv.reservedSmem.offset0,0x4
	.type		__assertfail,@function
